	.headerflags	@"EF_CUDA_TEXMODE_UNIFIED EF_CUDA_64BIT_ADDRESS EF_CUDA_SM86 EF_CUDA_VIRTUAL_SM(EF_CUDA_SM86)"
	.elftype	@"ET_EXEC"


//--------------------- .nv.info                  --------------------------
	.section	.nv.info,"",@"SHT_CUDA_INFO"
	.align	4


	//----- nvinfo : EIATTR_REGCOUNT
	.align		4
        /*0000*/ 	.byte	0x04, 0x2f
        /*0002*/ 	.short	(.L_1 - .L_0)
	.align		4
.L_0:
        /*0004*/ 	.word	index@(tvmgen_default_fused_nn_contrib_conv2d_winograd_without_weight_transform_add_nn_relu_3_kernel)
        /*0008*/ 	.word	0x0000001c


	//----- nvinfo : EIATTR_FRAME_SIZE
	.align		4
.L_1:
        /*000c*/ 	.byte	0x04, 0x11
        /*000e*/ 	.short	(.L_3 - .L_2)
	.align		4
.L_2:
        /*0010*/ 	.word	index@(tvmgen_default_fused_nn_contrib_conv2d_winograd_without_weight_transform_add_nn_relu_3_kernel)
        /*0014*/ 	.word	0x00000000


	//----- nvinfo : EIATTR_REGCOUNT
	.align		4
.L_3:
        /*0018*/ 	.byte	0x04, 0x2f
        /*001a*/ 	.short	(.L_5 - .L_4)
	.align		4
.L_4:
        /*001c*/ 	.word	index@(tvmgen_default_fused_nn_conv2d_add_2_kernel)
        /*0020*/ 	.word	0x00000026


	//----- nvinfo : EIATTR_FRAME_SIZE
	.align		4
.L_5:
        /*0024*/ 	.byte	0x04, 0x11
        /*0026*/ 	.short	(.L_7 - .L_6)
	.align		4
.L_6:
        /*0028*/ 	.word	index@(tvmgen_default_fused_nn_conv2d_add_2_kernel)
        /*002c*/ 	.word	0x00000000


	//----- nvinfo : EIATTR_REGCOUNT
	.align		4
.L_7:
        /*0030*/ 	.byte	0x04, 0x2f
        /*0032*/ 	.short	(.L_9 - .L_8)
	.align		4
.L_8:
        /*0034*/ 	.word	index@(tvmgen_default_fused_nn_global_avg_pool2d_kernel)
        /*0038*/ 	.word	0x00000010


	//----- nvinfo : EIATTR_FRAME_SIZE
	.align		4
.L_9:
        /*003c*/ 	.byte	0x04, 0x11
        /*003e*/ 	.short	(.L_11 - .L_10)
	.align		4
.L_10:
        /*0040*/ 	.word	index@(tvmgen_default_fused_nn_global_avg_pool2d_kernel)
        /*0044*/ 	.word	0x00000000


	//----- nvinfo : EIATTR_REGCOUNT
	.align		4
.L_11:
        /*0048*/ 	.byte	0x04, 0x2f
        /*004a*/ 	.short	(.L_13 - .L_12)
	.align		4
.L_12:
        /*004c*/ 	.word	index@(tvmgen_default_fused_nn_contrib_conv2d_winograd_without_weight_transform_add_add_nn_relu_3_kernel)
        /*0050*/ 	.word	0x0000001c


	//----- nvinfo : EIATTR_FRAME_SIZE
	.align		4
.L_13:
        /*0054*/ 	.byte	0x04, 0x11
        /*0056*/ 	.short	(.L_15 - .L_14)
	.align		4
.L_14:
        /*0058*/ 	.word	index@(tvmgen_default_fused_nn_contrib_conv2d_winograd_without_weight_transform_add_add_nn_relu_3_kernel)
        /*005c*/ 	.word	0x00000000


	//----- nvinfo : EIATTR_REGCOUNT
	.align		4
.L_15:
        /*0060*/ 	.byte	0x04, 0x2f
        /*0062*/ 	.short	(.L_17 - .L_16)
	.align		4
.L_16:
        /*0064*/ 	.word	index@(tvmgen_default_fused_nn_contrib_conv2d_winograd_without_weight_transform_add_add_nn_relu_2_kernel_2)
        /*0068*/ 	.word	0x00000022


	//----- nvinfo : EIATTR_FRAME_SIZE
	.align		4
.L_17:
        /*006c*/ 	.byte	0x04, 0x11
        /*006e*/ 	.short	(.L_19 - .L_18)
	.align		4
.L_18:
        /*0070*/ 	.word	index@(tvmgen_default_fused_nn_contrib_conv2d_winograd_without_weight_transform_add_add_nn_relu_2_kernel_2)
        /*0074*/ 	.word	0x00000000


	//----- nvinfo : EIATTR_REGCOUNT
	.align		4
.L_19:
        /*0078*/ 	.byte	0x04, 0x2f
        /*007a*/ 	.short	(.L_21 - .L_20)
	.align		4
.L_20:
        /*007c*/ 	.word	index@(tvmgen_default_fused_nn_conv2d_add_1_kernel)
        /*0080*/ 	.word	0x00000027


	//----- nvinfo : EIATTR_FRAME_SIZE
	.align		4
.L_21:
        /*0084*/ 	.byte	0x04, 0x11
        /*0086*/ 	.short	(.L_23 - .L_22)
	.align		4
.L_22:
        /*0088*/ 	.word	index@(tvmgen_default_fused_nn_conv2d_add_1_kernel)
        /*008c*/ 	.word	0x00000000


	//----- nvinfo : EIATTR_REGCOUNT
	.align		4
.L_23:
        /*0090*/ 	.byte	0x04, 0x2f
        /*0092*/ 	.short	(.L_25 - .L_24)
	.align		4
.L_24:
        /*0094*/ 	.word	index@(tvmgen_default_fused_nn_contrib_conv2d_winograd_without_weight_transform_add_add_nn_relu_1_kernel_2)
        /*0098*/ 	.word	0x00000022


	//----- nvinfo : EIATTR_FRAME_SIZE
	.align		4
.L_25:
        /*009c*/ 	.byte	0x04, 0x11
        /*009e*/ 	.short	(.L_27 - .L_26)
	.align		4
.L_26:
        /*00a0*/ 	.word	index@(tvmgen_default_fused_nn_contrib_conv2d_winograd_without_weight_transform_add_add_nn_relu_1_kernel_2)
        /*00a4*/ 	.word	0x00000000


	//----- nvinfo : EIATTR_REGCOUNT
	.align		4
.L_27:
        /*00a8*/ 	.byte	0x04, 0x2f
        /*00aa*/ 	.short	(.L_29 - .L_28)
	.align		4
.L_28:
        /*00ac*/ 	.word	index@(tvmgen_default_fused_nn_contrib_conv2d_winograd_without_weight_transform_add_nn_relu_1_kernel_1)
        /*00b0*/ 	.word	0x00000033


	//----- nvinfo : EIATTR_FRAME_SIZE
	.align		4
.L_29:
        /*00b4*/ 	.byte	0x04, 0x11
        /*00b6*/ 	.short	(.L_31 - .L_30)
	.align		4
.L_30:
        /*00b8*/ 	.word	index@(tvmgen_default_fused_nn_contrib_conv2d_winograd_without_weight_transform_add_nn_relu_1_kernel_1)
        /*00bc*/ 	.word	0x00000000


	//----- nvinfo : EIATTR_REGCOUNT
	.align		4
.L_31:
        /*00c0*/ 	.byte	0x04, 0x2f
        /*00c2*/ 	.short	(.L_33 - .L_32)
	.align		4
.L_32:
        /*00c4*/ 	.word	index@(tvmgen_default_fused_nn_contrib_conv2d_winograd_without_weight_transform_add_add_nn_relu_1_kernel_1)
        /*00c8*/ 	.word	0x00000033


	//----- nvinfo : EIATTR_FRAME_SIZE
	.align		4
.L_33:
        /*00cc*/ 	.byte	0x04, 0x11
        /*00ce*/ 	.short	(.L_35 - .L_34)
	.align		4
.L_34:
        /*00d0*/ 	.word	index@(tvmgen_default_fused_nn_contrib_conv2d_winograd_without_weight_transform_add_add_nn_relu_1_kernel_1)
        /*00d4*/ 	.word	0x00000000


	//----- nvinfo : EIATTR_REGCOUNT
	.align		4
.L_35:
        /*00d8*/ 	.byte	0x04, 0x2f
        /*00da*/ 	.short	(.L_37 - .L_36)
	.align		4
.L_36:
        /*00dc*/ 	.word	index@(tvmgen_default_fused_nn_conv2d_add_kernel)
        /*00e0*/ 	.word	0x00000028


	//----- nvinfo : EIATTR_FRAME_SIZE
	.align		4
.L_37:
        /*00e4*/ 	.byte	0x04, 0x11
        /*00e6*/ 	.short	(.L_39 - .L_38)
	.align		4
.L_38:
        /*00e8*/ 	.word	index@(tvmgen_default_fused_nn_conv2d_add_kernel)
        /*00ec*/ 	.word	0x00000000


	//----- nvinfo : EIATTR_REGCOUNT
	.align		4
.L_39:
        /*00f0*/ 	.byte	0x04, 0x2f
        /*00f2*/ 	.short	(.L_41 - .L_40)
	.align		4
.L_40:
        /*00f4*/ 	.word	index@(tvmgen_default_fused_nn_contrib_conv2d_winograd_without_weight_transform_add_add_nn_relu_1_kernel)
        /*00f8*/ 	.word	0x00000024


	//----- nvinfo : EIATTR_FRAME_SIZE
	.align		4
.L_41:
        /*00fc*/ 	.byte	0x04, 0x11
        /*00fe*/ 	.short	(.L_43 - .L_42)
	.align		4
.L_42:
        /*0100*/ 	.word	index@(tvmgen_default_fused_nn_contrib_conv2d_winograd_without_weight_transform_add_add_nn_relu_1_kernel)
        /*0104*/ 	.word	0x00000000


	//----- nvinfo : EIATTR_REGCOUNT
	.align		4
.L_43:
        /*0108*/ 	.byte	0x04, 0x2f
        /*010a*/ 	.short	(.L_45 - .L_44)
	.align		4
.L_44:
        /*010c*/ 	.word	index@(tvmgen_default_fused_nn_contrib_conv2d_winograd_without_weight_transform_add_add_nn_relu_2_kernel)
        /*0110*/ 	.word	0x00000026


	//----- nvinfo : EIATTR_FRAME_SIZE
	.align		4
.L_45:
        /*0114*/ 	.byte	0x04, 0x11
        /*0116*/ 	.short	(.L_47 - .L_46)
	.align		4
.L_46:
        /*0118*/ 	.word	index@(tvmgen_default_fused_nn_contrib_conv2d_winograd_without_weight_transform_add_add_nn_relu_2_kernel)
        /*011c*/ 	.word	0x00000000


	//----- nvinfo : EIATTR_REGCOUNT
	.align		4
.L_47:
        /*0120*/ 	.byte	0x04, 0x2f
        /*0122*/ 	.short	(.L_49 - .L_48)
	.align		4
.L_48:
        /*0124*/ 	.word	index@(tvmgen_default_fused_nn_contrib_conv2d_winograd_without_weight_transform_add_add_nn_relu_2_kernel_1)
        /*0128*/ 	.word	0x00000040


	//----- nvinfo : EIATTR_FRAME_SIZE
	.align		4
.L_49:
        /*012c*/ 	.byte	0x04, 0x11
        /*012e*/ 	.short	(.L_51 - .L_50)
	.align		4
.L_50:
        /*0130*/ 	.word	index@(tvmgen_default_fused_nn_contrib_conv2d_winograd_without_weight_transform_add_add_nn_relu_2_kernel_1)
        /*0134*/ 	.word	0x00000000


	//----- nvinfo : EIATTR_REGCOUNT
	.align		4
.L_51:
        /*0138*/ 	.byte	0x04, 0x2f
        /*013a*/ 	.short	(.L_53 - .L_52)
	.align		4
.L_52:
        /*013c*/ 	.word	index@(tvmgen_default_fused_nn_contrib_conv2d_winograd_without_weight_transform_add_nn_relu_3_kernel_1)
        /*0140*/ 	.word	0x00000028


	//----- nvinfo : EIATTR_FRAME_SIZE
	.align		4
.L_53:
        /*0144*/ 	.byte	0x04, 0x11
        /*0146*/ 	.short	(.L_55 - .L_54)
	.align		4
.L_54:
        /*0148*/ 	.word	index@(tvmgen_default_fused_nn_contrib_conv2d_winograd_without_weight_transform_add_nn_relu_3_kernel_1)
        /*014c*/ 	.word	0x00000000


	//----- nvinfo : EIATTR_REGCOUNT
	.align		4
.L_55:
        /*0150*/ 	.byte	0x04, 0x2f
        /*0152*/ 	.short	(.L_57 - .L_56)
	.align		4
.L_56:
        /*0154*/ 	.word	index@(tvmgen_default_fused_nn_contrib_conv2d_winograd_without_weight_transform_add_nn_relu_1_kernel)
        /*0158*/ 	.word	0x00000024


	//----- nvinfo : EIATTR_FRAME_SIZE
	.align		4
.L_57:
        /*015c*/ 	.byte	0x04, 0x11
        /*015e*/ 	.short	(.L_59 - .L_58)
	.align		4
.L_58:
        /*0160*/ 	.word	index@(tvmgen_default_fused_nn_contrib_conv2d_winograd_without_weight_transform_add_nn_relu_1_kernel)
        /*0164*/ 	.word	0x00000000


	//----- nvinfo : EIATTR_REGCOUNT
	.align		4
.L_59:
        /*0168*/ 	.byte	0x04, 0x2f
        /*016a*/ 	.short	(.L_61 - .L_60)
	.align		4
.L_60:
        /*016c*/ 	.word	index@(tvmgen_default_fused_nn_contrib_conv2d_winograd_without_weight_transform_add_nn_relu_2_kernel_1)
        /*0170*/ 	.word	0x00000040


	//----- nvinfo : EIATTR_FRAME_SIZE
	.align		4
.L_61:
        /*0174*/ 	.byte	0x04, 0x11
        /*0176*/ 	.short	(.L_63 - .L_62)
	.align		4
.L_62:
        /*0178*/ 	.word	index@(tvmgen_default_fused_nn_contrib_conv2d_winograd_without_weight_transform_add_nn_relu_2_kernel_1)
        /*017c*/ 	.word	0x00000000


	//----- nvinfo : EIATTR_REGCOUNT
	.align		4
.L_63:
        /*0180*/ 	.byte	0x04, 0x2f
        /*0182*/ 	.short	(.L_65 - .L_64)
	.align		4
.L_64:
        /*0184*/ 	.word	index@(tvmgen_default_fused_nn_conv2d_add_nn_relu_1_kernel)
        /*0188*/ 	.word	0x00000028


	//----- nvinfo : EIATTR_FRAME_SIZE
	.align		4
.L_65:
        /*018c*/ 	.byte	0x04, 0x11
        /*018e*/ 	.short	(.L_67 - .L_66)
	.align		4
.L_66:
        /*0190*/ 	.word	index@(tvmgen_default_fused_nn_conv2d_add_nn_relu_1_kernel)
        /*0194*/ 	.word	0x00000000


	//----- nvinfo : EIATTR_REGCOUNT
	.align		4
.L_67:
        /*0198*/ 	.byte	0x04, 0x2f
        /*019a*/ 	.short	(.L_69 - .L_68)
	.align		4
.L_68:
        /*019c*/ 	.word	index@(tvmgen_default_fused_nn_conv2d_add_nn_relu_kernel)
        /*01a0*/ 	.word	0x0000005d


	//----- nvinfo : EIATTR_FRAME_SIZE
	.align		4
.L_69:
        /*01a4*/ 	.byte	0x04, 0x11
        /*01a6*/ 	.short	(.L_71 - .L_70)
	.align		4
.L_70:
        /*01a8*/ 	.word	index@(tvmgen_default_fused_nn_conv2d_add_nn_relu_kernel)
        /*01ac*/ 	.word	0x00000000


	//----- nvinfo : EIATTR_REGCOUNT
	.align		4
.L_71:
        /*01b0*/ 	.byte	0x04, 0x2f
        /*01b2*/ 	.short	(.L_73 - .L_72)
	.align		4
.L_72:
        /*01b4*/ 	.word	index@(tvmgen_default_fused_nn_batch_flatten_kernel)
        /*01b8*/ 	.word	0x00000008


	//----- nvinfo : EIATTR_FRAME_SIZE
	.align		4
.L_73:
        /*01bc*/ 	.byte	0x04, 0x11
        /*01be*/ 	.short	(.L_75 - .L_74)
	.align		4
.L_74:
        /*01c0*/ 	.word	index@(tvmgen_default_fused_nn_batch_flatten_kernel)
        /*01c4*/ 	.word	0x00000000


	//----- nvinfo : EIATTR_REGCOUNT
	.align		4
.L_75:
        /*01c8*/ 	.byte	0x04, 0x2f
        /*01ca*/ 	.short	(.L_77 - .L_76)
	.align		4
.L_76:
        /*01cc*/ 	.word	index@(tvmgen_default_fused_nn_contrib_conv2d_winograd_without_weight_transform_add_add_nn_relu_kernel_2)
        /*01d0*/ 	.word	0x00000028


	//----- nvinfo : EIATTR_FRAME_SIZE
	.align		4
.L_77:
        /*01d4*/ 	.byte	0x04, 0x11
        /*01d6*/ 	.short	(.L_79 - .L_78)
	.align		4
.L_78:
        /*01d8*/ 	.word	index@(tvmgen_default_fused_nn_contrib_conv2d_winograd_without_weight_transform_add_add_nn_relu_kernel_2)
        /*01dc*/ 	.word	0x00000000


	//----- nvinfo : EIATTR_REGCOUNT
	.align		4
.L_79:
        /*01e0*/ 	.byte	0x04, 0x2f
        /*01e2*/ 	.short	(.L_81 - .L_80)
	.align		4
.L_80:
        /*01e4*/ 	.word	index@(tvmgen_default_fused_nn_contrib_conv2d_winograd_without_weight_transform_add_nn_relu_2_kernel_2)
        /*01e8*/ 	.word	0x0000001d


	//----- nvinfo : EIATTR_FRAME_SIZE
	.align		4
.L_81:
        /*01ec*/ 	.byte	0x04, 0x11
        /*01ee*/ 	.short	(.L_83 - .L_82)
	.align		4
.L_82:
        /*01f0*/ 	.word	index@(tvmgen_default_fused_nn_contrib_conv2d_winograd_without_weight_transform_add_nn_relu_2_kernel_2)
        /*01f4*/ 	.word	0x00000000


	//----- nvinfo : EIATTR_REGCOUNT
	.align		4
.L_83:
        /*01f8*/ 	.byte	0x04, 0x2f
        /*01fa*/ 	.short	(.L_85 - .L_84)
	.align		4
.L_84:
        /*01fc*/ 	.word	index@(tvmgen_default_fused_nn_contrib_conv2d_winograd_without_weight_transform_add_add_nn_relu_kernel_1)
        /*0200*/ 	.word	0x00000038


	//----- nvinfo : EIATTR_FRAME_SIZE
	.align		4
.L_85:
        /*0204*/ 	.byte	0x04, 0x11
        /*0206*/ 	.short	(.L_87 - .L_86)
	.align		4
.L_86:
        /*0208*/ 	.word	index@(tvmgen_default_fused_nn_contrib_conv2d_winograd_without_weight_transform_add_add_nn_relu_kernel_1)
        /*020c*/ 	.word	0x00000000


	//----- nvinfo : EIATTR_REGCOUNT
	.align		4
.L_87:
        /*0210*/ 	.byte	0x04, 0x2f
        /*0212*/ 	.short	(.L_89 - .L_88)
	.align		4
.L_88:
        /*0214*/ 	.word	index@(tvmgen_default_fused_nn_contrib_conv2d_winograd_without_weight_transform_add_nn_relu_2_kernel)
        /*0218*/ 	.word	0x00000026


	//----- nvinfo : EIATTR_FRAME_SIZE
	.align		4
.L_89:
        /*021c*/ 	.byte	0x04, 0x11
        /*021e*/ 	.short	(.L_91 - .L_90)
	.align		4
.L_90:
        /*0220*/ 	.word	index@(tvmgen_default_fused_nn_contrib_conv2d_winograd_without_weight_transform_add_nn_relu_2_kernel)
        /*0224*/ 	.word	0x00000000


	//----- nvinfo : EIATTR_REGCOUNT
	.align		4
.L_91:
        /*0228*/ 	.byte	0x04, 0x2f
        /*022a*/ 	.short	(.L_93 - .L_92)
	.align		4
.L_92:
        /*022c*/ 	.word	index@(tvmgen_default_fused_nn_contrib_conv2d_winograd_without_weight_transform_add_nn_relu_3_kernel_2)
        /*0230*/ 	.word	0x0000001d


	//----- nvinfo : EIATTR_FRAME_SIZE
	.align		4
.L_93:
        /*0234*/ 	.byte	0x04, 0x11
        /*0236*/ 	.short	(.L_95 - .L_94)
	.align		4
.L_94:
        /*0238*/ 	.word	index@(tvmgen_default_fused_nn_contrib_conv2d_winograd_without_weight_transform_add_nn_relu_3_kernel_2)
        /*023c*/ 	.word	0x00000000


	//----- nvinfo : EIATTR_REGCOUNT
	.align		4
.L_95:
        /*0240*/ 	.byte	0x04, 0x2f
        /*0242*/ 	.short	(.L_97 - .L_96)
	.align		4
.L_96:
        /*0244*/ 	.word	index@(tvmgen_default_fused_nn_conv2d_add_nn_relu_3_kernel)
        /*0248*/ 	.word	0x00000028


	//----- nvinfo : EIATTR_FRAME_SIZE
	.align		4
.L_97:
        /*024c*/ 	.byte	0x04, 0x11
        /*024e*/ 	.short	(.L_99 - .L_98)
	.align		4
.L_98:
        /*0250*/ 	.word	index@(tvmgen_default_fused_nn_conv2d_add_nn_relu_3_kernel)
        /*0254*/ 	.word	0x00000000


	//----- nvinfo : EIATTR_REGCOUNT
	.align		4
.L_99:
        /*0258*/ 	.byte	0x04, 0x2f
        /*025a*/ 	.short	(.L_101 - .L_100)
	.align		4
.L_100:
        /*025c*/ 	.word	index@(tvmgen_default_fused_nn_conv2d_add_nn_relu_2_kernel)
        /*0260*/ 	.word	0x00000027


	//----- nvinfo : EIATTR_FRAME_SIZE
	.align		4
.L_101:
        /*0264*/ 	.byte	0x04, 0x11
        /*0266*/ 	.short	(.L_103 - .L_102)
	.align		4
.L_102:
        /*0268*/ 	.word	index@(tvmgen_default_fused_nn_conv2d_add_nn_relu_2_kernel)
        /*026c*/ 	.word	0x00000000


	//----- nvinfo : EIATTR_REGCOUNT
	.align		4
.L_103:
        /*0270*/ 	.byte	0x04, 0x2f
        /*0272*/ 	.short	(.L_105 - .L_104)
	.align		4
.L_104:
        /*0274*/ 	.word	index@(tvmgen_default_fused_nn_contrib_conv2d_winograd_without_weight_transform_add_nn_relu_kernel_2)
        /*0278*/ 	.word	0x00000028


	//----- nvinfo : EIATTR_FRAME_SIZE
	.align		4
.L_105:
        /*027c*/ 	.byte	0x04, 0x11
        /*027e*/ 	.short	(.L_107 - .L_106)
	.align		4
.L_106:
        /*0280*/ 	.word	index@(tvmgen_default_fused_nn_contrib_conv2d_winograd_without_weight_transform_add_nn_relu_kernel_2)
        /*0284*/ 	.word	0x00000000


	//----- nvinfo : EIATTR_REGCOUNT
	.align		4
.L_107:
        /*0288*/ 	.byte	0x04, 0x2f
        /*028a*/ 	.short	(.L_109 - .L_108)
	.align		4
.L_108:
        /*028c*/ 	.word	index@(tvmgen_default_fused_nn_contrib_conv2d_winograd_without_weight_transform_add_add_nn_relu_kernel)
        /*0290*/ 	.word	0x00000040


	//----- nvinfo : EIATTR_FRAME_SIZE
	.align		4
.L_109:
        /*0294*/ 	.byte	0x04, 0x11
        /*0296*/ 	.short	(.L_111 - .L_110)
	.align		4
.L_110:
        /*0298*/ 	.word	index@(tvmgen_default_fused_nn_contrib_conv2d_winograd_without_weight_transform_add_add_nn_relu_kernel)
        /*029c*/ 	.word	0x00000000


	//----- nvinfo : EIATTR_REGCOUNT
	.align		4
.L_111:
        /*02a0*/ 	.byte	0x04, 0x2f
        /*02a2*/ 	.short	(.L_113 - .L_112)
	.align		4
.L_112:
        /*02a4*/ 	.word	index@(tvmgen_default_fused_nn_contrib_conv2d_winograd_without_weight_transform_add_add_nn_relu_3_kernel_1)
        /*02a8*/ 	.word	0x00000028


	//----- nvinfo : EIATTR_FRAME_SIZE
	.align		4
.L_113:
        /*02ac*/ 	.byte	0x04, 0x11
        /*02ae*/ 	.short	(.L_115 - .L_114)
	.align		4
.L_114:
        /*02b0*/ 	.word	index@(tvmgen_default_fused_nn_contrib_conv2d_winograd_without_weight_transform_add_add_nn_relu_3_kernel_1)
        /*02b4*/ 	.word	0x00000000


	//----- nvinfo : EIATTR_REGCOUNT
	.align		4
.L_115:
        /*02b8*/ 	.byte	0x04, 0x2f
        /*02ba*/ 	.short	(.L_117 - .L_116)
	.align		4
.L_116:
        /*02bc*/ 	.word	index@(tvmgen_default_fused_nn_contrib_conv2d_winograd_without_weight_transform_add_nn_relu_kernel)
        /*02c0*/ 	.word	0x00000040


	//----- nvinfo : EIATTR_FRAME_SIZE
	.align		4
.L_117:
        /*02c4*/ 	.byte	0x04, 0x11
        /*02c6*/ 	.short	(.L_119 - .L_118)
	.align		4
.L_118:
        /*02c8*/ 	.word	index@(tvmgen_default_fused_nn_contrib_conv2d_winograd_without_weight_transform_add_nn_relu_kernel)
        /*02cc*/ 	.word	0x00000000


	//----- nvinfo : EIATTR_REGCOUNT
	.align		4
.L_119:
        /*02d0*/ 	.byte	0x04, 0x2f
        /*02d2*/ 	.short	(.L_121 - .L_120)
	.align		4
.L_120:
        /*02d4*/ 	.word	index@(tvmgen_default_fused_nn_dense_add_kernel)
        /*02d8*/ 	.word	0x0000001c


	//----- nvinfo : EIATTR_FRAME_SIZE
	.align		4
.L_121:
        /*02dc*/ 	.byte	0x04, 0x11
        /*02de*/ 	.short	(.L_123 - .L_122)
	.align		4
.L_122:
        /*02e0*/ 	.word	index@(tvmgen_default_fused_nn_dense_add_kernel)
        /*02e4*/ 	.word	0x00000000


	//----- nvinfo : EIATTR_REGCOUNT
	.align		4
.L_123:
        /*02e8*/ 	.byte	0x04, 0x2f
        /*02ea*/ 	.short	(.L_125 - .L_124)
	.align		4
.L_124:
        /*02ec*/ 	.word	index@(tvmgen_default_fused_nn_contrib_conv2d_winograd_without_weight_transform_add_add_nn_relu_3_kernel_2)
        /*02f0*/ 	.word	0x0000001c


	//----- nvinfo : EIATTR_FRAME_SIZE
	.align		4
.L_125:
        /*02f4*/ 	.byte	0x04, 0x11
        /*02f6*/ 	.short	(.L_127 - .L_126)
	.align		4
.L_126:
        /*02f8*/ 	.word	index@(tvmgen_default_fused_nn_contrib_conv2d_winograd_without_weight_transform_add_add_nn_relu_3_kernel_2)
        /*02fc*/ 	.word	0x00000000


	//----- nvinfo : EIATTR_REGCOUNT
	.align		4
.L_127:
        /*0300*/ 	.byte	0x04, 0x2f
        /*0302*/ 	.short	(.L_129 - .L_128)
	.align		4
.L_128:
        /*0304*/ 	.word	index@(tvmgen_default_fused_nn_max_pool2d_kernel)
        /*0308*/ 	.word	0x00000014


	//----- nvinfo : EIATTR_FRAME_SIZE
	.align		4
.L_129:
        /*030c*/ 	.byte	0x04, 0x11
        /*030e*/ 	.short	(.L_131 - .L_130)
	.align		4
.L_130:
        /*0310*/ 	.word	index@(tvmgen_default_fused_nn_max_pool2d_kernel)
        /*0314*/ 	.word	0x00000000


	//----- nvinfo : EIATTR_REGCOUNT
	.align		4
.L_131:
        /*0318*/ 	.byte	0x04, 0x2f
        /*031a*/ 	.short	(.L_133 - .L_132)
	.align		4
.L_132:
        /*031c*/ 	.word	index@(tvmgen_default_fused_nn_contrib_conv2d_winograd_without_weight_transform_add_nn_relu_1_kernel_2)
        /*0320*/ 	.word	0x0000001e


	//----- nvinfo : EIATTR_FRAME_SIZE
	.align		4
.L_133:
        /*0324*/ 	.byte	0x04, 0x11
        /*0326*/ 	.short	(.L_135 - .L_134)
	.align		4
.L_134:
        /*0328*/ 	.word	index@(tvmgen_default_fused_nn_contrib_conv2d_winograd_without_weight_transform_add_nn_relu_1_kernel_2)
        /*032c*/ 	.word	0x00000000


	//----- nvinfo : EIATTR_REGCOUNT
	.align		4
.L_135:
        /*0330*/ 	.byte	0x04, 0x2f
        /*0332*/ 	.short	(.L_137 - .L_136)
	.align		4
.L_136:
        /*0334*/ 	.word	index@(tvmgen_default_fused_nn_contrib_conv2d_winograd_without_weight_transform_add_nn_relu_kernel_1)
        /*0338*/ 	.word	0x00000038


	//----- nvinfo : EIATTR_FRAME_SIZE
	.align		4
.L_137:
        /*033c*/ 	.byte	0x04, 0x11
        /*033e*/ 	.short	(.L_139 - .L_138)
	.align		4
.L_138:
        /*0340*/ 	.word	index@(tvmgen_default_fused_nn_contrib_conv2d_winograd_without_weight_transform_add_nn_relu_kernel_1)
        /*0344*/ 	.word	0x00000000


	//----- nvinfo : EIATTR_REGCOUNT
	.align		4
.L_139:
        /*0348*/ 	.byte	0x04, 0x2f
        /*034a*/ 	.short	(.L_141 - .L_140)
	.align		4
.L_140:
        /*034c*/ 	.word	index@(tvmgen_default_fused_nn_global_avg_pool2d_kernel_1)
        /*0350*/ 	.word	0x0000000a


	//----- nvinfo : EIATTR_FRAME_SIZE
	.align		4
.L_141:
        /*0354*/ 	.byte	0x04, 0x11
        /*0356*/ 	.short	(.L_143 - .L_142)
	.align		4
.L_142:
        /*0358*/ 	.word	index@(tvmgen_default_fused_nn_global_avg_pool2d_kernel_1)
        /*035c*/ 	.word	0x00000000


	//----- nvinfo : EIATTR_MIN_STACK_SIZE
	.align		4
.L_143:
        /*0360*/ 	.byte	0x04, 0x12
        /*0362*/ 	.short	(.L_145 - .L_144)
	.align		4
.L_144:
        /*0364*/ 	.word	index@(tvmgen_default_fused_nn_global_avg_pool2d_kernel_1)
        /*0368*/ 	.word	0x00000000


	//----- nvinfo : EIATTR_MIN_STACK_SIZE
	.align		4
.L_145:
        /*036c*/ 	.byte	0x04, 0x12
        /*036e*/ 	.short	(.L_147 - .L_146)
	.align		4
.L_146:
        /*0370*/ 	.word	index@(tvmgen_default_fused_nn_contrib_conv2d_winograd_without_weight_transform_add_nn_relu_kernel_1)
        /*0374*/ 	.word	0x00000000


	//----- nvinfo : EIATTR_MIN_STACK_SIZE
	.align		4
.L_147:
        /*0378*/ 	.byte	0x04, 0x12
        /*037a*/ 	.short	(.L_149 - .L_148)
	.align		4
.L_148:
        /*037c*/ 	.word	index@(tvmgen_default_fused_nn_contrib_conv2d_winograd_without_weight_transform_add_nn_relu_1_kernel_2)
        /*0380*/ 	.word	0x00000000


	//----- nvinfo : EIATTR_MIN_STACK_SIZE
	.align		4
.L_149:
        /*0384*/ 	.byte	0x04, 0x12
        /*0386*/ 	.short	(.L_151 - .L_150)
	.align		4
.L_150:
        /*0388*/ 	.word	index@(tvmgen_default_fused_nn_max_pool2d_kernel)
        /*038c*/ 	.word	0x00000000


	//----- nvinfo : EIATTR_MIN_STACK_SIZE
	.align		4
.L_151:
        /*0390*/ 	.byte	0x04, 0x12
        /*0392*/ 	.short	(.L_153 - .L_152)
	.align		4
.L_152:
        /*0394*/ 	.word	index@(tvmgen_default_fused_nn_contrib_conv2d_winograd_without_weight_transform_add_add_nn_relu_3_kernel_2)
        /*0398*/ 	.word	0x00000000


	//----- nvinfo : EIATTR_MIN_STACK_SIZE
	.align		4
.L_153:
        /*039c*/ 	.byte	0x04, 0x12
        /*039e*/ 	.short	(.L_155 - .L_154)
	.align		4
.L_154:
        /*03a0*/ 	.word	index@(tvmgen_default_fused_nn_dense_add_kernel)
        /*03a4*/ 	.word	0x00000000


	//----- nvinfo : EIATTR_MIN_STACK_SIZE
	.align		4
.L_155:
        /*03a8*/ 	.byte	0x04, 0x12
        /*03aa*/ 	.short	(.L_157 - .L_156)
	.align		4
.L_156:
        /*03ac*/ 	.word	index@(tvmgen_default_fused_nn_contrib_conv2d_winograd_without_weight_transform_add_nn_relu_kernel)
        /*03b0*/ 	.word	0x00000000


	//----- nvinfo : EIATTR_MIN_STACK_SIZE
	.align		4
.L_157:
        /*03b4*/ 	.byte	0x04, 0x12
        /*03b6*/ 	.short	(.L_159 - .L_158)
	.align		4
.L_158:
        /*03b8*/ 	.word	index@(tvmgen_default_fused_nn_contrib_conv2d_winograd_without_weight_transform_add_add_nn_relu_3_kernel_1)
        /*03bc*/ 	.word	0x00000000


	//----- nvinfo : EIATTR_MIN_STACK_SIZE
	.align		4
.L_159:
        /*03c0*/ 	.byte	0x04, 0x12
        /*03c2*/ 	.short	(.L_161 - .L_160)
	.align		4
.L_160:
        /*03c4*/ 	.word	index@(tvmgen_default_fused_nn_contrib_conv2d_winograd_without_weight_transform_add_add_nn_relu_kernel)
        /*03c8*/ 	.word	0x00000000


	//----- nvinfo : EIATTR_MIN_STACK_SIZE
	.align		4
.L_161:
        /*03cc*/ 	.byte	0x04, 0x12
        /*03ce*/ 	.short	(.L_163 - .L_162)
	.align		4
.L_162:
        /*03d0*/ 	.word	index@(tvmgen_default_fused_nn_contrib_conv2d_winograd_without_weight_transform_add_nn_relu_kernel_2)
        /*03d4*/ 	.word	0x00000000


	//----- nvinfo : EIATTR_MIN_STACK_SIZE
	.align		4
.L_163:
        /*03d8*/ 	.byte	0x04, 0x12
        /*03da*/ 	.short	(.L_165 - .L_164)
	.align		4
.L_164:
        /*03dc*/ 	.word	index@(tvmgen_default_fused_nn_conv2d_add_nn_relu_2_kernel)
        /*03e0*/ 	.word	0x00000000


	//----- nvinfo : EIATTR_MIN_STACK_SIZE
	.align		4
.L_165:
        /*03e4*/ 	.byte	0x04, 0x12
        /*03e6*/ 	.short	(.L_167 - .L_166)
	.align		4
.L_166:
        /*03e8*/ 	.word	index@(tvmgen_default_fused_nn_conv2d_add_nn_relu_3_kernel)
        /*03ec*/ 	.word	0x00000000


	//----- nvinfo : EIATTR_MIN_STACK_SIZE
	.align		4
.L_167:
        /*03f0*/ 	.byte	0x04, 0x12
        /*03f2*/ 	.short	(.L_169 - .L_168)
	.align		4
.L_168:
        /*03f4*/ 	.word	index@(tvmgen_default_fused_nn_contrib_conv2d_winograd_without_weight_transform_add_nn_relu_3_kernel_2)
        /*03f8*/ 	.word	0x00000000


	//----- nvinfo : EIATTR_MIN_STACK_SIZE
	.align		4
.L_169:
        /*03fc*/ 	.byte	0x04, 0x12
        /*03fe*/ 	.short	(.L_171 - .L_170)
	.align		4
.L_170:
        /*0400*/ 	.word	index@(tvmgen_default_fused_nn_contrib_conv2d_winograd_without_weight_transform_add_nn_relu_2_kernel)
        /*0404*/ 	.word	0x00000000


	//----- nvinfo : EIATTR_MIN_STACK_SIZE
	.align		4
.L_171:
        /*0408*/ 	.byte	0x04, 0x12
        /*040a*/ 	.short	(.L_173 - .L_172)
	.align		4
.L_172:
        /*040c*/ 	.word	index@(tvmgen_default_fused_nn_contrib_conv2d_winograd_without_weight_transform_add_add_nn_relu_kernel_1)
        /*0410*/ 	.word	0x00000000


	//----- nvinfo : EIATTR_MIN_STACK_SIZE
	.align		4
.L_173:
        /*0414*/ 	.byte	0x04, 0x12
        /*0416*/ 	.short	(.L_175 - .L_174)
	.align		4
.L_174:
        /*0418*/ 	.word	index@(tvmgen_default_fused_nn_contrib_conv2d_winograd_without_weight_transform_add_nn_relu_2_kernel_2)
        /*041c*/ 	.word	0x00000000


	//----- nvinfo : EIATTR_MIN_STACK_SIZE
	.align		4
.L_175:
        /*0420*/ 	.byte	0x04, 0x12
        /*0422*/ 	.short	(.L_177 - .L_176)
	.align		4
.L_176:
        /*0424*/ 	.word	index@(tvmgen_default_fused_nn_contrib_conv2d_winograd_without_weight_transform_add_add_nn_relu_kernel_2)
        /*0428*/ 	.word	0x00000000


	//----- nvinfo : EIATTR_MIN_STACK_SIZE
	.align		4
.L_177:
        /*042c*/ 	.byte	0x04, 0x12
        /*042e*/ 	.short	(.L_179 - .L_178)
	.align		4
.L_178:
        /*0430*/ 	.word	index@(tvmgen_default_fused_nn_batch_flatten_kernel)
        /*0434*/ 	.word	0x00000000


	//----- nvinfo : EIATTR_MIN_STACK_SIZE
	.align		4
.L_179:
        /*0438*/ 	.byte	0x04, 0x12
        /*043a*/ 	.short	(.L_181 - .L_180)
	.align		4
.L_180:
        /*043c*/ 	.word	index@(tvmgen_default_fused_nn_conv2d_add_nn_relu_kernel)
        /*0440*/ 	.word	0x00000000


	//----- nvinfo : EIATTR_MIN_STACK_SIZE
	.align		4
.L_181:
        /*0444*/ 	.byte	0x04, 0x12
        /*0446*/ 	.short	(.L_183 - .L_182)
	.align		4
.L_182:
        /*0448*/ 	.word	index@(tvmgen_default_fused_nn_conv2d_add_nn_relu_1_kernel)
        /*044c*/ 	.word	0x00000000


	//----- nvinfo : EIATTR_MIN_STACK_SIZE
	.align		4
.L_183:
        /*0450*/ 	.byte	0x04, 0x12
        /*0452*/ 	.short	(.L_185 - .L_184)
	.align		4
.L_184:
        /*0454*/ 	.word	index@(tvmgen_default_fused_nn_contrib_conv2d_winograd_without_weight_transform_add_nn_relu_2_kernel_1)
        /*0458*/ 	.word	0x00000000


	//----- nvinfo : EIATTR_MIN_STACK_SIZE
	.align		4
.L_185:
        /*045c*/ 	.byte	0x04, 0x12
        /*045e*/ 	.short	(.L_187 - .L_186)
	.align		4
.L_186:
        /*0460*/ 	.word	index@(tvmgen_default_fused_nn_contrib_conv2d_winograd_without_weight_transform_add_nn_relu_1_kernel)
        /*0464*/ 	.word	0x00000000


	//----- nvinfo : EIATTR_MIN_STACK_SIZE
	.align		4
.L_187:
        /*0468*/ 	.byte	0x04, 0x12
        /*046a*/ 	.short	(.L_189 - .L_188)
	.align		4
.L_188:
        /*046c*/ 	.word	index@(tvmgen_default_fused_nn_contrib_conv2d_winograd_without_weight_transform_add_nn_relu_3_kernel_1)
        /*0470*/ 	.word	0x00000000


	//----- nvinfo : EIATTR_MIN_STACK_SIZE
	.align		4
.L_189:
        /*0474*/ 	.byte	0x04, 0x12
        /*0476*/ 	.short	(.L_191 - .L_190)
	.align		4
.L_190:
        /*0478*/ 	.word	index@(tvmgen_default_fused_nn_contrib_conv2d_winograd_without_weight_transform_add_add_nn_relu_2_kernel_1)
        /*047c*/ 	.word	0x00000000


	//----- nvinfo : EIATTR_MIN_STACK_SIZE
	.align		4
.L_191:
        /*0480*/ 	.byte	0x04, 0x12
        /*0482*/ 	.short	(.L_193 - .L_192)
	.align		4
.L_192:
        /*0484*/ 	.word	index@(tvmgen_default_fused_nn_contrib_conv2d_winograd_without_weight_transform_add_add_nn_relu_2_kernel)
        /*0488*/ 	.word	0x00000000


	//----- nvinfo : EIATTR_MIN_STACK_SIZE
	.align		4
.L_193:
        /*048c*/ 	.byte	0x04, 0x12
        /*048e*/ 	.short	(.L_195 - .L_194)
	.align		4
.L_194:
        /*0490*/ 	.word	index@(tvmgen_default_fused_nn_contrib_conv2d_winograd_without_weight_transform_add_add_nn_relu_1_kernel)
        /*0494*/ 	.word	0x00000000


	//----- nvinfo : EIATTR_MIN_STACK_SIZE
	.align		4
.L_195:
        /*0498*/ 	.byte	0x04, 0x12
        /*049a*/ 	.short	(.L_197 - .L_196)
	.align		4
.L_196:
        /*049c*/ 	.word	index@(tvmgen_default_fused_nn_conv2d_add_kernel)
        /*04a0*/ 	.word	0x00000000


	//----- nvinfo : EIATTR_MIN_STACK_SIZE
	.align		4
.L_197:
        /*04a4*/ 	.byte	0x04, 0x12
        /*04a6*/ 	.short	(.L_199 - .L_198)
	.align		4
.L_198:
        /*04a8*/ 	.word	index@(tvmgen_default_fused_nn_contrib_conv2d_winograd_without_weight_transform_add_add_nn_relu_1_kernel_1)
        /*04ac*/ 	.word	0x00000000


	//----- nvinfo : EIATTR_MIN_STACK_SIZE
	.align		4
.L_199:
        /*04b0*/ 	.byte	0x04, 0x12
        /*04b2*/ 	.short	(.L_201 - .L_200)
	.align		4
.L_200:
        /*04b4*/ 	.word	index@(tvmgen_default_fused_nn_contrib_conv2d_winograd_without_weight_transform_add_nn_relu_1_kernel_1)
        /*04b8*/ 	.word	0x00000000


	//----- nvinfo : EIATTR_MIN_STACK_SIZE
	.align		4
.L_201:
        /*04bc*/ 	.byte	0x04, 0x12
        /*04be*/ 	.short	(.L_203 - .L_202)
	.align		4
.L_202:
        /*04c0*/ 	.word	index@(tvmgen_default_fused_nn_contrib_conv2d_winograd_without_weight_transform_add_add_nn_relu_1_kernel_2)
        /*04c4*/ 	.word	0x00000000


	//----- nvinfo : EIATTR_MIN_STACK_SIZE
	.align		4
.L_203:
        /*04c8*/ 	.byte	0x04, 0x12
        /*04ca*/ 	.short	(.L_205 - .L_204)
	.align		4
.L_204:
        /*04cc*/ 	.word	index@(tvmgen_default_fused_nn_conv2d_add_1_kernel)
        /*04d0*/ 	.word	0x00000000


	//----- nvinfo : EIATTR_MIN_STACK_SIZE
	.align		4
.L_205:
        /*04d4*/ 	.byte	0x04, 0x12
        /*04d6*/ 	.short	(.L_207 - .L_206)
	.align		4
.L_206:
        /*04d8*/ 	.word	index@(tvmgen_default_fused_nn_contrib_conv2d_winograd_without_weight_transform_add_add_nn_relu_2_kernel_2)
        /*04dc*/ 	.word	0x00000000


	//----- nvinfo : EIATTR_MIN_STACK_SIZE
	.align		4
.L_207:
        /*04e0*/ 	.byte	0x04, 0x12
        /*04e2*/ 	.short	(.L_209 - .L_208)
	.align		4
.L_208:
        /*04e4*/ 	.word	index@(tvmgen_default_fused_nn_contrib_conv2d_winograd_without_weight_transform_add_add_nn_relu_3_kernel)
        /*04e8*/ 	.word	0x00000000


	//----- nvinfo : EIATTR_MIN_STACK_SIZE
	.align		4
.L_209:
        /*04ec*/ 	.byte	0x04, 0x12
        /*04ee*/ 	.short	(.L_211 - .L_210)
	.align		4
.L_210:
        /*04f0*/ 	.word	index@(tvmgen_default_fused_nn_global_avg_pool2d_kernel)
        /*04f4*/ 	.word	0x00000000


	//----- nvinfo : EIATTR_MIN_STACK_SIZE
	.align		4
.L_211:
        /*04f8*/ 	.byte	0x04, 0x12
        /*04fa*/ 	.short	(.L_213 - .L_212)
	.align		4
.L_212:
        /*04fc*/ 	.word	index@(tvmgen_default_fused_nn_conv2d_add_2_kernel)
        /*0500*/ 	.word	0x00000000


	//----- nvinfo : EIATTR_MIN_STACK_SIZE
	.align		4
.L_213:
        /*0504*/ 	.byte	0x04, 0x12
        /*0506*/ 	.short	(.L_215 - .L_214)
	.align		4
.L_214:
        /*0508*/ 	.word	index@(tvmgen_default_fused_nn_contrib_conv2d_winograd_without_weight_transform_add_nn_relu_3_kernel)
        /*050c*/ 	.word	0x00000000
.L_215:


//--------------------- .nv.info.tvmgen_default_fused_nn_global_avg_pool2d_kernel_1 --------------------------
	.section	.nv.info.tvmgen_default_fused_nn_global_avg_pool2d_kernel_1,"",@"SHT_CUDA_INFO"
	.sectionflags	@""
	.align	4


	//----- nvinfo : EIATTR_CUDA_API_VERSION
	.align		4
        /*0000*/ 	.byte	0x04, 0x37
        /*0002*/ 	.short	(.L_217 - .L_216)
.L_216:
        /*0004*/ 	.word	0x0000007e


	//----- nvinfo : EIATTR_SW2861232_WAR
	.align		4
.L_217:
        /*0008*/ 	.byte	0x01, 0x35
	.zero		2


	//----- nvinfo : EIATTR_PARAM_CBANK
	.align		4
        /*000c*/ 	.byte	0x04, 0x0a
        /*000e*/ 	.short	(.L_219 - .L_218)
	.align		4
.L_218:
        /*0010*/ 	.word	index@(.nv.constant0.tvmgen_default_fused_nn_global_avg_pool2d_kernel_1)
        /*0014*/ 	.short	0x0160
        /*0016*/ 	.short	0x0010


	//----- nvinfo : EIATTR_CBANK_PARAM_SIZE
	.align		4
.L_219:
        /*0018*/ 	.byte	0x03, 0x19
        /*001a*/ 	.short	0x0010


	//----- nvinfo : EIATTR_KPARAM_INFO
	.align		4
        /*001c*/ 	.byte	0x04, 0x17
        /*001e*/ 	.short	(.L_221 - .L_220)
.L_220:
        /*0020*/ 	.word	0x00000000
        /*0024*/ 	.short	0x0001
        /*0026*/ 	.short	0x0008
        /*0028*/ 	.byte	0x00, 0xf0, 0x21, 0x00


	//----- nvinfo : EIATTR_KPARAM_INFO
	.align		4
.L_221:
        /*002c*/ 	.byte	0x04, 0x17
        /*002e*/ 	.short	(.L_223 - .L_222)
.L_222:
        /*0030*/ 	.word	0x00000000
        /*0034*/ 	.short	0x0000
        /*0036*/ 	.short	0x0000
        /*0038*/ 	.byte	0x00, 0xf0, 0x21, 0x00


	//----- nvinfo : EIATTR_MAXREG_COUNT
	.align		4
.L_223:
        /*003c*/ 	.byte	0x03, 0x1b
        /*003e*/ 	.short	0x0080


	//----- nvinfo : EIATTR_EXIT_INSTR_OFFSETS
	.align		4
        /*0040*/ 	.byte	0x04, 0x1c
        /*0042*/ 	.short	(.L_225 - .L_224)


	//   ....[0]....
.L_224:
        /*0044*/ 	.word	0x00000090


	//----- nvinfo : EIATTR_MAX_THREADS
	.align		4
.L_225:
        /*0048*/ 	.byte	0x04, 0x05
        /*004a*/ 	.short	(.L_227 - .L_226)
.L_226:
        /*004c*/ 	.word	0x00000200
        /*0050*/ 	.word	0x00000001
        /*0054*/ 	.word	0x00000001
.L_227:


//--------------------- .nv.info.tvmgen_default_fused_nn_contrib_conv2d_winograd_without_weight_transform_add_nn_relu_kernel_1 --------------------------
	.section	.nv.info.tvmgen_default_fused_nn_contrib_conv2d_winograd_without_weight_transform_add_nn_relu_kernel_1,"",@"SHT_CUDA_INFO"
	.sectionflags	@""
	.align	4


	//----- nvinfo : EIATTR_CUDA_API_VERSION
	.align		4
        /*0000*/ 	.byte	0x04, 0x37
        /*0002*/ 	.short	(.L_229 - .L_228)
.L_228:
        /*0004*/ 	.word	0x0000007e


	//----- nvinfo : EIATTR_SW2861232_WAR
	.align		4
.L_229:
        /*0008*/ 	.byte	0x01, 0x35
	.zero		2


	//----- nvinfo : EIATTR_PARAM_CBANK
	.align		4
        /*000c*/ 	.byte	0x04, 0x0a
        /*000e*/ 	.short	(.L_231 - .L_230)
	.align		4
.L_230:
        /*0010*/ 	.word	index@(.nv.constant0.tvmgen_default_fused_nn_contrib_conv2d_winograd_without_weight_transform_add_nn_relu_kernel_1)
        /*0014*/ 	.short	0x0160
        /*0016*/ 	.short	0x0018


	//----- nvinfo : EIATTR_CBANK_PARAM_SIZE
	.align		4
.L_231:
        /*0018*/ 	.byte	0x03, 0x19
        /*001a*/ 	.short	0x0018


	//----- nvinfo : EIATTR_KPARAM_INFO
	.align		4
        /*001c*/ 	.byte	0x04, 0x17
        /*001e*/ 	.short	(.L_233 - .L_232)
.L_232:
        /*0020*/ 	.word	0x00000000
        /*0024*/ 	.short	0x0002
        /*0026*/ 	.short	0x0010
        /*0028*/ 	.byte	0x00, 0xf0, 0x21, 0x00


	//----- nvinfo : EIATTR_KPARAM_INFO
	.align		4
.L_233:
        /*002c*/ 	.byte	0x04, 0x17
        /*002e*/ 	.short	(.L_235 - .L_234)
.L_234:
        /*0030*/ 	.word	0x00000000
        /*0034*/ 	.short	0x0001
        /*0036*/ 	.short	0x0008
        /*0038*/ 	.byte	0x00, 0xf0, 0x21, 0x00


	//----- nvinfo : EIATTR_KPARAM_INFO
	.align		4
.L_235:
        /*003c*/ 	.byte	0x04, 0x17
        /*003e*/ 	.short	(.L_237 - .L_236)
.L_236:
        /*0040*/ 	.word	0x00000000
        /*0044*/ 	.short	0x0000
        /*0046*/ 	.short	0x0000
        /*0048*/ 	.byte	0x00, 0xf0, 0x21, 0x00


	//----- nvinfo : EIATTR_MAXREG_COUNT
	.align		4
.L_237:
        /*004c*/ 	.byte	0x03, 0x1b
        /*004e*/ 	.short	0x00ff


	//----- nvinfo : EIATTR_EXIT_INSTR_OFFSETS
	.align		4
        /*0050*/ 	.byte	0x04, 0x1c
        /*0052*/ 	.short	(.L_239 - .L_238)


	//   ....[0]....
.L_238:
        /*0054*/ 	.word	0x00001180


	//----- nvinfo : EIATTR_CTAIDZ_USED
	.align		4
.L_239:
        /*0058*/ 	.byte	0x01, 0x04
	.zero		2


	//----- nvinfo : EIATTR_MAX_THREADS
	.align		4
        /*005c*/ 	.byte	0x04, 0x05
        /*005e*/ 	.short	(.L_241 - .L_240)
.L_240:
        /*0060*/ 	.word	0x000000c4
        /*0064*/ 	.word	0x00000001
        /*0068*/ 	.word	0x00000001
.L_241:


//--------------------- .nv.info.tvmgen_default_fused_nn_contrib_conv2d_winograd_without_weight_transform_add_nn_relu_1_kernel_2 --------------------------
	.section	.nv.info.tvmgen_default_fused_nn_contrib_conv2d_winograd_without_weight_transform_add_nn_relu_1_kernel_2,"",@"SHT_CUDA_INFO"
	.sectionflags	@""
	.align	4


	//----- nvinfo : EIATTR_CUDA_API_VERSION
	.align		4
        /*0000*/ 	.byte	0x04, 0x37
        /*0002*/ 	.short	(.L_243 - .L_242)
.L_242:
        /*0004*/ 	.word	0x0000007e


	//----- nvinfo : EIATTR_SW2861232_WAR
	.align		4
.L_243:
        /*0008*/ 	.byte	0x01, 0x35
	.zero		2


	//----- nvinfo : EIATTR_PARAM_CBANK
	.align		4
        /*000c*/ 	.byte	0x04, 0x0a
        /*000e*/ 	.short	(.L_245 - .L_244)
	.align		4
.L_244:
        /*0010*/ 	.word	index@(.nv.constant0.tvmgen_default_fused_nn_contrib_conv2d_winograd_without_weight_transform_add_nn_relu_1_kernel_2)
        /*0014*/ 	.short	0x0160
        /*0016*/ 	.short	0x0018


	//----- nvinfo : EIATTR_CBANK_PARAM_SIZE
	.align		4
.L_245:
        /*0018*/ 	.byte	0x03, 0x19
        /*001a*/ 	.short	0x0018


	//----- nvinfo : EIATTR_KPARAM_INFO
	.align		4
        /*001c*/ 	.byte	0x04, 0x17
        /*001e*/ 	.short	(.L_247 - .L_246)
.L_246:
        /*0020*/ 	.word	0x00000000
        /*0024*/ 	.short	0x0002
        /*0026*/ 	.short	0x0010
        /*0028*/ 	.byte	0x00, 0xf0, 0x21, 0x00


	//----- nvinfo : EIATTR_KPARAM_INFO
	.align		4
.L_247:
        /*002c*/ 	.byte	0x04, 0x17
        /*002e*/ 	.short	(.L_249 - .L_248)
.L_248:
        /*0030*/ 	.word	0x00000000
        /*0034*/ 	.short	0x0001
        /*0036*/ 	.short	0x0008
        /*0038*/ 	.byte	0x00, 0xf0, 0x21, 0x00


	//----- nvinfo : EIATTR_KPARAM_INFO
	.align		4
.L_249:
        /*003c*/ 	.byte	0x04, 0x17
        /*003e*/ 	.short	(.L_251 - .L_250)
.L_250:
        /*0040*/ 	.word	0x00000000
        /*0044*/ 	.short	0x0000
        /*0046*/ 	.short	0x0000
        /*0048*/ 	.byte	0x00, 0xf0, 0x21, 0x00


	//----- nvinfo : EIATTR_MAXREG_COUNT
	.align		4
.L_251:
        /*004c*/ 	.byte	0x03, 0x1b
        /*004e*/ 	.short	0x00ff


	//----- nvinfo : EIATTR_EXIT_INSTR_OFFSETS
	.align		4
        /*0050*/ 	.byte	0x04, 0x1c
        /*0052*/ 	.short	(.L_253 - .L_252)


	//   ....[0]....
.L_252:
        /*0054*/ 	.word	0x000005d0


	//----- nvinfo : EIATTR_MAX_THREADS
	.align		4
.L_253:
        /*0058*/ 	.byte	0x04, 0x05
        /*005a*/ 	.short	(.L_255 - .L_254)
.L_254:
        /*005c*/ 	.word	0x00000080
        /*0060*/ 	.word	0x00000001
        /*0064*/ 	.word	0x00000001
.L_255:


//--------------------- .nv.info.tvmgen_default_fused_nn_max_pool2d_kernel --------------------------
	.section	.nv.info.tvmgen_default_fused_nn_max_pool2d_kernel,"",@"SHT_CUDA_INFO"
	.sectionflags	@""
	.align	4


	//----- nvinfo : EIATTR_CUDA_API_VERSION
	.align		4
        /*0000*/ 	.byte	0x04, 0x37
        /*0002*/ 	.short	(.L_257 - .L_256)
.L_256:
        /*0004*/ 	.word	0x0000007e


	//----- nvinfo : EIATTR_SW2861232_WAR
	.align		4
.L_257:
        /*0008*/ 	.byte	0x01, 0x35
	.zero		2


	//----- nvinfo : EIATTR_PARAM_CBANK
	.align		4
        /*000c*/ 	.byte	0x04, 0x0a
        /*000e*/ 	.short	(.L_259 - .L_258)
	.align		4
.L_258:
        /*0010*/ 	.word	index@(.nv.constant0.tvmgen_default_fused_nn_max_pool2d_kernel)
        /*0014*/ 	.short	0x0160
        /*0016*/ 	.short	0x0010


	//----- nvinfo : EIATTR_CBANK_PARAM_SIZE
	.align		4
.L_259:
        /*0018*/ 	.byte	0x03, 0x19
        /*001a*/ 	.short	0x0010


	//----- nvinfo : EIATTR_KPARAM_INFO
	.align		4
        /*001c*/ 	.byte	0x04, 0x17
        /*001e*/ 	.short	(.L_261 - .L_260)
.L_260:
        /*0020*/ 	.word	0x00000000
        /*0024*/ 	.short	0x0001
        /*0026*/ 	.short	0x0008
        /*0028*/ 	.byte	0x00, 0xf0, 0x21, 0x00


	//----- nvinfo : EIATTR_KPARAM_INFO
	.align		4
.L_261:
        /*002c*/ 	.byte	0x04, 0x17
        /*002e*/ 	.short	(.L_263 - .L_262)
.L_262:
        /*0030*/ 	.word	0x00000000
        /*0034*/ 	.short	0x0000
        /*0036*/ 	.short	0x0000
        /*0038*/ 	.byte	0x00, 0xf0, 0x21, 0x00


	//----- nvinfo : EIATTR_MAXREG_COUNT
	.align		4
.L_263:
        /*003c*/ 	.byte	0x03, 0x1b
        /*003e*/ 	.short	0x0040


	//----- nvinfo : EIATTR_EXIT_INSTR_OFFSETS
	.align		4
        /*0040*/ 	.byte	0x04, 0x1c
        /*0042*/ 	.short	(.L_265 - .L_264)


	//   ....[0]....
.L_264:
        /*0044*/ 	.word	0x000003d0


	//----- nvinfo : EIATTR_MAX_THREADS
	.align		4
.L_265:
        /*0048*/ 	.byte	0x04, 0x05
        /*004a*/ 	.short	(.L_267 - .L_266)
.L_266:
        /*004c*/ 	.word	0x00000400
        /*0050*/ 	.word	0x00000001
        /*0054*/ 	.word	0x00000001
.L_267:


//--------------------- .nv.info.tvmgen_default_fused_nn_contrib_conv2d_winograd_without_weight_transform_add_add_nn_relu_3_kernel_2 --------------------------
	.section	.nv.info.tvmgen_default_fused_nn_contrib_conv2d_winograd_without_weight_transform_add_add_nn_relu_3_kernel_2,"",@"SHT_CUDA_INFO"
	.sectionflags	@""
	.align	4


	//----- nvinfo : EIATTR_CUDA_API_VERSION
	.align		4
        /*0000*/ 	.byte	0x04, 0x37
        /*0002*/ 	.short	(.L_269 - .L_268)
.L_268:
        /*0004*/ 	.word	0x0000007e


	//----- nvinfo : EIATTR_SW2861232_WAR
	.align		4
.L_269:
        /*0008*/ 	.byte	0x01, 0x35
	.zero		2


	//----- nvinfo : EIATTR_PARAM_CBANK
	.align		4
        /*000c*/ 	.byte	0x04, 0x0a
        /*000e*/ 	.short	(.L_271 - .L_270)
	.align		4
.L_270:
        /*0010*/ 	.word	index@(.nv.constant0.tvmgen_default_fused_nn_contrib_conv2d_winograd_without_weight_transform_add_add_nn_relu_3_kernel_2)
        /*0014*/ 	.short	0x0160
        /*0016*/ 	.short	0x0020


	//----- nvinfo : EIATTR_CBANK_PARAM_SIZE
	.align		4
.L_271:
        /*0018*/ 	.byte	0x03, 0x19
        /*001a*/ 	.short	0x0020


	//----- nvinfo : EIATTR_KPARAM_INFO
	.align		4
        /*001c*/ 	.byte	0x04, 0x17
        /*001e*/ 	.short	(.L_273 - .L_272)
.L_272:
        /*0020*/ 	.word	0x00000000
        /*0024*/ 	.short	0x0003
        /*0026*/ 	.short	0x0018
        /*0028*/ 	.byte	0x00, 0xf0, 0x21, 0x00


	//----- nvinfo : EIATTR_KPARAM_INFO
	.align		4
.L_273:
        /*002c*/ 	.byte	0x04, 0x17
        /*002e*/ 	.short	(.L_275 - .L_274)
.L_274:
        /*0030*/ 	.word	0x00000000
        /*0034*/ 	.short	0x0002
        /*0036*/ 	.short	0x0010
        /*0038*/ 	.byte	0x00, 0xf0, 0x21, 0x00


	//----- nvinfo : EIATTR_KPARAM_INFO
	.align		4
.L_275:
        /*003c*/ 	.byte	0x04, 0x17
        /*003e*/ 	.short	(.L_277 - .L_276)
.L_276:
        /*0040*/ 	.word	0x00000000
        /*0044*/ 	.short	0x0001
        /*0046*/ 	.short	0x0008
        /*0048*/ 	.byte	0x00, 0xf0, 0x21, 0x00


	//----- nvinfo : EIATTR_KPARAM_INFO
	.align		4
.L_277:
        /*004c*/ 	.byte	0x04, 0x17
        /*004e*/ 	.short	(.L_279 - .L_278)
.L_278:
        /*0050*/ 	.word	0x00000000
        /*0054*/ 	.short	0x0000
        /*0056*/ 	.short	0x0000
        /*0058*/ 	.byte	0x00, 0xf0, 0x21, 0x00


	//----- nvinfo : EIATTR_MAXREG_COUNT
	.align		4
.L_279:
        /*005c*/ 	.byte	0x03, 0x1b
        /*005e*/ 	.short	0x00ff


	//----- nvinfo : EIATTR_EXIT_INSTR_OFFSETS
	.align		4
        /*0060*/ 	.byte	0x04, 0x1c
        /*0062*/ 	.short	(.L_281 - .L_280)


	//   ....[0]....
.L_280:
        /*0064*/ 	.word	0x00000420


	//   ....[1]....
        /*0068*/ 	.word	0x00000510


	//   ....[2]....
        /*006c*/ 	.word	0x00000600


	//----- nvinfo : EIATTR_MAX_THREADS
	.align		4
.L_281:
        /*0070*/ 	.byte	0x04, 0x05
        /*0072*/ 	.short	(.L_283 - .L_282)
.L_282:
        /*0074*/ 	.word	0x00000080
        /*0078*/ 	.word	0x00000001
        /*007c*/ 	.word	0x00000001
.L_283:


//--------------------- .nv.info.tvmgen_default_fused_nn_dense_add_kernel --------------------------
	.section	.nv.info.tvmgen_default_fused_nn_dense_add_kernel,"",@"SHT_CUDA_INFO"
	.sectionflags	@""
	.align	4


	//----- nvinfo : EIATTR_CUDA_API_VERSION
	.align		4
        /*0000*/ 	.byte	0x04, 0x37
        /*0002*/ 	.short	(.L_285 - .L_284)
.L_284:
        /*0004*/ 	.word	0x0000007e


	//----- nvinfo : EIATTR_SW2861232_WAR
	.align		4
.L_285:
        /*0008*/ 	.byte	0x01, 0x35
	.zero		2


	//----- nvinfo : EIATTR_PARAM_CBANK
	.align		4
        /*000c*/ 	.byte	0x04, 0x0a
        /*000e*/ 	.short	(.L_287 - .L_286)
	.align		4
.L_286:
        /*0010*/ 	.word	index@(.nv.constant0.tvmgen_default_fused_nn_dense_add_kernel)
        /*0014*/ 	.short	0x0160
        /*0016*/ 	.short	0x0020


	//----- nvinfo : EIATTR_CBANK_PARAM_SIZE
	.align		4
.L_287:
        /*0018*/ 	.byte	0x03, 0x19
        /*001a*/ 	.short	0x0020


	//----- nvinfo : EIATTR_KPARAM_INFO
	.align		4
        /*001c*/ 	.byte	0x04, 0x17
        /*001e*/ 	.short	(.L_289 - .L_288)
.L_288:
        /*0020*/ 	.word	0x00000000
        /*0024*/ 	.short	0x0003
        /*0026*/ 	.short	0x0018
        /*0028*/ 	.byte	0x00, 0xf0, 0x21, 0x00


	//----- nvinfo : EIATTR_KPARAM_INFO
	.align		4
.L_289:
        /*002c*/ 	.byte	0x04, 0x17
        /*002e*/ 	.short	(.L_291 - .L_290)
.L_290:
        /*0030*/ 	.word	0x00000000
        /*0034*/ 	.short	0x0002
        /*0036*/ 	.short	0x0010
        /*0038*/ 	.byte	0x00, 0xf0, 0x21, 0x00


	//----- nvinfo : EIATTR_KPARAM_INFO
	.align		4
.L_291:
        /*003c*/ 	.byte	0x04, 0x17
        /*003e*/ 	.short	(.L_293 - .L_292)
.L_292:
        /*0040*/ 	.word	0x00000000
        /*0044*/ 	.short	0x0001
        /*0046*/ 	.short	0x0008
        /*0048*/ 	.byte	0x00, 0xf0, 0x21, 0x00


	//----- nvinfo : EIATTR_KPARAM_INFO
	.align		4
.L_293:
        /*004c*/ 	.byte	0x04, 0x17
        /*004e*/ 	.short	(.L_295 - .L_294)
.L_294:
        /*0050*/ 	.word	0x00000000
        /*0054*/ 	.short	0x0000
        /*0056*/ 	.short	0x0000
        /*0058*/ 	.byte	0x00, 0xf0, 0x21, 0x00


	//----- nvinfo : EIATTR_MAXREG_COUNT
	.align		4
.L_295:
        /*005c*/ 	.byte	0x03, 0x1b
        /*005e*/ 	.short	0x00ff


	//----- nvinfo : EIATTR_COOP_GROUP_MASK_REGIDS
	.align		4
        /*0060*/ 	.byte	0x04, 0x29
        /*0062*/ 	.short	(.L_297 - .L_296)


	//   ....[0]....
.L_296:
        /*0064*/ 	.word	0x05000007


	//   ....[1]....
        /*0068*/ 	.word	0x05000007


	//   ....[2]....
        /*006c*/ 	.word	0x05000007


	//   ....[3]....
        /*0070*/ 	.word	0x05000007


	//   ....[4]....
        /*0074*/ 	.word	0x05000007


	//   ....[5]....
        /*0078*/ 	.word	0x05000005


	//----- nvinfo : EIATTR_COOP_GROUP_INSTR_OFFSETS
	.align		4
.L_297:
        /*007c*/ 	.byte	0x04, 0x28
        /*007e*/ 	.short	(.L_299 - .L_298)


	//   ....[0]....
.L_298:
        /*0080*/ 	.word	0x00000240


	//   ....[1]....
        /*0084*/ 	.word	0x00000260


	//   ....[2]....
        /*0088*/ 	.word	0x00000280


	//   ....[3]....
        /*008c*/ 	.word	0x000002a0


	//   ....[4]....
        /*0090*/ 	.word	0x000002c0


	//   ....[5]....
        /*0094*/ 	.word	0x00000330


	//----- nvinfo : EIATTR_EXIT_INSTR_OFFSETS
	.align		4
.L_299:
        /*0098*/ 	.byte	0x04, 0x1c
        /*009a*/ 	.short	(.L_301 - .L_300)


	//   ....[0]....
.L_300:
        /*009c*/ 	.word	0x000003a0


	//   ....[1]....
        /*00a0*/ 	.word	0x00000410


	//----- nvinfo : EIATTR_MAX_THREADS
	.align		4
.L_301:
        /*00a4*/ 	.byte	0x04, 0x05
        /*00a6*/ 	.short	(.L_303 - .L_302)
.L_302:
        /*00a8*/ 	.word	0x00000040
        /*00ac*/ 	.word	0x00000001
        /*00b0*/ 	.word	0x00000001
.L_303:


//--------------------- .nv.info.tvmgen_default_fused_nn_contrib_conv2d_winograd_without_weight_transform_add_nn_relu_kernel --------------------------
	.section	.nv.info.tvmgen_default_fused_nn_contrib_conv2d_winograd_without_weight_transform_add_nn_relu_kernel,"",@"SHT_CUDA_INFO"
	.sectionflags	@""
	.align	4


	//----- nvinfo : EIATTR_CUDA_API_VERSION
	.align		4
        /*0000*/ 	.byte	0x04, 0x37
        /*0002*/ 	.short	(.L_305 - .L_304)
.L_304:
        /*0004*/ 	.word	0x0000007e


	//----- nvinfo : EIATTR_SW2861232_WAR
	.align		4
.L_305:
        /*0008*/ 	.byte	0x01, 0x35
	.zero		2


	//----- nvinfo : EIATTR_PARAM_CBANK
	.align		4
        /*000c*/ 	.byte	0x04, 0x0a
        /*000e*/ 	.short	(.L_307 - .L_306)
	.align		4
.L_306:
        /*0010*/ 	.word	index@(.nv.constant0.tvmgen_default_fused_nn_contrib_conv2d_winograd_without_weight_transform_add_nn_relu_kernel)
        /*0014*/ 	.short	0x0160
        /*0016*/ 	.short	0x0010


	//----- nvinfo : EIATTR_CBANK_PARAM_SIZE
	.align		4
.L_307:
        /*0018*/ 	.byte	0x03, 0x19
        /*001a*/ 	.short	0x0010


	//----- nvinfo : EIATTR_KPARAM_INFO
	.align		4
        /*001c*/ 	.byte	0x04, 0x17
        /*001e*/ 	.short	(.L_309 - .L_308)
.L_308:
        /*0020*/ 	.word	0x00000000
        /*0024*/ 	.short	0x0001
        /*0026*/ 	.short	0x0008
        /*0028*/ 	.byte	0x00, 0xf0, 0x21, 0x00


	//----- nvinfo : EIATTR_KPARAM_INFO
	.align		4
.L_309:
        /*002c*/ 	.byte	0x04, 0x17
        /*002e*/ 	.short	(.L_311 - .L_310)
.L_310:
        /*0030*/ 	.word	0x00000000
        /*0034*/ 	.short	0x0000
        /*0036*/ 	.short	0x0000
        /*0038*/ 	.byte	0x00, 0xf0, 0x21, 0x00


	//----- nvinfo : EIATTR_MAXREG_COUNT
	.align		4
.L_311:
        /*003c*/ 	.byte	0x03, 0x1b
        /*003e*/ 	.short	0x00ff


	//----- nvinfo : EIATTR_EXIT_INSTR_OFFSETS
	.align		4
        /*0040*/ 	.byte	0x04, 0x1c
        /*0042*/ 	.short	(.L_313 - .L_312)


	//   ....[0]....
.L_312:
        /*0044*/ 	.word	0x00003ad0


	//----- nvinfo : EIATTR_MAX_THREADS
	.align		4
.L_313:
        /*0048*/ 	.byte	0x04, 0x05
        /*004a*/ 	.short	(.L_315 - .L_314)
.L_314:
        /*004c*/ 	.word	0x00000080
        /*0050*/ 	.word	0x00000001
        /*0054*/ 	.word	0x00000001
.L_315:


//--------------------- .nv.info.tvmgen_default_fused_nn_contrib_conv2d_winograd_without_weight_transform_add_add_nn_relu_3_kernel_1 --------------------------
	.section	.nv.info.tvmgen_default_fused_nn_contrib_conv2d_winograd_without_weight_transform_add_add_nn_relu_3_kernel_1,"",@"SHT_CUDA_INFO"
	.sectionflags	@""
	.align	4


	//----- nvinfo : EIATTR_CUDA_API_VERSION
	.align		4
        /*0000*/ 	.byte	0x04, 0x37
        /*0002*/ 	.short	(.L_317 - .L_316)
.L_316:
        /*0004*/ 	.word	0x0000007e


	//----- nvinfo : EIATTR_SW2861232_WAR
	.align		4
.L_317:
        /*0008*/ 	.byte	0x01, 0x35
	.zero		2


	//----- nvinfo : EIATTR_PARAM_CBANK
	.align		4
        /*000c*/ 	.byte	0x04, 0x0a
        /*000e*/ 	.short	(.L_319 - .L_318)
	.align		4
.L_318:
        /*0010*/ 	.word	index@(.nv.constant0.tvmgen_default_fused_nn_contrib_conv2d_winograd_without_weight_transform_add_add_nn_relu_3_kernel_1)
        /*0014*/ 	.short	0x0160
        /*0016*/ 	.short	0x0018


	//----- nvinfo : EIATTR_CBANK_PARAM_SIZE
	.align		4
.L_319:
        /*0018*/ 	.byte	0x03, 0x19
        /*001a*/ 	.short	0x0018


	//----- nvinfo : EIATTR_KPARAM_INFO
	.align		4
        /*001c*/ 	.byte	0x04, 0x17
        /*001e*/ 	.short	(.L_321 - .L_320)
.L_320:
        /*0020*/ 	.word	0x00000000
        /*0024*/ 	.short	0x0002
        /*0026*/ 	.short	0x0010
        /*0028*/ 	.byte	0x00, 0xf0, 0x21, 0x00


	//----- nvinfo : EIATTR_KPARAM_INFO
	.align		4
.L_321:
        /*002c*/ 	.byte	0x04, 0x17
        /*002e*/ 	.short	(.L_323 - .L_322)
.L_322:
        /*0030*/ 	.word	0x00000000
        /*0034*/ 	.short	0x0001
        /*0036*/ 	.short	0x0008
        /*0038*/ 	.byte	0x00, 0xf0, 0x21, 0x00


	//----- nvinfo : EIATTR_KPARAM_INFO
	.align		4
.L_323:
        /*003c*/ 	.byte	0x04, 0x17
        /*003e*/ 	.short	(.L_325 - .L_324)
.L_324:
        /*0040*/ 	.word	0x00000000
        /*0044*/ 	.short	0x0000
        /*0046*/ 	.short	0x0000
        /*0048*/ 	.byte	0x00, 0xf0, 0x21, 0x00


	//----- nvinfo : EIATTR_MAXREG_COUNT
	.align		4
.L_325:
        /*004c*/ 	.byte	0x03, 0x1b
        /*004e*/ 	.short	0x00ff


	//----- nvinfo : EIATTR_EXIT_INSTR_OFFSETS
	.align		4
        /*0050*/ 	.byte	0x04, 0x1c
        /*0052*/ 	.short	(.L_327 - .L_326)


	//   ....[0]....
.L_326:
        /*0054*/ 	.word	0x00000e10


	//----- nvinfo : EIATTR_CTAIDZ_USED
	.align		4
.L_327:
        /*0058*/ 	.byte	0x01, 0x04
	.zero		2


	//----- nvinfo : EIATTR_MAX_THREADS
	.align		4
        /*005c*/ 	.byte	0x04, 0x05
        /*005e*/ 	.short	(.L_329 - .L_328)
.L_328:
        /*0060*/ 	.word	0x00000080
        /*0064*/ 	.word	0x00000001
        /*0068*/ 	.word	0x00000001
.L_329:


//--------------------- .nv.info.tvmgen_default_fused_nn_contrib_conv2d_winograd_without_weight_transform_add_add_nn_relu_kernel --------------------------
	.section	.nv.info.tvmgen_default_fused_nn_contrib_conv2d_winograd_without_weight_transform_add_add_nn_relu_kernel,"",@"SHT_CUDA_INFO"
	.sectionflags	@""
	.align	4


	//----- nvinfo : EIATTR_CUDA_API_VERSION
	.align		4
        /*0000*/ 	.byte	0x04, 0x37
        /*0002*/ 	.short	(.L_331 - .L_330)
.L_330:
        /*0004*/ 	.word	0x0000007e


	//----- nvinfo : EIATTR_SW2861232_WAR
	.align		4
.L_331:
        /*0008*/ 	.byte	0x01, 0x35
	.zero		2


	//----- nvinfo : EIATTR_PARAM_CBANK
	.align		4
        /*000c*/ 	.byte	0x04, 0x0a
        /*000e*/ 	.short	(.L_333 - .L_332)
	.align		4
.L_332:
        /*0010*/ 	.word	index@(.nv.constant0.tvmgen_default_fused_nn_contrib_conv2d_winograd_without_weight_transform_add_add_nn_relu_kernel)
        /*0014*/ 	.short	0x0160
        /*0016*/ 	.short	0x0010


	//----- nvinfo : EIATTR_CBANK_PARAM_SIZE
	.align		4
.L_333:
        /*0018*/ 	.byte	0x03, 0x19
        /*001a*/ 	.short	0x0010


	//----- nvinfo : EIATTR_KPARAM_INFO
	.align		4
        /*001c*/ 	.byte	0x04, 0x17
        /*001e*/ 	.short	(.L_335 - .L_334)
.L_334:
        /*0020*/ 	.word	0x00000000
        /*0024*/ 	.short	0x0001
        /*0026*/ 	.short	0x0008
        /*0028*/ 	.byte	0x00, 0xf0, 0x21, 0x00


	//----- nvinfo : EIATTR_KPARAM_INFO
	.align		4
.L_335:
        /*002c*/ 	.byte	0x04, 0x17
        /*002e*/ 	.short	(.L_337 - .L_336)
.L_336:
        /*0030*/ 	.word	0x00000000
        /*0034*/ 	.short	0x0000
        /*0036*/ 	.short	0x0000
        /*0038*/ 	.byte	0x00, 0xf0, 0x21, 0x00


	//----- nvinfo : EIATTR_MAXREG_COUNT
	.align		4
.L_337:
        /*003c*/ 	.byte	0x03, 0x1b
        /*003e*/ 	.short	0x00ff


	//----- nvinfo : EIATTR_EXIT_INSTR_OFFSETS
	.align		4
        /*0040*/ 	.byte	0x04, 0x1c
        /*0042*/ 	.short	(.L_339 - .L_338)


	//   ....[0]....
.L_338:
        /*0044*/ 	.word	0x00003ad0


	//----- nvinfo : EIATTR_MAX_THREADS
	.align		4
.L_339:
        /*0048*/ 	.byte	0x04, 0x05
        /*004a*/ 	.short	(.L_341 - .L_340)
.L_340:
        /*004c*/ 	.word	0x00000080
        /*0050*/ 	.word	0x00000001
        /*0054*/ 	.word	0x00000001
.L_341:


//--------------------- .nv.info.tvmgen_default_fused_nn_contrib_conv2d_winograd_without_weight_transform_add_nn_relu_kernel_2 --------------------------
	.section	.nv.info.tvmgen_default_fused_nn_contrib_conv2d_winograd_without_weight_transform_add_nn_relu_kernel_2,"",@"SHT_CUDA_INFO"
	.sectionflags	@""
	.align	4


	//----- nvinfo : EIATTR_CUDA_API_VERSION
	.align		4
        /*0000*/ 	.byte	0x04, 0x37
        /*0002*/ 	.short	(.L_343 - .L_342)
.L_342:
        /*0004*/ 	.word	0x0000007e


	//----- nvinfo : EIATTR_SW2861232_WAR
	.align		4
.L_343:
        /*0008*/ 	.byte	0x01, 0x35
	.zero		2


	//----- nvinfo : EIATTR_PARAM_CBANK
	.align		4
        /*000c*/ 	.byte	0x04, 0x0a
        /*000e*/ 	.short	(.L_345 - .L_344)
	.align		4
.L_344:
        /*0010*/ 	.word	index@(.nv.constant0.tvmgen_default_fused_nn_contrib_conv2d_winograd_without_weight_transform_add_nn_relu_kernel_2)
        /*0014*/ 	.short	0x0160
        /*0016*/ 	.short	0x0018


	//----- nvinfo : EIATTR_CBANK_PARAM_SIZE
	.align		4
.L_345:
        /*0018*/ 	.byte	0x03, 0x19
        /*001a*/ 	.short	0x0018


	//----- nvinfo : EIATTR_KPARAM_INFO
	.align		4
        /*001c*/ 	.byte	0x04, 0x17
        /*001e*/ 	.short	(.L_347 - .L_346)
.L_346:
        /*0020*/ 	.word	0x00000000
        /*0024*/ 	.short	0x0002
        /*0026*/ 	.short	0x0010
        /*0028*/ 	.byte	0x00, 0xf0, 0x21, 0x00


	//----- nvinfo : EIATTR_KPARAM_INFO
	.align		4
.L_347:
        /*002c*/ 	.byte	0x04, 0x17
        /*002e*/ 	.short	(.L_349 - .L_348)
.L_348:
        /*0030*/ 	.word	0x00000000
        /*0034*/ 	.short	0x0001
        /*0036*/ 	.short	0x0008
        /*0038*/ 	.byte	0x00, 0xf0, 0x21, 0x00


	//----- nvinfo : EIATTR_KPARAM_INFO
	.align		4
.L_349:
        /*003c*/ 	.byte	0x04, 0x17
        /*003e*/ 	.short	(.L_351 - .L_350)
.L_350:
        /*0040*/ 	.word	0x00000000
        /*0044*/ 	.short	0x0000
        /*0046*/ 	.short	0x0000
        /*0048*/ 	.byte	0x00, 0xf0, 0x21, 0x00


	//----- nvinfo : EIATTR_MAXREG_COUNT
	.align		4
.L_351:
        /*004c*/ 	.byte	0x03, 0x1b
        /*004e*/ 	.short	0x00ff


	//----- nvinfo : EIATTR_EXIT_INSTR_OFFSETS
	.align		4
        /*0050*/ 	.byte	0x04, 0x1c
        /*0052*/ 	.short	(.L_353 - .L_352)


	//   ....[0]....
.L_352:
        /*0054*/ 	.word	0x00001a60


	//----- nvinfo : EIATTR_MAX_THREADS
	.align		4
.L_353:
        /*0058*/ 	.byte	0x04, 0x05
        /*005a*/ 	.short	(.L_355 - .L_354)
.L_354:
        /*005c*/ 	.word	0x00000080
        /*0060*/ 	.word	0x00000001
        /*0064*/ 	.word	0x00000001
.L_355:


//--------------------- .nv.info.tvmgen_default_fused_nn_conv2d_add_nn_relu_2_kernel --------------------------
	.section	.nv.info.tvmgen_default_fused_nn_conv2d_add_nn_relu_2_kernel,"",@"SHT_CUDA_INFO"
	.sectionflags	@""
	.align	4


	//----- nvinfo : EIATTR_CUDA_API_VERSION
	.align		4
        /*0000*/ 	.byte	0x04, 0x37
        /*0002*/ 	.short	(.L_357 - .L_356)
.L_356:
        /*0004*/ 	.word	0x0000007e


	//----- nvinfo : EIATTR_SW2861232_WAR
	.align		4
.L_357:
        /*0008*/ 	.byte	0x01, 0x35
	.zero		2


	//----- nvinfo : EIATTR_PARAM_CBANK
	.align		4
        /*000c*/ 	.byte	0x04, 0x0a
        /*000e*/ 	.short	(.L_359 - .L_358)
	.align		4
.L_358:
        /*0010*/ 	.word	index@(.nv.constant0.tvmgen_default_fused_nn_conv2d_add_nn_relu_2_kernel)
        /*0014*/ 	.short	0x0160
        /*0016*/ 	.short	0x0020


	//----- nvinfo : EIATTR_CBANK_PARAM_SIZE
	.align		4
.L_359:
        /*0018*/ 	.byte	0x03, 0x19
        /*001a*/ 	.short	0x0020


	//----- nvinfo : EIATTR_KPARAM_INFO
	.align		4
        /*001c*/ 	.byte	0x04, 0x17
        /*001e*/ 	.short	(.L_361 - .L_360)
.L_360:
        /*0020*/ 	.word	0x00000000
        /*0024*/ 	.short	0x0003
        /*0026*/ 	.short	0x0018
        /*0028*/ 	.byte	0x00, 0xf0, 0x21, 0x00


	//----- nvinfo : EIATTR_KPARAM_INFO
	.align		4
.L_361:
        /*002c*/ 	.byte	0x04, 0x17
        /*002e*/ 	.short	(.L_363 - .L_362)
.L_362:
        /*0030*/ 	.word	0x00000000
        /*0034*/ 	.short	0x0002
        /*0036*/ 	.short	0x0010
        /*0038*/ 	.byte	0x00, 0xf0, 0x21, 0x00


	//----- nvinfo : EIATTR_KPARAM_INFO
	.align		4
.L_363:
        /*003c*/ 	.byte	0x04, 0x17
        /*003e*/ 	.short	(.L_365 - .L_364)
.L_364:
        /*0040*/ 	.word	0x00000000
        /*0044*/ 	.short	0x0001
        /*0046*/ 	.short	0x0008
        /*0048*/ 	.byte	0x00, 0xf0, 0x21, 0x00


	//----- nvinfo : EIATTR_KPARAM_INFO
	.align		4
.L_365:
        /*004c*/ 	.byte	0x04, 0x17
        /*004e*/ 	.short	(.L_367 - .L_366)
.L_366:
        /*0050*/ 	.word	0x00000000
        /*0054*/ 	.short	0x0000
        /*0056*/ 	.short	0x0000
        /*0058*/ 	.byte	0x00, 0xf0, 0x21, 0x00


	//----- nvinfo : EIATTR_MAXREG_COUNT
	.align		4
.L_367:
        /*005c*/ 	.byte	0x03, 0x1b
        /*005e*/ 	.short	0x00ff


	//----- nvinfo : EIATTR_EXIT_INSTR_OFFSETS
	.align		4
        /*0060*/ 	.byte	0x04, 0x1c
        /*0062*/ 	.short	(.L_369 - .L_368)


	//   ....[0]....
.L_368:
        /*0064*/ 	.word	0x00001060


	//----- nvinfo : EIATTR_CTAIDZ_USED
	.align		4
.L_369:
        /*0068*/ 	.byte	0x01, 0x04
	.zero		2


	//----- nvinfo : EIATTR_MAX_THREADS
	.align		4
        /*006c*/ 	.byte	0x04, 0x05
        /*006e*/ 	.short	(.L_371 - .L_370)
.L_370:
        /*0070*/ 	.word	0x000000e0
        /*0074*/ 	.word	0x00000001
        /*0078*/ 	.word	0x00000001


	//----- nvinfo : EIATTR_CRS_STACK_SIZE
	.align		4
.L_371:
        /*007c*/ 	.byte	0x04, 0x1e
        /*007e*/ 	.short	(.L_373 - .L_372)
.L_372:
        /*0080*/ 	.word	0x00000000
.L_373:


//--------------------- .nv.info.tvmgen_default_fused_nn_conv2d_add_nn_relu_3_kernel --------------------------
	.section	.nv.info.tvmgen_default_fused_nn_conv2d_add_nn_relu_3_kernel,"",@"SHT_CUDA_INFO"
	.sectionflags	@""
	.align	4


	//----- nvinfo : EIATTR_CUDA_API_VERSION
	.align		4
        /*0000*/ 	.byte	0x04, 0x37
        /*0002*/ 	.short	(.L_375 - .L_374)
.L_374:
        /*0004*/ 	.word	0x0000007e


	//----- nvinfo : EIATTR_SW2861232_WAR
	.align		4
.L_375:
        /*0008*/ 	.byte	0x01, 0x35
	.zero		2


	//----- nvinfo : EIATTR_PARAM_CBANK
	.align		4
        /*000c*/ 	.byte	0x04, 0x0a
        /*000e*/ 	.short	(.L_377 - .L_376)
	.align		4
.L_376:
        /*0010*/ 	.word	index@(.nv.constant0.tvmgen_default_fused_nn_conv2d_add_nn_relu_3_kernel)
        /*0014*/ 	.short	0x0160
        /*0016*/ 	.short	0x0020


	//----- nvinfo : EIATTR_CBANK_PARAM_SIZE
	.align		4
.L_377:
        /*0018*/ 	.byte	0x03, 0x19
        /*001a*/ 	.short	0x0020


	//----- nvinfo : EIATTR_KPARAM_INFO
	.align		4
        /*001c*/ 	.byte	0x04, 0x17
        /*001e*/ 	.short	(.L_379 - .L_378)
.L_378:
        /*0020*/ 	.word	0x00000000
        /*0024*/ 	.short	0x0003
        /*0026*/ 	.short	0x0018
        /*0028*/ 	.byte	0x00, 0xf0, 0x21, 0x00


	//----- nvinfo : EIATTR_KPARAM_INFO
	.align		4
.L_379:
        /*002c*/ 	.byte	0x04, 0x17
        /*002e*/ 	.short	(.L_381 - .L_380)
.L_380:
        /*0030*/ 	.word	0x00000000
        /*0034*/ 	.short	0x0002
        /*0036*/ 	.short	0x0010
        /*0038*/ 	.byte	0x00, 0xf0, 0x21, 0x00


	//----- nvinfo : EIATTR_KPARAM_INFO
	.align		4
.L_381:
        /*003c*/ 	.byte	0x04, 0x17
        /*003e*/ 	.short	(.L_383 - .L_382)
.L_382:
        /*0040*/ 	.word	0x00000000
        /*0044*/ 	.short	0x0001
        /*0046*/ 	.short	0x0008
        /*0048*/ 	.byte	0x00, 0xf0, 0x21, 0x00


	//----- nvinfo : EIATTR_KPARAM_INFO
	.align		4
.L_383:
        /*004c*/ 	.byte	0x04, 0x17
        /*004e*/ 	.short	(.L_385 - .L_384)
.L_384:
        /*0050*/ 	.word	0x00000000
        /*0054*/ 	.short	0x0000
        /*0056*/ 	.short	0x0000
        /*0058*/ 	.byte	0x00, 0xf0, 0x21, 0x00


	//----- nvinfo : EIATTR_MAXREG_COUNT
	.align		4
.L_385:
        /*005c*/ 	.byte	0x03, 0x1b
        /*005e*/ 	.short	0x00ff


	//----- nvinfo : EIATTR_EXIT_INSTR_OFFSETS
	.align		4
        /*0060*/ 	.byte	0x04, 0x1c
        /*0062*/ 	.short	(.L_387 - .L_386)


	//   ....[0]....
.L_386:
        /*0064*/ 	.word	0x00000d50


	//----- nvinfo : EIATTR_CTAIDZ_USED
	.align		4
.L_387:
        /*0068*/ 	.byte	0x01, 0x04
	.zero		2


	//----- nvinfo : EIATTR_MAX_THREADS
	.align		4
        /*006c*/ 	.byte	0x04, 0x05
        /*006e*/ 	.short	(.L_389 - .L_388)
.L_388:
        /*0070*/ 	.word	0x00000070
        /*0074*/ 	.word	0x00000001
        /*0078*/ 	.word	0x00000001


	//----- nvinfo : EIATTR_CRS_STACK_SIZE
	.align		4
.L_389:
        /*007c*/ 	.byte	0x04, 0x1e
        /*007e*/ 	.short	(.L_391 - .L_390)
.L_390:
        /*0080*/ 	.word	0x00000000
.L_391:


//--------------------- .nv.info.tvmgen_default_fused_nn_contrib_conv2d_winograd_without_weight_transform_add_nn_relu_3_kernel_2 --------------------------
	.section	.nv.info.tvmgen_default_fused_nn_contrib_conv2d_winograd_without_weight_transform_add_nn_relu_3_kernel_2,"",@"SHT_CUDA_INFO"
	.sectionflags	@""
	.align	4


	//----- nvinfo : EIATTR_CUDA_API_VERSION
	.align		4
        /*0000*/ 	.byte	0x04, 0x37
        /*0002*/ 	.short	(.L_393 - .L_392)
.L_392:
        /*0004*/ 	.word	0x0000007e


	//----- nvinfo : EIATTR_SW2861232_WAR
	.align		4
.L_393:
        /*0008*/ 	.byte	0x01, 0x35
	.zero		2


	//----- nvinfo : EIATTR_PARAM_CBANK
	.align		4
        /*000c*/ 	.byte	0x04, 0x0a
        /*000e*/ 	.short	(.L_395 - .L_394)
	.align		4
.L_394:
        /*0010*/ 	.word	index@(.nv.constant0.tvmgen_default_fused_nn_contrib_conv2d_winograd_without_weight_transform_add_nn_relu_3_kernel_2)
        /*0014*/ 	.short	0x0160
        /*0016*/ 	.short	0x0018


	//----- nvinfo : EIATTR_CBANK_PARAM_SIZE
	.align		4
.L_395:
        /*0018*/ 	.byte	0x03, 0x19
        /*001a*/ 	.short	0x0018


	//----- nvinfo : EIATTR_KPARAM_INFO
	.align		4
        /*001c*/ 	.byte	0x04, 0x17
        /*001e*/ 	.short	(.L_397 - .L_396)
.L_396:
        /*0020*/ 	.word	0x00000000
        /*0024*/ 	.short	0x0002
        /*0026*/ 	.short	0x0010
        /*0028*/ 	.byte	0x00, 0xf0, 0x21, 0x00


	//----- nvinfo : EIATTR_KPARAM_INFO
	.align		4
.L_397:
        /*002c*/ 	.byte	0x04, 0x17
        /*002e*/ 	.short	(.L_399 - .L_398)
.L_398:
        /*0030*/ 	.word	0x00000000
        /*0034*/ 	.short	0x0001
        /*0036*/ 	.short	0x0008
        /*0038*/ 	.byte	0x00, 0xf0, 0x21, 0x00


	//----- nvinfo : EIATTR_KPARAM_INFO
	.align		4
.L_399:
        /*003c*/ 	.byte	0x04, 0x17
        /*003e*/ 	.short	(.L_401 - .L_400)
.L_400:
        /*0040*/ 	.word	0x00000000
        /*0044*/ 	.short	0x0000
        /*0046*/ 	.short	0x0000
        /*0048*/ 	.byte	0x00, 0xf0, 0x21, 0x00


	//----- nvinfo : EIATTR_MAXREG_COUNT
	.align		4
.L_401:
        /*004c*/ 	.byte	0x03, 0x1b
        /*004e*/ 	.short	0x00ff


	//----- nvinfo : EIATTR_EXIT_INSTR_OFFSETS
	.align		4
        /*0050*/ 	.byte	0x04, 0x1c
        /*0052*/ 	.short	(.L_403 - .L_402)


	//   ....[0]....
.L_402:
        /*0054*/ 	.word	0x000004d0


	//   ....[1]....
        /*0058*/ 	.word	0x00000530


	//   ....[2]....
        /*005c*/ 	.word	0x00000570


	//----- nvinfo : EIATTR_MAX_THREADS
	.align		4
.L_403:
        /*0060*/ 	.byte	0x04, 0x05
        /*0062*/ 	.short	(.L_405 - .L_404)
.L_404:
        /*0064*/ 	.word	0x00000080
        /*0068*/ 	.word	0x00000001
        /*006c*/ 	.word	0x00000001
.L_405:


//--------------------- .nv.info.tvmgen_default_fused_nn_contrib_conv2d_winograd_without_weight_transform_add_nn_relu_2_kernel --------------------------
	.section	.nv.info.tvmgen_default_fused_nn_contrib_conv2d_winograd_without_weight_transform_add_nn_relu_2_kernel,"",@"SHT_CUDA_INFO"
	.sectionflags	@""
	.align	4


	//----- nvinfo : EIATTR_CUDA_API_VERSION
	.align		4
        /*0000*/ 	.byte	0x04, 0x37
        /*0002*/ 	.short	(.L_407 - .L_406)
.L_406:
        /*0004*/ 	.word	0x0000007e


	//----- nvinfo : EIATTR_SW2861232_WAR
	.align		4
.L_407:
        /*0008*/ 	.byte	0x01, 0x35
	.zero		2


	//----- nvinfo : EIATTR_PARAM_CBANK
	.align		4
        /*000c*/ 	.byte	0x04, 0x0a
        /*000e*/ 	.short	(.L_409 - .L_408)
	.align		4
.L_408:
        /*0010*/ 	.word	index@(.nv.constant0.tvmgen_default_fused_nn_contrib_conv2d_winograd_without_weight_transform_add_nn_relu_2_kernel)
        /*0014*/ 	.short	0x0160
        /*0016*/ 	.short	0x0010


	//----- nvinfo : EIATTR_CBANK_PARAM_SIZE
	.align		4
.L_409:
        /*0018*/ 	.byte	0x03, 0x19
        /*001a*/ 	.short	0x0010


	//----- nvinfo : EIATTR_KPARAM_INFO
	.align		4
        /*001c*/ 	.byte	0x04, 0x17
        /*001e*/ 	.short	(.L_411 - .L_410)
.L_410:
        /*0020*/ 	.word	0x00000000
        /*0024*/ 	.short	0x0001
        /*0026*/ 	.short	0x0008
        /*0028*/ 	.byte	0x00, 0xf0, 0x21, 0x00


	//----- nvinfo : EIATTR_KPARAM_INFO
	.align		4
.L_411:
        /*002c*/ 	.byte	0x04, 0x17
        /*002e*/ 	.short	(.L_413 - .L_412)
.L_412:
        /*0030*/ 	.word	0x00000000
        /*0034*/ 	.short	0x0000
        /*0036*/ 	.short	0x0000
        /*0038*/ 	.byte	0x00, 0xf0, 0x21, 0x00


	//----- nvinfo : EIATTR_MAXREG_COUNT
	.align		4
.L_413:
        /*003c*/ 	.byte	0x03, 0x1b
        /*003e*/ 	.short	0x00ff


	//----- nvinfo : EIATTR_EXIT_INSTR_OFFSETS
	.align		4
        /*0040*/ 	.byte	0x04, 0x1c
        /*0042*/ 	.short	(.L_415 - .L_414)


	//   ....[0]....
.L_414:
        /*0044*/ 	.word	0x00000990


	//----- nvinfo : EIATTR_MAX_THREADS
	.align		4
.L_415:
        /*0048*/ 	.byte	0x04, 0x05
        /*004a*/ 	.short	(.L_417 - .L_416)
.L_416:
        /*004c*/ 	.word	0x00000080
        /*0050*/ 	.word	0x00000001
        /*0054*/ 	.word	0x00000001
.L_417:


//--------------------- .nv.info.tvmgen_default_fused_nn_contrib_conv2d_winograd_without_weight_transform_add_add_nn_relu_kernel_1 --------------------------
	.section	.nv.info.tvmgen_default_fused_nn_contrib_conv2d_winograd_without_weight_transform_add_add_nn_relu_kernel_1,"",@"SHT_CUDA_INFO"
	.sectionflags	@""
	.align	4


	//----- nvinfo : EIATTR_CUDA_API_VERSION
	.align		4
        /*0000*/ 	.byte	0x04, 0x37
        /*0002*/ 	.short	(.L_419 - .L_418)
.L_418:
        /*0004*/ 	.word	0x0000007e


	//----- nvinfo : EIATTR_SW2861232_WAR
	.align		4
.L_419:
        /*0008*/ 	.byte	0x01, 0x35
	.zero		2


	//----- nvinfo : EIATTR_PARAM_CBANK
	.align		4
        /*000c*/ 	.byte	0x04, 0x0a
        /*000e*/ 	.short	(.L_421 - .L_420)
	.align		4
.L_420:
        /*0010*/ 	.word	index@(.nv.constant0.tvmgen_default_fused_nn_contrib_conv2d_winograd_without_weight_transform_add_add_nn_relu_kernel_1)
        /*0014*/ 	.short	0x0160
        /*0016*/ 	.short	0x0018


	//----- nvinfo : EIATTR_CBANK_PARAM_SIZE
	.align		4
.L_421:
        /*0018*/ 	.byte	0x03, 0x19
        /*001a*/ 	.short	0x0018


	//----- nvinfo : EIATTR_KPARAM_INFO
	.align		4
        /*001c*/ 	.byte	0x04, 0x17
        /*001e*/ 	.short	(.L_423 - .L_422)
.L_422:
        /*0020*/ 	.word	0x00000000
        /*0024*/ 	.short	0x0002
        /*0026*/ 	.short	0x0010
        /*0028*/ 	.byte	0x00, 0xf0, 0x21, 0x00


	//----- nvinfo : EIATTR_KPARAM_INFO
	.align		4
.L_423:
        /*002c*/ 	.byte	0x04, 0x17
        /*002e*/ 	.short	(.L_425 - .L_424)
.L_424:
        /*0030*/ 	.word	0x00000000
        /*0034*/ 	.short	0x0001
        /*0036*/ 	.short	0x0008
        /*0038*/ 	.byte	0x00, 0xf0, 0x21, 0x00


	//----- nvinfo : EIATTR_KPARAM_INFO
	.align		4
.L_425:
        /*003c*/ 	.byte	0x04, 0x17
        /*003e*/ 	.short	(.L_427 - .L_426)
.L_426:
        /*0040*/ 	.word	0x00000000
        /*0044*/ 	.short	0x0000
        /*0046*/ 	.short	0x0000
        /*0048*/ 	.byte	0x00, 0xf0, 0x21, 0x00


	//----- nvinfo : EIATTR_MAXREG_COUNT
	.align		4
.L_427:
        /*004c*/ 	.byte	0x03, 0x1b
        /*004e*/ 	.short	0x00ff


	//----- nvinfo : EIATTR_EXIT_INSTR_OFFSETS
	.align		4
        /*0050*/ 	.byte	0x04, 0x1c
        /*0052*/ 	.short	(.L_429 - .L_428)


	//   ....[0]....
.L_428:
        /*0054*/ 	.word	0x00001180


	//----- nvinfo : EIATTR_CTAIDZ_USED
	.align		4
.L_429:
        /*0058*/ 	.byte	0x01, 0x04
	.zero		2


	//----- nvinfo : EIATTR_MAX_THREADS
	.align		4
        /*005c*/ 	.byte	0x04, 0x05
        /*005e*/ 	.short	(.L_431 - .L_430)
.L_430:
        /*0060*/ 	.word	0x000000c4
        /*0064*/ 	.word	0x00000001
        /*0068*/ 	.word	0x00000001
.L_431:


//--------------------- .nv.info.tvmgen_default_fused_nn_contrib_conv2d_winograd_without_weight_transform_add_nn_relu_2_kernel_2 --------------------------
	.section	.nv.info.tvmgen_default_fused_nn_contrib_conv2d_winograd_without_weight_transform_add_nn_relu_2_kernel_2,"",@"SHT_CUDA_INFO"
	.sectionflags	@""
	.align	4


	//----- nvinfo : EIATTR_CUDA_API_VERSION
	.align		4
        /*0000*/ 	.byte	0x04, 0x37
        /*0002*/ 	.short	(.L_433 - .L_432)
.L_432:
        /*0004*/ 	.word	0x0000007e


	//----- nvinfo : EIATTR_SW2861232_WAR
	.align		4
.L_433:
        /*0008*/ 	.byte	0x01, 0x35
	.zero		2


	//----- nvinfo : EIATTR_PARAM_CBANK
	.align		4
        /*000c*/ 	.byte	0x04, 0x0a
        /*000e*/ 	.short	(.L_435 - .L_434)
	.align		4
.L_434:
        /*0010*/ 	.word	index@(.nv.constant0.tvmgen_default_fused_nn_contrib_conv2d_winograd_without_weight_transform_add_nn_relu_2_kernel_2)
        /*0014*/ 	.short	0x0160
        /*0016*/ 	.short	0x0018


	//----- nvinfo : EIATTR_CBANK_PARAM_SIZE
	.align		4
.L_435:
        /*0018*/ 	.byte	0x03, 0x19
        /*001a*/ 	.short	0x0018


	//----- nvinfo : EIATTR_KPARAM_INFO
	.align		4
        /*001c*/ 	.byte	0x04, 0x17
        /*001e*/ 	.short	(.L_437 - .L_436)
.L_436:
        /*0020*/ 	.word	0x00000000
        /*0024*/ 	.short	0x0002
        /*0026*/ 	.short	0x0010
        /*0028*/ 	.byte	0x00, 0xf0, 0x21, 0x00


	//----- nvinfo : EIATTR_KPARAM_INFO
	.align		4
.L_437:
        /*002c*/ 	.byte	0x04, 0x17
        /*002e*/ 	.short	(.L_439 - .L_438)
.L_438:
        /*0030*/ 	.word	0x00000000
        /*0034*/ 	.short	0x0001
        /*0036*/ 	.short	0x0008
        /*0038*/ 	.byte	0x00, 0xf0, 0x21, 0x00


	//----- nvinfo : EIATTR_KPARAM_INFO
	.align		4
.L_439:
        /*003c*/ 	.byte	0x04, 0x17
        /*003e*/ 	.short	(.L_441 - .L_440)
.L_440:
        /*0040*/ 	.word	0x00000000
        /*0044*/ 	.short	0x0000
        /*0046*/ 	.short	0x0000
        /*0048*/ 	.byte	0x00, 0xf0, 0x21, 0x00


	//----- nvinfo : EIATTR_MAXREG_COUNT
	.align		4
.L_441:
        /*004c*/ 	.byte	0x03, 0x1b
        /*004e*/ 	.short	0x00ff


	//----- nvinfo : EIATTR_EXIT_INSTR_OFFSETS
	.align		4
        /*0050*/ 	.byte	0x04, 0x1c
        /*0052*/ 	.short	(.L_443 - .L_442)


	//   ....[0]....
.L_442:
        /*0054*/ 	.word	0x00000650


	//----- nvinfo : EIATTR_MAX_THREADS
	.align		4
.L_443:
        /*0058*/ 	.byte	0x04, 0x05
        /*005a*/ 	.short	(.L_445 - .L_444)
.L_444:
        /*005c*/ 	.word	0x00000080
        /*0060*/ 	.word	0x00000001
        /*0064*/ 	.word	0x00000001
.L_445:


//--------------------- .nv.info.tvmgen_default_fused_nn_contrib_conv2d_winograd_without_weight_transform_add_add_nn_relu_kernel_2 --------------------------
	.section	.nv.info.tvmgen_default_fused_nn_contrib_conv2d_winograd_without_weight_transform_add_add_nn_relu_kernel_2,"",@"SHT_CUDA_INFO"
	.sectionflags	@""
	.align	4


	//----- nvinfo : EIATTR_CUDA_API_VERSION
	.align		4
        /*0000*/ 	.byte	0x04, 0x37
        /*0002*/ 	.short	(.L_447 - .L_446)
.L_446:
        /*0004*/ 	.word	0x0000007e


	//----- nvinfo : EIATTR_SW2861232_WAR
	.align		4
.L_447:
        /*0008*/ 	.byte	0x01, 0x35
	.zero		2


	//----- nvinfo : EIATTR_PARAM_CBANK
	.align		4
        /*000c*/ 	.byte	0x04, 0x0a
        /*000e*/ 	.short	(.L_449 - .L_448)
	.align		4
.L_448:
        /*0010*/ 	.word	index@(.nv.constant0.tvmgen_default_fused_nn_contrib_conv2d_winograd_without_weight_transform_add_add_nn_relu_kernel_2)
        /*0014*/ 	.short	0x0160
        /*0016*/ 	.short	0x0020


	//----- nvinfo : EIATTR_CBANK_PARAM_SIZE
	.align		4
.L_449:
        /*0018*/ 	.byte	0x03, 0x19
        /*001a*/ 	.short	0x0020


	//----- nvinfo : EIATTR_KPARAM_INFO
	.align		4
        /*001c*/ 	.byte	0x04, 0x17
        /*001e*/ 	.short	(.L_451 - .L_450)
.L_450:
        /*0020*/ 	.word	0x00000000
        /*0024*/ 	.short	0x0003
        /*0026*/ 	.short	0x0018
        /*0028*/ 	.byte	0x00, 0xf0, 0x21, 0x00


	//----- nvinfo : EIATTR_KPARAM_INFO
	.align		4
.L_451:
        /*002c*/ 	.byte	0x04, 0x17
        /*002e*/ 	.short	(.L_453 - .L_452)
.L_452:
        /*0030*/ 	.word	0x00000000
        /*0034*/ 	.short	0x0002
        /*0036*/ 	.short	0x0010
        /*0038*/ 	.byte	0x00, 0xf0, 0x21, 0x00


	//----- nvinfo : EIATTR_KPARAM_INFO
	.align		4
.L_453:
        /*003c*/ 	.byte	0x04, 0x17
        /*003e*/ 	.short	(.L_455 - .L_454)
.L_454:
        /*0040*/ 	.word	0x00000000
        /*0044*/ 	.short	0x0001
        /*0046*/ 	.short	0x0008
        /*0048*/ 	.byte	0x00, 0xf0, 0x21, 0x00


	//----- nvinfo : EIATTR_KPARAM_INFO
	.align		4
.L_455:
        /*004c*/ 	.byte	0x04, 0x17
        /*004e*/ 	.short	(.L_457 - .L_456)
.L_456:
        /*0050*/ 	.word	0x00000000
        /*0054*/ 	.short	0x0000
        /*0056*/ 	.short	0x0000
        /*0058*/ 	.byte	0x00, 0xf0, 0x21, 0x00


	//----- nvinfo : EIATTR_MAXREG_COUNT
	.align		4
.L_457:
        /*005c*/ 	.byte	0x03, 0x1b
        /*005e*/ 	.short	0x00ff


	//----- nvinfo : EIATTR_EXIT_INSTR_OFFSETS
	.align		4
        /*0060*/ 	.byte	0x04, 0x1c
        /*0062*/ 	.short	(.L_459 - .L_458)


	//   ....[0]....
.L_458:
        /*0064*/ 	.word	0x00001c70


	//----- nvinfo : EIATTR_MAX_THREADS
	.align		4
.L_459:
        /*0068*/ 	.byte	0x04, 0x05
        /*006a*/ 	.short	(.L_461 - .L_460)
.L_460:
        /*006c*/ 	.word	0x00000080
        /*0070*/ 	.word	0x00000001
        /*0074*/ 	.word	0x00000001
.L_461:


//--------------------- .nv.info.tvmgen_default_fused_nn_batch_flatten_kernel --------------------------
	.section	.nv.info.tvmgen_default_fused_nn_batch_flatten_kernel,"",@"SHT_CUDA_INFO"
	.sectionflags	@""
	.align	4


	//----- nvinfo : EIATTR_CUDA_API_VERSION
	.align		4
        /*0000*/ 	.byte	0x04, 0x37
        /*0002*/ 	.short	(.L_463 - .L_462)
.L_462:
        /*0004*/ 	.word	0x0000007e


	//----- nvinfo : EIATTR_SW2861232_WAR
	.align		4
.L_463:
        /*0008*/ 	.byte	0x01, 0x35
	.zero		2


	//----- nvinfo : EIATTR_PARAM_CBANK
	.align		4
        /*000c*/ 	.byte	0x04, 0x0a
        /*000e*/ 	.short	(.L_465 - .L_464)
	.align		4
.L_464:
        /*0010*/ 	.word	index@(.nv.constant0.tvmgen_default_fused_nn_batch_flatten_kernel)
        /*0014*/ 	.short	0x0160
        /*0016*/ 	.short	0x0010


	//----- nvinfo : EIATTR_CBANK_PARAM_SIZE
	.align		4
.L_465:
        /*0018*/ 	.byte	0x03, 0x19
        /*001a*/ 	.short	0x0010


	//----- nvinfo : EIATTR_KPARAM_INFO
	.align		4
        /*001c*/ 	.byte	0x04, 0x17
        /*001e*/ 	.short	(.L_467 - .L_466)
.L_466:
        /*0020*/ 	.word	0x00000000
        /*0024*/ 	.short	0x0001
        /*0026*/ 	.short	0x0008
        /*0028*/ 	.byte	0x00, 0xf0, 0x21, 0x00


	//----- nvinfo : EIATTR_KPARAM_INFO
	.align		4
.L_467:
        /*002c*/ 	.byte	0x04, 0x17
        /*002e*/ 	.short	(.L_469 - .L_468)
.L_468:
        /*0030*/ 	.word	0x00000000
        /*0034*/ 	.short	0x0000
        /*0036*/ 	.short	0x0000
        /*0038*/ 	.byte	0x00, 0xf0, 0x21, 0x00


	//----- nvinfo : EIATTR_MAXREG_COUNT
	.align		4
.L_469:
        /*003c*/ 	.byte	0x03, 0x1b
        /*003e*/ 	.short	0x0080


	//----- nvinfo : EIATTR_EXIT_INSTR_OFFSETS
	.align		4
        /*0040*/ 	.byte	0x04, 0x1c
        /*0042*/ 	.short	(.L_471 - .L_470)


	//   ....[0]....
.L_470:
        /*0044*/ 	.word	0x00000080


	//----- nvinfo : EIATTR_MAX_THREADS
	.align		4
.L_471:
        /*0048*/ 	.byte	0x04, 0x05
        /*004a*/ 	.short	(.L_473 - .L_472)
.L_472:
        /*004c*/ 	.word	0x00000200
        /*0050*/ 	.word	0x00000001
        /*0054*/ 	.word	0x00000001
.L_473:


//--------------------- .nv.info.tvmgen_default_fused_nn_conv2d_add_nn_relu_kernel --------------------------
	.section	.nv.info.tvmgen_default_fused_nn_conv2d_add_nn_relu_kernel,"",@"SHT_CUDA_INFO"
	.sectionflags	@""
	.align	4


	//----- nvinfo : EIATTR_CUDA_API_VERSION
	.align		4
        /*0000*/ 	.byte	0x04, 0x37
        /*0002*/ 	.short	(.L_475 - .L_474)
.L_474:
        /*0004*/ 	.word	0x0000007e


	//----- nvinfo : EIATTR_SW2861232_WAR
	.align		4
.L_475:
        /*0008*/ 	.byte	0x01, 0x35
	.zero		2


	//----- nvinfo : EIATTR_PARAM_CBANK
	.align		4
        /*000c*/ 	.byte	0x04, 0x0a
        /*000e*/ 	.short	(.L_477 - .L_476)
	.align		4
.L_476:
        /*0010*/ 	.word	index@(.nv.constant0.tvmgen_default_fused_nn_conv2d_add_nn_relu_kernel)
        /*0014*/ 	.short	0x0160
        /*0016*/ 	.short	0x0020


	//----- nvinfo : EIATTR_CBANK_PARAM_SIZE
	.align		4
.L_477:
        /*0018*/ 	.byte	0x03, 0x19
        /*001a*/ 	.short	0x0020


	//----- nvinfo : EIATTR_KPARAM_INFO
	.align		4
        /*001c*/ 	.byte	0x04, 0x17
        /*001e*/ 	.short	(.L_479 - .L_478)
.L_478:
        /*0020*/ 	.word	0x00000000
        /*0024*/ 	.short	0x0003
        /*0026*/ 	.short	0x0018
        /*0028*/ 	.byte	0x00, 0xf0, 0x21, 0x00


	//----- nvinfo : EIATTR_KPARAM_INFO
	.align		4
.L_479:
        /*002c*/ 	.byte	0x04, 0x17
        /*002e*/ 	.short	(.L_481 - .L_480)
.L_480:
        /*0030*/ 	.word	0x00000000
        /*0034*/ 	.short	0x0002
        /*0036*/ 	.short	0x0010
        /*0038*/ 	.byte	0x00, 0xf0, 0x21, 0x00


	//----- nvinfo : EIATTR_KPARAM_INFO
	.align		4
.L_481:
        /*003c*/ 	.byte	0x04, 0x17
        /*003e*/ 	.short	(.L_483 - .L_482)
.L_482:
        /*0040*/ 	.word	0x00000000
        /*0044*/ 	.short	0x0001
        /*0046*/ 	.short	0x0008
        /*0048*/ 	.byte	0x00, 0xf0, 0x21, 0x00


	//----- nvinfo : EIATTR_KPARAM_INFO
	.align		4
.L_483:
        /*004c*/ 	.byte	0x04, 0x17
        /*004e*/ 	.short	(.L_485 - .L_484)
.L_484:
        /*0050*/ 	.word	0x00000000
        /*0054*/ 	.short	0x0000
        /*0056*/ 	.short	0x0000
        /*0058*/ 	.byte	0x00, 0xf0, 0x21, 0x00


	//----- nvinfo : EIATTR_MAXREG_COUNT
	.align		4
.L_485:
        /*005c*/ 	.byte	0x03, 0x1b
        /*005e*/ 	.short	0x00ff


	//----- nvinfo : EIATTR_EXIT_INSTR_OFFSETS
	.align		4
        /*0060*/ 	.byte	0x04, 0x1c
        /*0062*/ 	.short	(.L_487 - .L_486)


	//   ....[0]....
.L_486:
        /*0064*/ 	.word	0x000019d0


	//----- nvinfo : EIATTR_MAX_THREADS
	.align		4
.L_487:
        /*0068*/ 	.byte	0x04, 0x05
        /*006a*/ 	.short	(.L_489 - .L_488)
.L_488:
        /*006c*/ 	.word	0x00000080
        /*0070*/ 	.word	0x00000001
        /*0074*/ 	.word	0x00000001


	//----- nvinfo : EIATTR_CRS_STACK_SIZE
	.align		4
.L_489:
        /*0078*/ 	.byte	0x04, 0x1e
        /*007a*/ 	.short	(.L_491 - .L_490)
.L_490:
        /*007c*/ 	.word	0x00000000
.L_491:


//--------------------- .nv.info.tvmgen_default_fused_nn_conv2d_add_nn_relu_1_kernel --------------------------
	.section	.nv.info.tvmgen_default_fused_nn_conv2d_add_nn_relu_1_kernel,"",@"SHT_CUDA_INFO"
	.sectionflags	@""
	.align	4


	//----- nvinfo : EIATTR_CUDA_API_VERSION
	.align		4
        /*0000*/ 	.byte	0x04, 0x37
        /*0002*/ 	.short	(.L_493 - .L_492)
.L_492:
        /*0004*/ 	.word	0x0000007e


	//----- nvinfo : EIATTR_SW2861232_WAR
	.align		4
.L_493:
        /*0008*/ 	.byte	0x01, 0x35
	.zero		2


	//----- nvinfo : EIATTR_PARAM_CBANK
	.align		4
        /*000c*/ 	.byte	0x04, 0x0a
        /*000e*/ 	.short	(.L_495 - .L_494)
	.align		4
.L_494:
        /*0010*/ 	.word	index@(.nv.constant0.tvmgen_default_fused_nn_conv2d_add_nn_relu_1_kernel)
        /*0014*/ 	.short	0x0160
        /*0016*/ 	.short	0x0020


	//----- nvinfo : EIATTR_CBANK_PARAM_SIZE
	.align		4
.L_495:
        /*0018*/ 	.byte	0x03, 0x19
        /*001a*/ 	.short	0x0020


	//----- nvinfo : EIATTR_KPARAM_INFO
	.align		4
        /*001c*/ 	.byte	0x04, 0x17
        /*001e*/ 	.short	(.L_497 - .L_496)
.L_496:
        /*0020*/ 	.word	0x00000000
        /*0024*/ 	.short	0x0003
        /*0026*/ 	.short	0x0018
        /*0028*/ 	.byte	0x00, 0xf0, 0x21, 0x00


	//----- nvinfo : EIATTR_KPARAM_INFO
	.align		4
.L_497:
        /*002c*/ 	.byte	0x04, 0x17
        /*002e*/ 	.short	(.L_499 - .L_498)
.L_498:
        /*0030*/ 	.word	0x00000000
        /*0034*/ 	.short	0x0002
        /*0036*/ 	.short	0x0010
        /*0038*/ 	.byte	0x00, 0xf0, 0x21, 0x00


	//----- nvinfo : EIATTR_KPARAM_INFO
	.align		4
.L_499:
        /*003c*/ 	.byte	0x04, 0x17
        /*003e*/ 	.short	(.L_501 - .L_500)
.L_500:
        /*0040*/ 	.word	0x00000000
        /*0044*/ 	.short	0x0001
        /*0046*/ 	.short	0x0008
        /*0048*/ 	.byte	0x00, 0xf0, 0x21, 0x00


	//----- nvinfo : EIATTR_KPARAM_INFO
	.align		4
.L_501:
        /*004c*/ 	.byte	0x04, 0x17
        /*004e*/ 	.short	(.L_503 - .L_502)
.L_502:
        /*0050*/ 	.word	0x00000000
        /*0054*/ 	.short	0x0000
        /*0056*/ 	.short	0x0000
        /*0058*/ 	.byte	0x00, 0xf0, 0x21, 0x00


	//----- nvinfo : EIATTR_MAXREG_COUNT
	.align		4
.L_503:
        /*005c*/ 	.byte	0x03, 0x1b
        /*005e*/ 	.short	0x00ff


	//----- nvinfo : EIATTR_EXIT_INSTR_OFFSETS
	.align		4
        /*0060*/ 	.byte	0x04, 0x1c
        /*0062*/ 	.short	(.L_505 - .L_504)


	//   ....[0]....
.L_504:
        /*0064*/ 	.word	0x00000fc0


	//----- nvinfo : EIATTR_CTAIDZ_USED
	.align		4
.L_505:
        /*0068*/ 	.byte	0x01, 0x04
	.zero		2


	//----- nvinfo : EIATTR_MAX_THREADS
	.align		4
        /*006c*/ 	.byte	0x04, 0x05
        /*006e*/ 	.short	(.L_507 - .L_506)
.L_506:
        /*0070*/ 	.word	0x000000e0
        /*0074*/ 	.word	0x00000001
        /*0078*/ 	.word	0x00000001


	//----- nvinfo : EIATTR_CRS_STACK_SIZE
	.align		4
.L_507:
        /*007c*/ 	.byte	0x04, 0x1e
        /*007e*/ 	.short	(.L_509 - .L_508)
.L_508:
        /*0080*/ 	.word	0x00000000
.L_509:


//--------------------- .nv.info.tvmgen_default_fused_nn_contrib_conv2d_winograd_without_weight_transform_add_nn_relu_2_kernel_1 --------------------------
	.section	.nv.info.tvmgen_default_fused_nn_contrib_conv2d_winograd_without_weight_transform_add_nn_relu_2_kernel_1,"",@"SHT_CUDA_INFO"
	.sectionflags	@""
	.align	4


	//----- nvinfo : EIATTR_CUDA_API_VERSION
	.align		4
        /*0000*/ 	.byte	0x04, 0x37
        /*0002*/ 	.short	(.L_511 - .L_510)
.L_510:
        /*0004*/ 	.word	0x0000007e


	//----- nvinfo : EIATTR_SW2861232_WAR
	.align		4
.L_511:
        /*0008*/ 	.byte	0x01, 0x35
	.zero		2


	//----- nvinfo : EIATTR_PARAM_CBANK
	.align		4
        /*000c*/ 	.byte	0x04, 0x0a
        /*000e*/ 	.short	(.L_513 - .L_512)
	.align		4
.L_512:
        /*0010*/ 	.word	index@(.nv.constant0.tvmgen_default_fused_nn_contrib_conv2d_winograd_without_weight_transform_add_nn_relu_2_kernel_1)
        /*0014*/ 	.short	0x0160
        /*0016*/ 	.short	0x0018


	//----- nvinfo : EIATTR_CBANK_PARAM_SIZE
	.align		4
.L_513:
        /*0018*/ 	.byte	0x03, 0x19
        /*001a*/ 	.short	0x0018


	//----- nvinfo : EIATTR_KPARAM_INFO
	.align		4
        /*001c*/ 	.byte	0x04, 0x17
        /*001e*/ 	.short	(.L_515 - .L_514)
.L_514:
        /*0020*/ 	.word	0x00000000
        /*0024*/ 	.short	0x0002
        /*0026*/ 	.short	0x0010
        /*0028*/ 	.byte	0x00, 0xf0, 0x21, 0x00


	//----- nvinfo : EIATTR_KPARAM_INFO
	.align		4
.L_515:
        /*002c*/ 	.byte	0x04, 0x17
        /*002e*/ 	.short	(.L_517 - .L_516)
.L_516:
        /*0030*/ 	.word	0x00000000
        /*0034*/ 	.short	0x0001
        /*0036*/ 	.short	0x0008
        /*0038*/ 	.byte	0x00, 0xf0, 0x21, 0x00


	//----- nvinfo : EIATTR_KPARAM_INFO
	.align		4
.L_517:
        /*003c*/ 	.byte	0x04, 0x17
        /*003e*/ 	.short	(.L_519 - .L_518)
.L_518:
        /*0040*/ 	.word	0x00000000
        /*0044*/ 	.short	0x0000
        /*0046*/ 	.short	0x0000
        /*0048*/ 	.byte	0x00, 0xf0, 0x21, 0x00


	//----- nvinfo : EIATTR_MAXREG_COUNT
	.align		4
.L_519:
        /*004c*/ 	.byte	0x03, 0x1b
        /*004e*/ 	.short	0x00ff


	//----- nvinfo : EIATTR_EXIT_INSTR_OFFSETS
	.align		4
        /*0050*/ 	.byte	0x04, 0x1c
        /*0052*/ 	.short	(.L_521 - .L_520)


	//   ....[0]....
.L_520:
        /*0054*/ 	.word	0x000010e0


	//----- nvinfo : EIATTR_CTAIDZ_USED
	.align		4
.L_521:
        /*0058*/ 	.byte	0x01, 0x04
	.zero		2


	//----- nvinfo : EIATTR_MAX_THREADS
	.align		4
        /*005c*/ 	.byte	0x04, 0x05
        /*005e*/ 	.short	(.L_523 - .L_522)
.L_522:
        /*0060*/ 	.word	0x00000031
        /*0064*/ 	.word	0x00000001
        /*0068*/ 	.word	0x00000001
.L_523:


//--------------------- .nv.info.tvmgen_default_fused_nn_contrib_conv2d_winograd_without_weight_transform_add_nn_relu_1_kernel --------------------------
	.section	.nv.info.tvmgen_default_fused_nn_contrib_conv2d_winograd_without_weight_transform_add_nn_relu_1_kernel,"",@"SHT_CUDA_INFO"
	.sectionflags	@""
	.align	4


	//----- nvinfo : EIATTR_CUDA_API_VERSION
	.align		4
        /*0000*/ 	.byte	0x04, 0x37
        /*0002*/ 	.short	(.L_525 - .L_524)
.L_524:
        /*0004*/ 	.word	0x0000007e


	//----- nvinfo : EIATTR_SW2861232_WAR
	.align		4
.L_525:
        /*0008*/ 	.byte	0x01, 0x35
	.zero		2


	//----- nvinfo : EIATTR_PARAM_CBANK
	.align		4
        /*000c*/ 	.byte	0x04, 0x0a
        /*000e*/ 	.short	(.L_527 - .L_526)
	.align		4
.L_526:
        /*0010*/ 	.word	index@(.nv.constant0.tvmgen_default_fused_nn_contrib_conv2d_winograd_without_weight_transform_add_nn_relu_1_kernel)
        /*0014*/ 	.short	0x0160
        /*0016*/ 	.short	0x0010


	//----- nvinfo : EIATTR_CBANK_PARAM_SIZE
	.align		4
.L_527:
        /*0018*/ 	.byte	0x03, 0x19
        /*001a*/ 	.short	0x0010


	//----- nvinfo : EIATTR_KPARAM_INFO
	.align		4
        /*001c*/ 	.byte	0x04, 0x17
        /*001e*/ 	.short	(.L_529 - .L_528)
.L_528:
        /*0020*/ 	.word	0x00000000
        /*0024*/ 	.short	0x0001
        /*0026*/ 	.short	0x0008
        /*0028*/ 	.byte	0x00, 0xf0, 0x21, 0x00


	//----- nvinfo : EIATTR_KPARAM_INFO
	.align		4
.L_529:
        /*002c*/ 	.byte	0x04, 0x17
        /*002e*/ 	.short	(.L_531 - .L_530)
.L_530:
        /*0030*/ 	.word	0x00000000
        /*0034*/ 	.short	0x0000
        /*0036*/ 	.short	0x0000
        /*0038*/ 	.byte	0x00, 0xf0, 0x21, 0x00


	//----- nvinfo : EIATTR_MAXREG_COUNT
	.align		4
.L_531:
        /*003c*/ 	.byte	0x03, 0x1b
        /*003e*/ 	.short	0x00ff


	//----- nvinfo : EIATTR_EXIT_INSTR_OFFSETS
	.align		4
        /*0040*/ 	.byte	0x04, 0x1c
        /*0042*/ 	.short	(.L_533 - .L_532)


	//   ....[0]....
.L_532:
        /*0044*/ 	.word	0x00000970


	//----- nvinfo : EIATTR_MAX_THREADS
	.align		4
.L_533:
        /*0048*/ 	.byte	0x04, 0x05
        /*004a*/ 	.short	(.L_535 - .L_534)
.L_534:
        /*004c*/ 	.word	0x00000080
        /*0050*/ 	.word	0x00000001
        /*0054*/ 	.word	0x00000001
.L_535:


//--------------------- .nv.info.tvmgen_default_fused_nn_contrib_conv2d_winograd_without_weight_transform_add_nn_relu_3_kernel_1 --------------------------
	.section	.nv.info.tvmgen_default_fused_nn_contrib_conv2d_winograd_without_weight_transform_add_nn_relu_3_kernel_1,"",@"SHT_CUDA_INFO"
	.sectionflags	@""
	.align	4


	//----- nvinfo : EIATTR_CUDA_API_VERSION
	.align		4
        /*0000*/ 	.byte	0x04, 0x37
        /*0002*/ 	.short	(.L_537 - .L_536)
.L_536:
        /*0004*/ 	.word	0x0000007e


	//----- nvinfo : EIATTR_SW2861232_WAR
	.align		4
.L_537:
        /*0008*/ 	.byte	0x01, 0x35
	.zero		2


	//----- nvinfo : EIATTR_PARAM_CBANK
	.align		4
        /*000c*/ 	.byte	0x04, 0x0a
        /*000e*/ 	.short	(.L_539 - .L_538)
	.align		4
.L_538:
        /*0010*/ 	.word	index@(.nv.constant0.tvmgen_default_fused_nn_contrib_conv2d_winograd_without_weight_transform_add_nn_relu_3_kernel_1)
        /*0014*/ 	.short	0x0160
        /*0016*/ 	.short	0x0018


	//----- nvinfo : EIATTR_CBANK_PARAM_SIZE
	.align		4
.L_539:
        /*0018*/ 	.byte	0x03, 0x19
        /*001a*/ 	.short	0x0018


	//----- nvinfo : EIATTR_KPARAM_INFO
	.align		4
        /*001c*/ 	.byte	0x04, 0x17
        /*001e*/ 	.short	(.L_541 - .L_540)
.L_540:
        /*0020*/ 	.word	0x00000000
        /*0024*/ 	.short	0x0002
        /*0026*/ 	.short	0x0010
        /*0028*/ 	.byte	0x00, 0xf0, 0x21, 0x00


	//----- nvinfo : EIATTR_KPARAM_INFO
	.align		4
.L_541:
        /*002c*/ 	.byte	0x04, 0x17
        /*002e*/ 	.short	(.L_543 - .L_542)
.L_542:
        /*0030*/ 	.word	0x00000000
        /*0034*/ 	.short	0x0001
        /*0036*/ 	.short	0x0008
        /*0038*/ 	.byte	0x00, 0xf0, 0x21, 0x00


	//----- nvinfo : EIATTR_KPARAM_INFO
	.align		4
.L_543:
        /*003c*/ 	.byte	0x04, 0x17
        /*003e*/ 	.short	(.L_545 - .L_544)
.L_544:
        /*0040*/ 	.word	0x00000000
        /*0044*/ 	.short	0x0000
        /*0046*/ 	.short	0x0000
        /*0048*/ 	.byte	0x00, 0xf0, 0x21, 0x00


	//----- nvinfo : EIATTR_MAXREG_COUNT
	.align		4
.L_545:
        /*004c*/ 	.byte	0x03, 0x1b
        /*004e*/ 	.short	0x00ff


	//----- nvinfo : EIATTR_EXIT_INSTR_OFFSETS
	.align		4
        /*0050*/ 	.byte	0x04, 0x1c
        /*0052*/ 	.short	(.L_547 - .L_546)


	//   ....[0]....
.L_546:
        /*0054*/ 	.word	0x00000e10


	//----- nvinfo : EIATTR_CTAIDZ_USED
	.align		4
.L_547:
        /*0058*/ 	.byte	0x01, 0x04
	.zero		2


	//----- nvinfo : EIATTR_MAX_THREADS
	.align		4
        /*005c*/ 	.byte	0x04, 0x05
        /*005e*/ 	.short	(.L_549 - .L_548)
.L_548:
        /*0060*/ 	.word	0x00000080
        /*0064*/ 	.word	0x00000001
        /*0068*/ 	.word	0x00000001
.L_549:


//--------------------- .nv.info.tvmgen_default_fused_nn_contrib_conv2d_winograd_without_weight_transform_add_add_nn_relu_2_kernel_1 --------------------------
	.section	.nv.info.tvmgen_default_fused_nn_contrib_conv2d_winograd_without_weight_transform_add_add_nn_relu_2_kernel_1,"",@"SHT_CUDA_INFO"
	.sectionflags	@""
	.align	4


	//----- nvinfo : EIATTR_CUDA_API_VERSION
	.align		4
        /*0000*/ 	.byte	0x04, 0x37
        /*0002*/ 	.short	(.L_551 - .L_550)
.L_550:
        /*0004*/ 	.word	0x0000007e


	//----- nvinfo : EIATTR_SW2861232_WAR
	.align		4
.L_551:
        /*0008*/ 	.byte	0x01, 0x35
	.zero		2


	//----- nvinfo : EIATTR_PARAM_CBANK
	.align		4
        /*000c*/ 	.byte	0x04, 0x0a
        /*000e*/ 	.short	(.L_553 - .L_552)
	.align		4
.L_552:
        /*0010*/ 	.word	index@(.nv.constant0.tvmgen_default_fused_nn_contrib_conv2d_winograd_without_weight_transform_add_add_nn_relu_2_kernel_1)
        /*0014*/ 	.short	0x0160
        /*0016*/ 	.short	0x0018


	//----- nvinfo : EIATTR_CBANK_PARAM_SIZE
	.align		4
.L_553:
        /*0018*/ 	.byte	0x03, 0x19
        /*001a*/ 	.short	0x0018


	//----- nvinfo : EIATTR_KPARAM_INFO
	.align		4
        /*001c*/ 	.byte	0x04, 0x17
        /*001e*/ 	.short	(.L_555 - .L_554)
.L_554:
        /*0020*/ 	.word	0x00000000
        /*0024*/ 	.short	0x0002
        /*0026*/ 	.short	0x0010
        /*0028*/ 	.byte	0x00, 0xf0, 0x21, 0x00


	//----- nvinfo : EIATTR_KPARAM_INFO
	.align		4
.L_555:
        /*002c*/ 	.byte	0x04, 0x17
        /*002e*/ 	.short	(.L_557 - .L_556)
.L_556:
        /*0030*/ 	.word	0x00000000
        /*0034*/ 	.short	0x0001
        /*0036*/ 	.short	0x0008
        /*0038*/ 	.byte	0x00, 0xf0, 0x21, 0x00


	//----- nvinfo : EIATTR_KPARAM_INFO
	.align		4
.L_557:
        /*003c*/ 	.byte	0x04, 0x17
        /*003e*/ 	.short	(.L_559 - .L_558)
.L_558:
        /*0040*/ 	.word	0x00000000
        /*0044*/ 	.short	0x0000
        /*0046*/ 	.short	0x0000
        /*0048*/ 	.byte	0x00, 0xf0, 0x21, 0x00


	//----- nvinfo : EIATTR_MAXREG_COUNT
	.align		4
.L_559:
        /*004c*/ 	.byte	0x03, 0x1b
        /*004e*/ 	.short	0x00ff


	//----- nvinfo : EIATTR_EXIT_INSTR_OFFSETS
	.align		4
        /*0050*/ 	.byte	0x04, 0x1c
        /*0052*/ 	.short	(.L_561 - .L_560)


	//   ....[0]....
.L_560:
        /*0054*/ 	.word	0x000010e0


	//----- nvinfo : EIATTR_CTAIDZ_USED
	.align		4
.L_561:
        /*0058*/ 	.byte	0x01, 0x04
	.zero		2


	//----- nvinfo : EIATTR_MAX_THREADS
	.align		4
        /*005c*/ 	.byte	0x04, 0x05
        /*005e*/ 	.short	(.L_563 - .L_562)
.L_562:
        /*0060*/ 	.word	0x00000031
        /*0064*/ 	.word	0x00000001
        /*0068*/ 	.word	0x00000001
.L_563:


//--------------------- .nv.info.tvmgen_default_fused_nn_contrib_conv2d_winograd_without_weight_transform_add_add_nn_relu_2_kernel --------------------------
	.section	.nv.info.tvmgen_default_fused_nn_contrib_conv2d_winograd_without_weight_transform_add_add_nn_relu_2_kernel,"",@"SHT_CUDA_INFO"
	.sectionflags	@""
	.align	4


	//----- nvinfo : EIATTR_CUDA_API_VERSION
	.align		4
        /*0000*/ 	.byte	0x04, 0x37
        /*0002*/ 	.short	(.L_565 - .L_564)
.L_564:
        /*0004*/ 	.word	0x0000007e


	//----- nvinfo : EIATTR_SW2861232_WAR
	.align		4
.L_565:
        /*0008*/ 	.byte	0x01, 0x35
	.zero		2


	//----- nvinfo : EIATTR_PARAM_CBANK
	.align		4
        /*000c*/ 	.byte	0x04, 0x0a
        /*000e*/ 	.short	(.L_567 - .L_566)
	.align		4
.L_566:
        /*0010*/ 	.word	index@(.nv.constant0.tvmgen_default_fused_nn_contrib_conv2d_winograd_without_weight_transform_add_add_nn_relu_2_kernel)
        /*0014*/ 	.short	0x0160
        /*0016*/ 	.short	0x0010


	//----- nvinfo : EIATTR_CBANK_PARAM_SIZE
	.align		4
.L_567:
        /*0018*/ 	.byte	0x03, 0x19
        /*001a*/ 	.short	0x0010


	//----- nvinfo : EIATTR_KPARAM_INFO
	.align		4
        /*001c*/ 	.byte	0x04, 0x17
        /*001e*/ 	.short	(.L_569 - .L_568)
.L_568:
        /*0020*/ 	.word	0x00000000
        /*0024*/ 	.short	0x0001
        /*0026*/ 	.short	0x0008
        /*0028*/ 	.byte	0x00, 0xf0, 0x21, 0x00


	//----- nvinfo : EIATTR_KPARAM_INFO
	.align		4
.L_569:
        /*002c*/ 	.byte	0x04, 0x17
        /*002e*/ 	.short	(.L_571 - .L_570)
.L_570:
        /*0030*/ 	.word	0x00000000
        /*0034*/ 	.short	0x0000
        /*0036*/ 	.short	0x0000
        /*0038*/ 	.byte	0x00, 0xf0, 0x21, 0x00


	//----- nvinfo : EIATTR_MAXREG_COUNT
	.align		4
.L_571:
        /*003c*/ 	.byte	0x03, 0x1b
        /*003e*/ 	.short	0x00ff


	//----- nvinfo : EIATTR_EXIT_INSTR_OFFSETS
	.align		4
        /*0040*/ 	.byte	0x04, 0x1c
        /*0042*/ 	.short	(.L_573 - .L_572)


	//   ....[0]....
.L_572:
        /*0044*/ 	.word	0x00000990


	//----- nvinfo : EIATTR_MAX_THREADS
	.align		4
.L_573:
        /*0048*/ 	.byte	0x04, 0x05
        /*004a*/ 	.short	(.L_575 - .L_574)
.L_574:
        /*004c*/ 	.word	0x00000080
        /*0050*/ 	.word	0x00000001
        /*0054*/ 	.word	0x00000001
.L_575:


//--------------------- .nv.info.tvmgen_default_fused_nn_contrib_conv2d_winograd_without_weight_transform_add_add_nn_relu_1_kernel --------------------------
	.section	.nv.info.tvmgen_default_fused_nn_contrib_conv2d_winograd_without_weight_transform_add_add_nn_relu_1_kernel,"",@"SHT_CUDA_INFO"
	.sectionflags	@""
	.align	4


	//----- nvinfo : EIATTR_CUDA_API_VERSION
	.align		4
        /*0000*/ 	.byte	0x04, 0x37
        /*0002*/ 	.short	(.L_577 - .L_576)
.L_576:
        /*0004*/ 	.word	0x0000007e


	//----- nvinfo : EIATTR_SW2861232_WAR
	.align		4
.L_577:
        /*0008*/ 	.byte	0x01, 0x35
	.zero		2


	//----- nvinfo : EIATTR_PARAM_CBANK
	.align		4
        /*000c*/ 	.byte	0x04, 0x0a
        /*000e*/ 	.short	(.L_579 - .L_578)
	.align		4
.L_578:
        /*0010*/ 	.word	index@(.nv.constant0.tvmgen_default_fused_nn_contrib_conv2d_winograd_without_weight_transform_add_add_nn_relu_1_kernel)
        /*0014*/ 	.short	0x0160
        /*0016*/ 	.short	0x0010


	//----- nvinfo : EIATTR_CBANK_PARAM_SIZE
	.align		4
.L_579:
        /*0018*/ 	.byte	0x03, 0x19
        /*001a*/ 	.short	0x0010


	//----- nvinfo : EIATTR_KPARAM_INFO
	.align		4
        /*001c*/ 	.byte	0x04, 0x17
        /*001e*/ 	.short	(.L_581 - .L_580)
.L_580:
        /*0020*/ 	.word	0x00000000
        /*0024*/ 	.short	0x0001
        /*0026*/ 	.short	0x0008
        /*0028*/ 	.byte	0x00, 0xf0, 0x21, 0x00


	//----- nvinfo : EIATTR_KPARAM_INFO
	.align		4
.L_581:
        /*002c*/ 	.byte	0x04, 0x17
        /*002e*/ 	.short	(.L_583 - .L_582)
.L_582:
        /*0030*/ 	.word	0x00000000
        /*0034*/ 	.short	0x0000
        /*0036*/ 	.short	0x0000
        /*0038*/ 	.byte	0x00, 0xf0, 0x21, 0x00


	//----- nvinfo : EIATTR_MAXREG_COUNT
	.align		4
.L_583:
        /*003c*/ 	.byte	0x03, 0x1b
        /*003e*/ 	.short	0x00ff


	//----- nvinfo : EIATTR_EXIT_INSTR_OFFSETS
	.align		4
        /*0040*/ 	.byte	0x04, 0x1c
        /*0042*/ 	.short	(.L_585 - .L_584)


	//   ....[0]....
.L_584:
        /*0044*/ 	.word	0x00000970


	//----- nvinfo : EIATTR_MAX_THREADS
	.align		4
.L_585:
        /*0048*/ 	.byte	0x04, 0x05
        /*004a*/ 	.short	(.L_587 - .L_586)
.L_586:
        /*004c*/ 	.word	0x00000080
        /*0050*/ 	.word	0x00000001
        /*0054*/ 	.word	0x00000001
.L_587:


//--------------------- .nv.info.tvmgen_default_fused_nn_conv2d_add_kernel --------------------------
	.section	.nv.info.tvmgen_default_fused_nn_conv2d_add_kernel,"",@"SHT_CUDA_INFO"
	.sectionflags	@""
	.align	4


	//----- nvinfo : EIATTR_CUDA_API_VERSION
	.align		4
        /*0000*/ 	.byte	0x04, 0x37
        /*0002*/ 	.short	(.L_589 - .L_588)
.L_588:
        /*0004*/ 	.word	0x0000007e


	//----- nvinfo : EIATTR_SW2861232_WAR
	.align		4
.L_589:
        /*0008*/ 	.byte	0x01, 0x35
	.zero		2


	//----- nvinfo : EIATTR_PARAM_CBANK
	.align		4
        /*000c*/ 	.byte	0x04, 0x0a
        /*000e*/ 	.short	(.L_591 - .L_590)
	.align		4
.L_590:
        /*0010*/ 	.word	index@(.nv.constant0.tvmgen_default_fused_nn_conv2d_add_kernel)
        /*0014*/ 	.short	0x0160
        /*0016*/ 	.short	0x0020


	//----- nvinfo : EIATTR_CBANK_PARAM_SIZE
	.align		4
.L_591:
        /*0018*/ 	.byte	0x03, 0x19
        /*001a*/ 	.short	0x0020


	//----- nvinfo : EIATTR_KPARAM_INFO
	.align		4
        /*001c*/ 	.byte	0x04, 0x17
        /*001e*/ 	.short	(.L_593 - .L_592)
.L_592:
        /*0020*/ 	.word	0x00000000
        /*0024*/ 	.short	0x0003
        /*0026*/ 	.short	0x0018
        /*0028*/ 	.byte	0x00, 0xf0, 0x21, 0x00


	//----- nvinfo : EIATTR_KPARAM_INFO
	.align		4
.L_593:
        /*002c*/ 	.byte	0x04, 0x17
        /*002e*/ 	.short	(.L_595 - .L_594)
.L_594:
        /*0030*/ 	.word	0x00000000
        /*0034*/ 	.short	0x0002
        /*0036*/ 	.short	0x0010
        /*0038*/ 	.byte	0x00, 0xf0, 0x21, 0x00


	//----- nvinfo : EIATTR_KPARAM_INFO
	.align		4
.L_595:
        /*003c*/ 	.byte	0x04, 0x17
        /*003e*/ 	.short	(.L_597 - .L_596)
.L_596:
        /*0040*/ 	.word	0x00000000
        /*0044*/ 	.short	0x0001
        /*0046*/ 	.short	0x0008
        /*0048*/ 	.byte	0x00, 0xf0, 0x21, 0x00


	//----- nvinfo : EIATTR_KPARAM_INFO
	.align		4
.L_597:
        /*004c*/ 	.byte	0x04, 0x17
        /*004e*/ 	.short	(.L_599 - .L_598)
.L_598:
        /*0050*/ 	.word	0x00000000
        /*0054*/ 	.short	0x0000
        /*0056*/ 	.short	0x0000
        /*0058*/ 	.byte	0x00, 0xf0, 0x21, 0x00


	//----- nvinfo : EIATTR_MAXREG_COUNT
	.align		4
.L_599:
        /*005c*/ 	.byte	0x03, 0x1b
        /*005e*/ 	.short	0x0080


	//----- nvinfo : EIATTR_EXIT_INSTR_OFFSETS
	.align		4
        /*0060*/ 	.byte	0x04, 0x1c
        /*0062*/ 	.short	(.L_601 - .L_600)


	//   ....[0]....
.L_600:
        /*0064*/ 	.word	0x00000d90


	//----- nvinfo : EIATTR_CTAIDZ_USED
	.align		4
.L_601:
        /*0068*/ 	.byte	0x01, 0x04
	.zero		2


	//----- nvinfo : EIATTR_MAX_THREADS
	.align		4
        /*006c*/ 	.byte	0x04, 0x05
        /*006e*/ 	.short	(.L_603 - .L_602)
.L_602:
        /*0070*/ 	.word	0x000001c0
        /*0074*/ 	.word	0x00000001
        /*0078*/ 	.word	0x00000001
.L_603:


//--------------------- .nv.info.tvmgen_default_fused_nn_contrib_conv2d_winograd_without_weight_transform_add_add_nn_relu_1_kernel_1 --------------------------
	.section	.nv.info.tvmgen_default_fused_nn_contrib_conv2d_winograd_without_weight_transform_add_add_nn_relu_1_kernel_1,"",@"SHT_CUDA_INFO"
	.sectionflags	@""
	.align	4


	//----- nvinfo : EIATTR_CUDA_API_VERSION
	.align		4
        /*0000*/ 	.byte	0x04, 0x37
        /*0002*/ 	.short	(.L_605 - .L_604)
.L_604:
        /*0004*/ 	.word	0x0000007e


	//----- nvinfo : EIATTR_SW2861232_WAR
	.align		4
.L_605:
        /*0008*/ 	.byte	0x01, 0x35
	.zero		2


	//----- nvinfo : EIATTR_PARAM_CBANK
	.align		4
        /*000c*/ 	.byte	0x04, 0x0a
        /*000e*/ 	.short	(.L_607 - .L_606)
	.align		4
.L_606:
        /*0010*/ 	.word	index@(.nv.constant0.tvmgen_default_fused_nn_contrib_conv2d_winograd_without_weight_transform_add_add_nn_relu_1_kernel_1)
        /*0014*/ 	.short	0x0160
        /*0016*/ 	.short	0x0018


	//----- nvinfo : EIATTR_CBANK_PARAM_SIZE
	.align		4
.L_607:
        /*0018*/ 	.byte	0x03, 0x19
        /*001a*/ 	.short	0x0018


	//----- nvinfo : EIATTR_KPARAM_INFO
	.align		4
        /*001c*/ 	.byte	0x04, 0x17
        /*001e*/ 	.short	(.L_609 - .L_608)
.L_608:
        /*0020*/ 	.word	0x00000000
        /*0024*/ 	.short	0x0002
        /*0026*/ 	.short	0x0010
        /*0028*/ 	.byte	0x00, 0xf0, 0x21, 0x00


	//----- nvinfo : EIATTR_KPARAM_INFO
	.align		4
.L_609:
        /*002c*/ 	.byte	0x04, 0x17
        /*002e*/ 	.short	(.L_611 - .L_610)
.L_610:
        /*0030*/ 	.word	0x00000000
        /*0034*/ 	.short	0x0001
        /*0036*/ 	.short	0x0008
        /*0038*/ 	.byte	0x00, 0xf0, 0x21, 0x00


	//----- nvinfo : EIATTR_KPARAM_INFO
	.align		4
.L_611:
        /*003c*/ 	.byte	0x04, 0x17
        /*003e*/ 	.short	(.L_613 - .L_612)
.L_612:
        /*0040*/ 	.word	0x00000000
        /*0044*/ 	.short	0x0000
        /*0046*/ 	.short	0x0000
        /*0048*/ 	.byte	0x00, 0xf0, 0x21, 0x00


	//----- nvinfo : EIATTR_MAXREG_COUNT
	.align		4
.L_613:
        /*004c*/ 	.byte	0x03, 0x1b
        /*004e*/ 	.short	0x00ff


	//----- nvinfo : EIATTR_EXIT_INSTR_OFFSETS
	.align		4
        /*0050*/ 	.byte	0x04, 0x1c
        /*0052*/ 	.short	(.L_615 - .L_614)


	//   ....[0]....
.L_614:
        /*0054*/ 	.word	0x00001200


	//----- nvinfo : EIATTR_CTAIDZ_USED
	.align		4
.L_615:
        /*0058*/ 	.byte	0x01, 0x04
	.zero		2


	//----- nvinfo : EIATTR_MAX_THREADS
	.align		4
        /*005c*/ 	.byte	0x04, 0x05
        /*005e*/ 	.short	(.L_617 - .L_616)
.L_616:
        /*0060*/ 	.word	0x000000c4
        /*0064*/ 	.word	0x00000001
        /*0068*/ 	.word	0x00000001
.L_617:


//--------------------- .nv.info.tvmgen_default_fused_nn_contrib_conv2d_winograd_without_weight_transform_add_nn_relu_1_kernel_1 --------------------------
	.section	.nv.info.tvmgen_default_fused_nn_contrib_conv2d_winograd_without_weight_transform_add_nn_relu_1_kernel_1,"",@"SHT_CUDA_INFO"
	.sectionflags	@""
	.align	4


	//----- nvinfo : EIATTR_CUDA_API_VERSION
	.align		4
        /*0000*/ 	.byte	0x04, 0x37
        /*0002*/ 	.short	(.L_619 - .L_618)
.L_618:
        /*0004*/ 	.word	0x0000007e


	//----- nvinfo : EIATTR_SW2861232_WAR
	.align		4
.L_619:
        /*0008*/ 	.byte	0x01, 0x35
	.zero		2


	//----- nvinfo : EIATTR_PARAM_CBANK
	.align		4
        /*000c*/ 	.byte	0x04, 0x0a
        /*000e*/ 	.short	(.L_621 - .L_620)
	.align		4
.L_620:
        /*0010*/ 	.word	index@(.nv.constant0.tvmgen_default_fused_nn_contrib_conv2d_winograd_without_weight_transform_add_nn_relu_1_kernel_1)
        /*0014*/ 	.short	0x0160
        /*0016*/ 	.short	0x0018


	//----- nvinfo : EIATTR_CBANK_PARAM_SIZE
	.align		4
.L_621:
        /*0018*/ 	.byte	0x03, 0x19
        /*001a*/ 	.short	0x0018


	//----- nvinfo : EIATTR_KPARAM_INFO
	.align		4
        /*001c*/ 	.byte	0x04, 0x17
        /*001e*/ 	.short	(.L_623 - .L_622)
.L_622:
        /*0020*/ 	.word	0x00000000
        /*0024*/ 	.short	0x0002
        /*0026*/ 	.short	0x0010
        /*0028*/ 	.byte	0x00, 0xf0, 0x21, 0x00


	//----- nvinfo : EIATTR_KPARAM_INFO
	.align		4
.L_623:
        /*002c*/ 	.byte	0x04, 0x17
        /*002e*/ 	.short	(.L_625 - .L_624)
.L_624:
        /*0030*/ 	.word	0x00000000
        /*0034*/ 	.short	0x0001
        /*0036*/ 	.short	0x0008
        /*0038*/ 	.byte	0x00, 0xf0, 0x21, 0x00


	//----- nvinfo : EIATTR_KPARAM_INFO
	.align		4
.L_625:
        /*003c*/ 	.byte	0x04, 0x17
        /*003e*/ 	.short	(.L_627 - .L_626)
.L_626:
        /*0040*/ 	.word	0x00000000
        /*0044*/ 	.short	0x0000
        /*0046*/ 	.short	0x0000
        /*0048*/ 	.byte	0x00, 0xf0, 0x21, 0x00


	//----- nvinfo : EIATTR_MAXREG_COUNT
	.align		4
.L_627:
        /*004c*/ 	.byte	0x03, 0x1b
        /*004e*/ 	.short	0x00ff


	//----- nvinfo : EIATTR_EXIT_INSTR_OFFSETS
	.align		4
        /*0050*/ 	.byte	0x04, 0x1c
        /*0052*/ 	.short	(.L_629 - .L_628)


	//   ....[0]....
.L_628:
        /*0054*/ 	.word	0x00001200


	//----- nvinfo : EIATTR_CTAIDZ_USED
	.align		4
.L_629:
        /*0058*/ 	.byte	0x01, 0x04
	.zero		2


	//----- nvinfo : EIATTR_MAX_THREADS
	.align		4
        /*005c*/ 	.byte	0x04, 0x05
        /*005e*/ 	.short	(.L_631 - .L_630)
.L_630:
        /*0060*/ 	.word	0x000000c4
        /*0064*/ 	.word	0x00000001
        /*0068*/ 	.word	0x00000001
.L_631:


//--------------------- .nv.info.tvmgen_default_fused_nn_contrib_conv2d_winograd_without_weight_transform_add_add_nn_relu_1_kernel_2 --------------------------
	.section	.nv.info.tvmgen_default_fused_nn_contrib_conv2d_winograd_without_weight_transform_add_add_nn_relu_1_kernel_2,"",@"SHT_CUDA_INFO"
	.sectionflags	@""
	.align	4


	//----- nvinfo : EIATTR_CUDA_API_VERSION
	.align		4
        /*0000*/ 	.byte	0x04, 0x37
        /*0002*/ 	.short	(.L_633 - .L_632)
.L_632:
        /*0004*/ 	.word	0x0000007e


	//----- nvinfo : EIATTR_SW2861232_WAR
	.align		4
.L_633:
        /*0008*/ 	.byte	0x01, 0x35
	.zero		2


	//----- nvinfo : EIATTR_PARAM_CBANK
	.align		4
        /*000c*/ 	.byte	0x04, 0x0a
        /*000e*/ 	.short	(.L_635 - .L_634)
	.align		4
.L_634:
        /*0010*/ 	.word	index@(.nv.constant0.tvmgen_default_fused_nn_contrib_conv2d_winograd_without_weight_transform_add_add_nn_relu_1_kernel_2)
        /*0014*/ 	.short	0x0160
        /*0016*/ 	.short	0x0020


	//----- nvinfo : EIATTR_CBANK_PARAM_SIZE
	.align		4
.L_635:
        /*0018*/ 	.byte	0x03, 0x19
        /*001a*/ 	.short	0x0020


	//----- nvinfo : EIATTR_KPARAM_INFO
	.align		4
        /*001c*/ 	.byte	0x04, 0x17
        /*001e*/ 	.short	(.L_637 - .L_636)
.L_636:
        /*0020*/ 	.word	0x00000000
        /*0024*/ 	.short	0x0003
        /*0026*/ 	.short	0x0018
        /*0028*/ 	.byte	0x00, 0xf0, 0x21, 0x00


	//----- nvinfo : EIATTR_KPARAM_INFO
	.align		4
.L_637:
        /*002c*/ 	.byte	0x04, 0x17
        /*002e*/ 	.short	(.L_639 - .L_638)
.L_638:
        /*0030*/ 	.word	0x00000000
        /*0034*/ 	.short	0x0002
        /*0036*/ 	.short	0x0010
        /*0038*/ 	.byte	0x00, 0xf0, 0x21, 0x00


	//----- nvinfo : EIATTR_KPARAM_INFO
	.align		4
.L_639:
        /*003c*/ 	.byte	0x04, 0x17
        /*003e*/ 	.short	(.L_641 - .L_640)
.L_640:
        /*0040*/ 	.word	0x00000000
        /*0044*/ 	.short	0x0001
        /*0046*/ 	.short	0x0008
        /*0048*/ 	.byte	0x00, 0xf0, 0x21, 0x00


	//----- nvinfo : EIATTR_KPARAM_INFO
	.align		4
.L_641:
        /*004c*/ 	.byte	0x04, 0x17
        /*004e*/ 	.short	(.L_643 - .L_642)
.L_642:
        /*0050*/ 	.word	0x00000000
        /*0054*/ 	.short	0x0000
        /*0056*/ 	.short	0x0000
        /*0058*/ 	.byte	0x00, 0xf0, 0x21, 0x00


	//----- nvinfo : EIATTR_MAXREG_COUNT
	.align		4
.L_643:
        /*005c*/ 	.byte	0x03, 0x1b
        /*005e*/ 	.short	0x00ff


	//----- nvinfo : EIATTR_EXIT_INSTR_OFFSETS
	.align		4
        /*0060*/ 	.byte	0x04, 0x1c
        /*0062*/ 	.short	(.L_645 - .L_644)


	//   ....[0]....
.L_644:
        /*0064*/ 	.word	0x00000660


	//----- nvinfo : EIATTR_MAX_THREADS
	.align		4
.L_645:
        /*0068*/ 	.byte	0x04, 0x05
        /*006a*/ 	.short	(.L_647 - .L_646)
.L_646:
        /*006c*/ 	.word	0x00000080
        /*0070*/ 	.word	0x00000001
        /*0074*/ 	.word	0x00000001
.L_647:


//--------------------- .nv.info.tvmgen_default_fused_nn_conv2d_add_1_kernel --------------------------
	.section	.nv.info.tvmgen_default_fused_nn_conv2d_add_1_kernel,"",@"SHT_CUDA_INFO"
	.sectionflags	@""
	.align	4


	//----- nvinfo : EIATTR_CUDA_API_VERSION
	.align		4
        /*0000*/ 	.byte	0x04, 0x37
        /*0002*/ 	.short	(.L_649 - .L_648)
.L_648:
        /*0004*/ 	.word	0x0000007e


	//----- nvinfo : EIATTR_SW2861232_WAR
	.align		4
.L_649:
        /*0008*/ 	.byte	0x01, 0x35
	.zero		2


	//----- nvinfo : EIATTR_PARAM_CBANK
	.align		4
        /*000c*/ 	.byte	0x04, 0x0a
        /*000e*/ 	.short	(.L_651 - .L_650)
	.align		4
.L_650:
        /*0010*/ 	.word	index@(.nv.constant0.tvmgen_default_fused_nn_conv2d_add_1_kernel)
        /*0014*/ 	.short	0x0160
        /*0016*/ 	.short	0x0020


	//----- nvinfo : EIATTR_CBANK_PARAM_SIZE
	.align		4
.L_651:
        /*0018*/ 	.byte	0x03, 0x19
        /*001a*/ 	.short	0x0020


	//----- nvinfo : EIATTR_KPARAM_INFO
	.align		4
        /*001c*/ 	.byte	0x04, 0x17
        /*001e*/ 	.short	(.L_653 - .L_652)
.L_652:
        /*0020*/ 	.word	0x00000000
        /*0024*/ 	.short	0x0003
        /*0026*/ 	.short	0x0018
        /*0028*/ 	.byte	0x00, 0xf0, 0x21, 0x00


	//----- nvinfo : EIATTR_KPARAM_INFO
	.align		4
.L_653:
        /*002c*/ 	.byte	0x04, 0x17
        /*002e*/ 	.short	(.L_655 - .L_654)
.L_654:
        /*0030*/ 	.word	0x00000000
        /*0034*/ 	.short	0x0002
        /*0036*/ 	.short	0x0010
        /*0038*/ 	.byte	0x00, 0xf0, 0x21, 0x00


	//----- nvinfo : EIATTR_KPARAM_INFO
	.align		4
.L_655:
        /*003c*/ 	.byte	0x04, 0x17
        /*003e*/ 	.short	(.L_657 - .L_656)
.L_656:
        /*0040*/ 	.word	0x00000000
        /*0044*/ 	.short	0x0001
        /*0046*/ 	.short	0x0008
        /*0048*/ 	.byte	0x00, 0xf0, 0x21, 0x00


	//----- nvinfo : EIATTR_KPARAM_INFO
	.align		4
.L_657:
        /*004c*/ 	.byte	0x04, 0x17
        /*004e*/ 	.short	(.L_659 - .L_658)
.L_658:
        /*0050*/ 	.word	0x00000000
        /*0054*/ 	.short	0x0000
        /*0056*/ 	.short	0x0000
        /*0058*/ 	.byte	0x00, 0xf0, 0x21, 0x00


	//----- nvinfo : EIATTR_MAXREG_COUNT
	.align		4
.L_659:
        /*005c*/ 	.byte	0x03, 0x1b
        /*005e*/ 	.short	0x00ff


	//----- nvinfo : EIATTR_EXIT_INSTR_OFFSETS
	.align		4
        /*0060*/ 	.byte	0x04, 0x1c
        /*0062*/ 	.short	(.L_661 - .L_660)


	//   ....[0]....
.L_660:
        /*0064*/ 	.word	0x000005f0


	//----- nvinfo : EIATTR_CTAIDZ_USED
	.align		4
.L_661:
        /*0068*/ 	.byte	0x01, 0x04
	.zero		2


	//----- nvinfo : EIATTR_MAX_THREADS
	.align		4
        /*006c*/ 	.byte	0x04, 0x05
        /*006e*/ 	.short	(.L_663 - .L_662)
.L_662:
        /*0070*/ 	.word	0x000000e0
        /*0074*/ 	.word	0x00000001
        /*0078*/ 	.word	0x00000001
.L_663:


//--------------------- .nv.info.tvmgen_default_fused_nn_contrib_conv2d_winograd_without_weight_transform_add_add_nn_relu_2_kernel_2 --------------------------
	.section	.nv.info.tvmgen_default_fused_nn_contrib_conv2d_winograd_without_weight_transform_add_add_nn_relu_2_kernel_2,"",@"SHT_CUDA_INFO"
	.sectionflags	@""
	.align	4


	//----- nvinfo : EIATTR_CUDA_API_VERSION
	.align		4
        /*0000*/ 	.byte	0x04, 0x37
        /*0002*/ 	.short	(.L_665 - .L_664)
.L_664:
        /*0004*/ 	.word	0x0000007e


	//----- nvinfo : EIATTR_SW2861232_WAR
	.align		4
.L_665:
        /*0008*/ 	.byte	0x01, 0x35
	.zero		2


	//----- nvinfo : EIATTR_PARAM_CBANK
	.align		4
        /*000c*/ 	.byte	0x04, 0x0a
        /*000e*/ 	.short	(.L_667 - .L_666)
	.align		4
.L_666:
        /*0010*/ 	.word	index@(.nv.constant0.tvmgen_default_fused_nn_contrib_conv2d_winograd_without_weight_transform_add_add_nn_relu_2_kernel_2)
        /*0014*/ 	.short	0x0160
        /*0016*/ 	.short	0x0020


	//----- nvinfo : EIATTR_CBANK_PARAM_SIZE
	.align		4
.L_667:
        /*0018*/ 	.byte	0x03, 0x19
        /*001a*/ 	.short	0x0020


	//----- nvinfo : EIATTR_KPARAM_INFO
	.align		4
        /*001c*/ 	.byte	0x04, 0x17
        /*001e*/ 	.short	(.L_669 - .L_668)
.L_668:
        /*0020*/ 	.word	0x00000000
        /*0024*/ 	.short	0x0003
        /*0026*/ 	.short	0x0018
        /*0028*/ 	.byte	0x00, 0xf0, 0x21, 0x00


	//----- nvinfo : EIATTR_KPARAM_INFO
	.align		4
.L_669:
        /*002c*/ 	.byte	0x04, 0x17
        /*002e*/ 	.short	(.L_671 - .L_670)
.L_670:
        /*0030*/ 	.word	0x00000000
        /*0034*/ 	.short	0x0002
        /*0036*/ 	.short	0x0010
        /*0038*/ 	.byte	0x00, 0xf0, 0x21, 0x00


	//----- nvinfo : EIATTR_KPARAM_INFO
	.align		4
.L_671:
        /*003c*/ 	.byte	0x04, 0x17
        /*003e*/ 	.short	(.L_673 - .L_672)
.L_672:
        /*0040*/ 	.word	0x00000000
        /*0044*/ 	.short	0x0001
        /*0046*/ 	.short	0x0008
        /*0048*/ 	.byte	0x00, 0xf0, 0x21, 0x00


	//----- nvinfo : EIATTR_KPARAM_INFO
	.align		4
.L_673:
        /*004c*/ 	.byte	0x04, 0x17
        /*004e*/ 	.short	(.L_675 - .L_674)
.L_674:
        /*0050*/ 	.word	0x00000000
        /*0054*/ 	.short	0x0000
        /*0056*/ 	.short	0x0000
        /*0058*/ 	.byte	0x00, 0xf0, 0x21, 0x00


	//----- nvinfo : EIATTR_MAXREG_COUNT
	.align		4
.L_675:
        /*005c*/ 	.byte	0x03, 0x1b
        /*005e*/ 	.short	0x00ff


	//----- nvinfo : EIATTR_EXIT_INSTR_OFFSETS
	.align		4
        /*0060*/ 	.byte	0x04, 0x1c
        /*0062*/ 	.short	(.L_677 - .L_676)


	//   ....[0]....
.L_676:
        /*0064*/ 	.word	0x000006e0


	//----- nvinfo : EIATTR_MAX_THREADS
	.align		4
.L_677:
        /*0068*/ 	.byte	0x04, 0x05
        /*006a*/ 	.short	(.L_679 - .L_678)
.L_678:
        /*006c*/ 	.word	0x00000080
        /*0070*/ 	.word	0x00000001
        /*0074*/ 	.word	0x00000001
.L_679:


//--------------------- .nv.info.tvmgen_default_fused_nn_contrib_conv2d_winograd_without_weight_transform_add_add_nn_relu_3_kernel --------------------------
	.section	.nv.info.tvmgen_default_fused_nn_contrib_conv2d_winograd_without_weight_transform_add_add_nn_relu_3_kernel,"",@"SHT_CUDA_INFO"
	.sectionflags	@""
	.align	4


	//----- nvinfo : EIATTR_CUDA_API_VERSION
	.align		4
        /*0000*/ 	.byte	0x04, 0x37
        /*0002*/ 	.short	(.L_681 - .L_680)
.L_680:
        /*0004*/ 	.word	0x0000007e


	//----- nvinfo : EIATTR_SW2861232_WAR
	.align		4
.L_681:
        /*0008*/ 	.byte	0x01, 0x35
	.zero		2


	//----- nvinfo : EIATTR_PARAM_CBANK
	.align		4
        /*000c*/ 	.byte	0x04, 0x0a
        /*000e*/ 	.short	(.L_683 - .L_682)
	.align		4
.L_682:
        /*0010*/ 	.word	index@(.nv.constant0.tvmgen_default_fused_nn_contrib_conv2d_winograd_without_weight_transform_add_add_nn_relu_3_kernel)
        /*0014*/ 	.short	0x0160
        /*0016*/ 	.short	0x0010


	//----- nvinfo : EIATTR_CBANK_PARAM_SIZE
	.align		4
.L_683:
        /*0018*/ 	.byte	0x03, 0x19
        /*001a*/ 	.short	0x0010


	//----- nvinfo : EIATTR_KPARAM_INFO
	.align		4
        /*001c*/ 	.byte	0x04, 0x17
        /*001e*/ 	.short	(.L_685 - .L_684)
.L_684:
        /*0020*/ 	.word	0x00000000
        /*0024*/ 	.short	0x0001
        /*0026*/ 	.short	0x0008
        /*0028*/ 	.byte	0x00, 0xf0, 0x21, 0x00


	//----- nvinfo : EIATTR_KPARAM_INFO
	.align		4
.L_685:
        /*002c*/ 	.byte	0x04, 0x17
        /*002e*/ 	.short	(.L_687 - .L_686)
.L_686:
        /*0030*/ 	.word	0x00000000
        /*0034*/ 	.short	0x0000
        /*0036*/ 	.short	0x0000
        /*0038*/ 	.byte	0x00, 0xf0, 0x21, 0x00


	//----- nvinfo : EIATTR_MAXREG_COUNT
	.align		4
.L_687:
        /*003c*/ 	.byte	0x03, 0x1b
        /*003e*/ 	.short	0x00ff


	//----- nvinfo : EIATTR_EXIT_INSTR_OFFSETS
	.align		4
        /*0040*/ 	.byte	0x04, 0x1c
        /*0042*/ 	.short	(.L_689 - .L_688)


	//   ....[0]....
.L_688:
        /*0044*/ 	.word	0x000007a0


	//----- nvinfo : EIATTR_MAX_THREADS
	.align		4
.L_689:
        /*0048*/ 	.byte	0x04, 0x05
        /*004a*/ 	.short	(.L_691 - .L_690)
.L_690:
        /*004c*/ 	.word	0x00000080
        /*0050*/ 	.word	0x00000001
        /*0054*/ 	.word	0x00000001
.L_691:


//--------------------- .nv.info.tvmgen_default_fused_nn_global_avg_pool2d_kernel --------------------------
	.section	.nv.info.tvmgen_default_fused_nn_global_avg_pool2d_kernel,"",@"SHT_CUDA_INFO"
	.sectionflags	@""
	.align	4


	//----- nvinfo : EIATTR_CUDA_API_VERSION
	.align		4
        /*0000*/ 	.byte	0x04, 0x37
        /*0002*/ 	.short	(.L_693 - .L_692)
.L_692:
        /*0004*/ 	.word	0x0000007e


	//----- nvinfo : EIATTR_SW2861232_WAR
	.align		4
.L_693:
        /*0008*/ 	.byte	0x01, 0x35
	.zero		2


	//----- nvinfo : EIATTR_PARAM_CBANK
	.align		4
        /*000c*/ 	.byte	0x04, 0x0a
        /*000e*/ 	.short	(.L_695 - .L_694)
	.align		4
.L_694:
        /*0010*/ 	.word	index@(.nv.constant0.tvmgen_default_fused_nn_global_avg_pool2d_kernel)
        /*0014*/ 	.short	0x0160
        /*0016*/ 	.short	0x0010


	//----- nvinfo : EIATTR_CBANK_PARAM_SIZE
	.align		4
.L_695:
        /*0018*/ 	.byte	0x03, 0x19
        /*001a*/ 	.short	0x0010


	//----- nvinfo : EIATTR_KPARAM_INFO
	.align		4
        /*001c*/ 	.byte	0x04, 0x17
        /*001e*/ 	.short	(.L_697 - .L_696)
.L_696:
        /*0020*/ 	.word	0x00000000
        /*0024*/ 	.short	0x0001
        /*0026*/ 	.short	0x0008
        /*0028*/ 	.byte	0x00, 0xf0, 0x21, 0x00


	//----- nvinfo : EIATTR_KPARAM_INFO
	.align		4
.L_697:
        /*002c*/ 	.byte	0x04, 0x17
        /*002e*/ 	.short	(.L_699 - .L_698)
.L_698:
        /*0030*/ 	.word	0x00000000
        /*0034*/ 	.short	0x0000
        /*0036*/ 	.short	0x0000
        /*0038*/ 	.byte	0x00, 0xf0, 0x21, 0x00


	//----- nvinfo : EIATTR_MAXREG_COUNT
	.align		4
.L_699:
        /*003c*/ 	.byte	0x03, 0x1b
        /*003e*/ 	.short	0x0040


	//----- nvinfo : EIATTR_COOP_GROUP_MASK_REGIDS
	.align		4
        /*0040*/ 	.byte	0x04, 0x29
        /*0042*/ 	.short	(.L_701 - .L_700)


	//   ....[0]....
.L_700:
        /*0044*/ 	.word	0x05000007


	//   ....[1]....
        /*0048*/ 	.word	0x05000007


	//   ....[2]....
        /*004c*/ 	.word	0x05000007


	//   ....[3]....
        /*0050*/ 	.word	0x05000007


	//   ....[4]....
        /*0054*/ 	.word	0x05000007


	//   ....[5]....
        /*0058*/ 	.word	0x05000007


	//----- nvinfo : EIATTR_COOP_GROUP_INSTR_OFFSETS
	.align		4
.L_701:
        /*005c*/ 	.byte	0x04, 0x28
        /*005e*/ 	.short	(.L_703 - .L_702)


	//   ....[0]....
.L_702:
        /*0060*/ 	.word	0x00000120


	//   ....[1]....
        /*0064*/ 	.word	0x00000140


	//   ....[2]....
        /*0068*/ 	.word	0x00000160


	//   ....[3]....
        /*006c*/ 	.word	0x00000190


	//   ....[4]....
        /*0070*/ 	.word	0x000001b0


	//   ....[5]....
        /*0074*/ 	.word	0x000001d0


	//----- nvinfo : EIATTR_EXIT_INSTR_OFFSETS
	.align		4
.L_703:
        /*0078*/ 	.byte	0x04, 0x1c
        /*007a*/ 	.short	(.L_705 - .L_704)


	//   ....[0]....
.L_704:
        /*007c*/ 	.word	0x000001e0


	//   ....[1]....
        /*0080*/ 	.word	0x00000220


	//----- nvinfo : EIATTR_MAX_THREADS
	.align		4
.L_705:
        /*0084*/ 	.byte	0x04, 0x05
        /*0086*/ 	.short	(.L_707 - .L_706)
.L_706:
        /*0088*/ 	.word	0x00000400
        /*008c*/ 	.word	0x00000001
        /*0090*/ 	.word	0x00000001
.L_707:


//--------------------- .nv.info.tvmgen_default_fused_nn_conv2d_add_2_kernel --------------------------
	.section	.nv.info.tvmgen_default_fused_nn_conv2d_add_2_kernel,"",@"SHT_CUDA_INFO"
	.sectionflags	@""
	.align	4


	//----- nvinfo : EIATTR_CUDA_API_VERSION
	.align		4
        /*0000*/ 	.byte	0x04, 0x37
        /*0002*/ 	.short	(.L_709 - .L_708)
.L_708:
        /*0004*/ 	.word	0x0000007e


	//----- nvinfo : EIATTR_SW2861232_WAR
	.align		4
.L_709:
        /*0008*/ 	.byte	0x01, 0x35
	.zero		2


	//----- nvinfo : EIATTR_PARAM_CBANK
	.align		4
        /*000c*/ 	.byte	0x04, 0x0a
        /*000e*/ 	.short	(.L_711 - .L_710)
	.align		4
.L_710:
        /*0010*/ 	.word	index@(.nv.constant0.tvmgen_default_fused_nn_conv2d_add_2_kernel)
        /*0014*/ 	.short	0x0160
        /*0016*/ 	.short	0x0020


	//----- nvinfo : EIATTR_CBANK_PARAM_SIZE
	.align		4
.L_711:
        /*0018*/ 	.byte	0x03, 0x19
        /*001a*/ 	.short	0x0020


	//----- nvinfo : EIATTR_KPARAM_INFO
	.align		4
        /*001c*/ 	.byte	0x04, 0x17
        /*001e*/ 	.short	(.L_713 - .L_712)
.L_712:
        /*0020*/ 	.word	0x00000000
        /*0024*/ 	.short	0x0003
        /*0026*/ 	.short	0x0018
        /*0028*/ 	.byte	0x00, 0xf0, 0x21, 0x00


	//----- nvinfo : EIATTR_KPARAM_INFO
	.align		4
.L_713:
        /*002c*/ 	.byte	0x04, 0x17
        /*002e*/ 	.short	(.L_715 - .L_714)
.L_714:
        /*0030*/ 	.word	0x00000000
        /*0034*/ 	.short	0x0002
        /*0036*/ 	.short	0x0010
        /*0038*/ 	.byte	0x00, 0xf0, 0x21, 0x00


	//----- nvinfo : EIATTR_KPARAM_INFO
	.align		4
.L_715:
        /*003c*/ 	.byte	0x04, 0x17
        /*003e*/ 	.short	(.L_717 - .L_716)
.L_716:
        /*0040*/ 	.word	0x00000000
        /*0044*/ 	.short	0x0001
        /*0046*/ 	.short	0x0008
        /*0048*/ 	.byte	0x00, 0xf0, 0x21, 0x00


	//----- nvinfo : EIATTR_KPARAM_INFO
	.align		4
.L_717:
        /*004c*/ 	.byte	0x04, 0x17
        /*004e*/ 	.short	(.L_719 - .L_718)
.L_718:
        /*0050*/ 	.word	0x00000000
        /*0054*/ 	.short	0x0000
        /*0056*/ 	.short	0x0000
        /*0058*/ 	.byte	0x00, 0xf0, 0x21, 0x00


	//----- nvinfo : EIATTR_MAXREG_COUNT
	.align		4
.L_719:
        /*005c*/ 	.byte	0x03, 0x1b
        /*005e*/ 	.short	0x00ff


	//----- nvinfo : EIATTR_EXIT_INSTR_OFFSETS
	.align		4
        /*0060*/ 	.byte	0x04, 0x1c
        /*0062*/ 	.short	(.L_721 - .L_720)


	//   ....[0]....
.L_720:
        /*0064*/ 	.word	0x00000640


	//----- nvinfo : EIATTR_CTAIDZ_USED
	.align		4
.L_721:
        /*0068*/ 	.byte	0x01, 0x04
	.zero		2


	//----- nvinfo : EIATTR_MAX_THREADS
	.align		4
        /*006c*/ 	.byte	0x04, 0x05
        /*006e*/ 	.short	(.L_723 - .L_722)
.L_722:
        /*0070*/ 	.word	0x000000e0
        /*0074*/ 	.word	0x00000001
        /*0078*/ 	.word	0x00000001
.L_723:


//--------------------- .nv.info.tvmgen_default_fused_nn_contrib_conv2d_winograd_without_weight_transform_add_nn_relu_3_kernel --------------------------
	.section	.nv.info.tvmgen_default_fused_nn_contrib_conv2d_winograd_without_weight_transform_add_nn_relu_3_kernel,"",@"SHT_CUDA_INFO"
	.sectionflags	@""
	.align	4


	//----- nvinfo : EIATTR_CUDA_API_VERSION
	.align		4
        /*0000*/ 	.byte	0x04, 0x37
        /*0002*/ 	.short	(.L_725 - .L_724)
.L_724:
        /*0004*/ 	.word	0x0000007e


	//----- nvinfo : EIATTR_SW2861232_WAR
	.align		4
.L_725:
        /*0008*/ 	.byte	0x01, 0x35
	.zero		2


	//----- nvinfo : EIATTR_PARAM_CBANK
	.align		4
        /*000c*/ 	.byte	0x04, 0x0a
        /*000e*/ 	.short	(.L_727 - .L_726)
	.align		4
.L_726:
        /*0010*/ 	.word	index@(.nv.constant0.tvmgen_default_fused_nn_contrib_conv2d_winograd_without_weight_transform_add_nn_relu_3_kernel)
        /*0014*/ 	.short	0x0160
        /*0016*/ 	.short	0x0010


	//----- nvinfo : EIATTR_CBANK_PARAM_SIZE
	.align		4
.L_727:
        /*0018*/ 	.byte	0x03, 0x19
        /*001a*/ 	.short	0x0010


	//----- nvinfo : EIATTR_KPARAM_INFO
	.align		4
        /*001c*/ 	.byte	0x04, 0x17
        /*001e*/ 	.short	(.L_729 - .L_728)
.L_728:
        /*0020*/ 	.word	0x00000000
        /*0024*/ 	.short	0x0001
        /*0026*/ 	.short	0x0008
        /*0028*/ 	.byte	0x00, 0xf0, 0x21, 0x00


	//----- nvinfo : EIATTR_KPARAM_INFO
	.align		4
.L_729:
        /*002c*/ 	.byte	0x04, 0x17
        /*002e*/ 	.short	(.L_731 - .L_730)
.L_730:
        /*0030*/ 	.word	0x00000000
        /*0034*/ 	.short	0x0000
        /*0036*/ 	.short	0x0000
        /*0038*/ 	.byte	0x00, 0xf0, 0x21, 0x00


	//----- nvinfo : EIATTR_MAXREG_COUNT
	.align		4
.L_731:
        /*003c*/ 	.byte	0x03, 0x1b
        /*003e*/ 	.short	0x00ff


	//----- nvinfo : EIATTR_EXIT_INSTR_OFFSETS
	.align		4
        /*0040*/ 	.byte	0x04, 0x1c
        /*0042*/ 	.short	(.L_733 - .L_732)


	//   ....[0]....
.L_732:
        /*0044*/ 	.word	0x000007a0


	//----- nvinfo : EIATTR_MAX_THREADS
	.align		4
.L_733:
        /*0048*/ 	.byte	0x04, 0x05
        /*004a*/ 	.short	(.L_735 - .L_734)
.L_734:
        /*004c*/ 	.word	0x00000080
        /*0050*/ 	.word	0x00000001
        /*0054*/ 	.word	0x00000001
.L_735:


//--------------------- .nv.callgraph             --------------------------
	.section	.nv.callgraph,"",@"SHT_CUDA_CALLGRAPH"
	.align	4
	.sectionentsize	8
	.align		4
        /*0000*/ 	.word	0x00000000
	.align		4
        /*0004*/ 	.word	0xffffffff
	.align		4
        /*0008*/ 	.word	0x00000000
	.align		4
        /*000c*/ 	.word	0xfffffffe
	.align		4
        /*0010*/ 	.word	0x00000000
	.align		4
        /*0014*/ 	.word	0xfffffffd
	.align		4
        /*0018*/ 	.word	0x00000000
	.align		4
        /*001c*/ 	.word	0xfffffffc


//--------------------- .nv.rel.action            --------------------------
	.section	.nv.rel.action,"",@"SHT_CUDA_RELOCINFO"
	.align	8
	.sectionentsize	8
        /*0000*/ 	.byte	0x73, 0x00, 0x00, 0x00, 0x00, 0x00, 0x00, 0x00, 0x00, 0x00, 0x00, 0x11, 0x25, 0x00, 0x05, 0x36


//--------------------- .nv.constant0.tvmgen_default_fused_nn_global_avg_pool2d_kernel_1 --------------------------
	.section	.nv.constant0.tvmgen_default_fused_nn_global_avg_pool2d_kernel_1,"a",@progbits
	.sectionflags	@""
	.align	4
.nv.constant0.tvmgen_default_fused_nn_global_avg_pool2d_kernel_1:
	.zero		368


//--------------------- .nv.constant0.tvmgen_default_fused_nn_contrib_conv2d_winograd_without_weight_transform_add_nn_relu_kernel_1 --------------------------
	.section	.nv.constant0.tvmgen_default_fused_nn_contrib_conv2d_winograd_without_weight_transform_add_nn_relu_kernel_1,"a",@progbits
	.sectionflags	@""
	.align	4
.nv.constant0.tvmgen_default_fused_nn_contrib_conv2d_winograd_without_weight_transform_add_nn_relu_kernel_1:
	.zero		376


//--------------------- .nv.constant0.tvmgen_default_fused_nn_contrib_conv2d_winograd_without_weight_transform_add_nn_relu_1_kernel_2 --------------------------
	.section	.nv.constant0.tvmgen_default_fused_nn_contrib_conv2d_winograd_without_weight_transform_add_nn_relu_1_kernel_2,"a",@progbits
	.sectionflags	@""
	.align	4
.nv.constant0.tvmgen_default_fused_nn_contrib_conv2d_winograd_without_weight_transform_add_nn_relu_1_kernel_2:
	.zero		376


//--------------------- .nv.constant0.tvmgen_default_fused_nn_max_pool2d_kernel --------------------------
	.section	.nv.constant0.tvmgen_default_fused_nn_max_pool2d_kernel,"a",@progbits
	.sectionflags	@""
	.align	4
.nv.constant0.tvmgen_default_fused_nn_max_pool2d_kernel:
	.zero		368


//--------------------- .nv.constant0.tvmgen_default_fused_nn_contrib_conv2d_winograd_without_weight_transform_add_add_nn_relu_3_kernel_2 --------------------------
	.section	.nv.constant0.tvmgen_default_fused_nn_contrib_conv2d_winograd_without_weight_transform_add_add_nn_relu_3_kernel_2,"a",@progbits
	.sectionflags	@""
	.align	4
.nv.constant0.tvmgen_default_fused_nn_contrib_conv2d_winograd_without_weight_transform_add_add_nn_relu_3_kernel_2:
	.zero		384


//--------------------- .nv.constant0.tvmgen_default_fused_nn_dense_add_kernel --------------------------
	.section	.nv.constant0.tvmgen_default_fused_nn_dense_add_kernel,"a",@progbits
	.sectionflags	@""
	.align	4
.nv.constant0.tvmgen_default_fused_nn_dense_add_kernel:
	.zero		384


//--------------------- .nv.constant0.tvmgen_default_fused_nn_contrib_conv2d_winograd_without_weight_transform_add_nn_relu_kernel --------------------------
	.section	.nv.constant0.tvmgen_default_fused_nn_contrib_conv2d_winograd_without_weight_transform_add_nn_relu_kernel,"a",@progbits
	.sectionflags	@""
	.align	4
.nv.constant0.tvmgen_default_fused_nn_contrib_conv2d_winograd_without_weight_transform_add_nn_relu_kernel:
	.zero		368


//--------------------- .nv.constant0.tvmgen_default_fused_nn_contrib_conv2d_winograd_without_weight_transform_add_add_nn_relu_3_kernel_1 --------------------------
	.section	.nv.constant0.tvmgen_default_fused_nn_contrib_conv2d_winograd_without_weight_transform_add_add_nn_relu_3_kernel_1,"a",@progbits
	.sectionflags	@""
	.align	4
.nv.constant0.tvmgen_default_fused_nn_contrib_conv2d_winograd_without_weight_transform_add_add_nn_relu_3_kernel_1:
	.zero		376


//--------------------- .nv.constant0.tvmgen_default_fused_nn_contrib_conv2d_winograd_without_weight_transform_add_add_nn_relu_kernel --------------------------
	.section	.nv.constant0.tvmgen_default_fused_nn_contrib_conv2d_winograd_without_weight_transform_add_add_nn_relu_kernel,"a",@progbits
	.sectionflags	@""
	.align	4
.nv.constant0.tvmgen_default_fused_nn_contrib_conv2d_winograd_without_weight_transform_add_add_nn_relu_kernel:
	.zero		368


//--------------------- .nv.constant0.tvmgen_default_fused_nn_contrib_conv2d_winograd_without_weight_transform_add_nn_relu_kernel_2 --------------------------
	.section	.nv.constant0.tvmgen_default_fused_nn_contrib_conv2d_winograd_without_weight_transform_add_nn_relu_kernel_2,"a",@progbits
	.sectionflags	@""
	.align	4
.nv.constant0.tvmgen_default_fused_nn_contrib_conv2d_winograd_without_weight_transform_add_nn_relu_kernel_2:
	.zero		376


//--------------------- .nv.constant0.tvmgen_default_fused_nn_conv2d_add_nn_relu_2_kernel --------------------------
	.section	.nv.constant0.tvmgen_default_fused_nn_conv2d_add_nn_relu_2_kernel,"a",@progbits
	.sectionflags	@""
	.align	4
.nv.constant0.tvmgen_default_fused_nn_conv2d_add_nn_relu_2_kernel:
	.zero		384


//--------------------- .nv.constant0.tvmgen_default_fused_nn_conv2d_add_nn_relu_3_kernel --------------------------
	.section	.nv.constant0.tvmgen_default_fused_nn_conv2d_add_nn_relu_3_kernel,"a",@progbits
	.sectionflags	@""
	.align	4
.nv.constant0.tvmgen_default_fused_nn_conv2d_add_nn_relu_3_kernel:
	.zero		384


//--------------------- .nv.constant0.tvmgen_default_fused_nn_contrib_conv2d_winograd_without_weight_transform_add_nn_relu_3_kernel_2 --------------------------
	.section	.nv.constant0.tvmgen_default_fused_nn_contrib_conv2d_winograd_without_weight_transform_add_nn_relu_3_kernel_2,"a",@progbits
	.sectionflags	@""
	.align	4
.nv.constant0.tvmgen_default_fused_nn_contrib_conv2d_winograd_without_weight_transform_add_nn_relu_3_kernel_2:
	.zero		376


//--------------------- .nv.constant0.tvmgen_default_fused_nn_contrib_conv2d_winograd_without_weight_transform_add_nn_relu_2_kernel --------------------------
	.section	.nv.constant0.tvmgen_default_fused_nn_contrib_conv2d_winograd_without_weight_transform_add_nn_relu_2_kernel,"a",@progbits
	.sectionflags	@""
	.align	4
.nv.constant0.tvmgen_default_fused_nn_contrib_conv2d_winograd_without_weight_transform_add_nn_relu_2_kernel:
	.zero		368


//--------------------- .nv.constant0.tvmgen_default_fused_nn_contrib_conv2d_winograd_without_weight_transform_add_add_nn_relu_kernel_1 --------------------------
	.section	.nv.constant0.tvmgen_default_fused_nn_contrib_conv2d_winograd_without_weight_transform_add_add_nn_relu_kernel_1,"a",@progbits
	.sectionflags	@""
	.align	4
.nv.constant0.tvmgen_default_fused_nn_contrib_conv2d_winograd_without_weight_transform_add_add_nn_relu_kernel_1:
	.zero		376


//--------------------- .nv.constant0.tvmgen_default_fused_nn_contrib_conv2d_winograd_without_weight_transform_add_nn_relu_2_kernel_2 --------------------------
	.section	.nv.constant0.tvmgen_default_fused_nn_contrib_conv2d_winograd_without_weight_transform_add_nn_relu_2_kernel_2,"a",@progbits
	.sectionflags	@""
	.align	4
.nv.constant0.tvmgen_default_fused_nn_contrib_conv2d_winograd_without_weight_transform_add_nn_relu_2_kernel_2:
	.zero		376


//--------------------- .nv.constant0.tvmgen_default_fused_nn_contrib_conv2d_winograd_without_weight_transform_add_add_nn_relu_kernel_2 --------------------------
	.section	.nv.constant0.tvmgen_default_fused_nn_contrib_conv2d_winograd_without_weight_transform_add_add_nn_relu_kernel_2,"a",@progbits
	.sectionflags	@""
	.align	4
.nv.constant0.tvmgen_default_fused_nn_contrib_conv2d_winograd_without_weight_transform_add_add_nn_relu_kernel_2:
	.zero		384


//--------------------- .nv.constant0.tvmgen_default_fused_nn_batch_flatten_kernel --------------------------
	.section	.nv.constant0.tvmgen_default_fused_nn_batch_flatten_kernel,"a",@progbits
	.sectionflags	@""
	.align	4
.nv.constant0.tvmgen_default_fused_nn_batch_flatten_kernel:
	.zero		368


//--------------------- .nv.constant0.tvmgen_default_fused_nn_conv2d_add_nn_relu_kernel --------------------------
	.section	.nv.constant0.tvmgen_default_fused_nn_conv2d_add_nn_relu_kernel,"a",@progbits
	.sectionflags	@""
	.align	4
.nv.constant0.tvmgen_default_fused_nn_conv2d_add_nn_relu_kernel:
	.zero		384


//--------------------- .nv.constant0.tvmgen_default_fused_nn_conv2d_add_nn_relu_1_kernel --------------------------
	.section	.nv.constant0.tvmgen_default_fused_nn_conv2d_add_nn_relu_1_kernel,"a",@progbits
	.sectionflags	@""
	.align	4
.nv.constant0.tvmgen_default_fused_nn_conv2d_add_nn_relu_1_kernel:
	.zero		384


//--------------------- .nv.constant0.tvmgen_default_fused_nn_contrib_conv2d_winograd_without_weight_transform_add_nn_relu_2_kernel_1 --------------------------
	.section	.nv.constant0.tvmgen_default_fused_nn_contrib_conv2d_winograd_without_weight_transform_add_nn_relu_2_kernel_1,"a",@progbits
	.sectionflags	@""
	.align	4
.nv.constant0.tvmgen_default_fused_nn_contrib_conv2d_winograd_without_weight_transform_add_nn_relu_2_kernel_1:
	.zero		376


//--------------------- .nv.constant0.tvmgen_default_fused_nn_contrib_conv2d_winograd_without_weight_transform_add_nn_relu_1_kernel --------------------------
	.section	.nv.constant0.tvmgen_default_fused_nn_contrib_conv2d_winograd_without_weight_transform_add_nn_relu_1_kernel,"a",@progbits
	.sectionflags	@""
	.align	4
.nv.constant0.tvmgen_default_fused_nn_contrib_conv2d_winograd_without_weight_transform_add_nn_relu_1_kernel:
	.zero		368


//--------------------- .nv.constant0.tvmgen_default_fused_nn_contrib_conv2d_winograd_without_weight_transform_add_nn_relu_3_kernel_1 --------------------------
	.section	.nv.constant0.tvmgen_default_fused_nn_contrib_conv2d_winograd_without_weight_transform_add_nn_relu_3_kernel_1,"a",@progbits
	.sectionflags	@""
	.align	4
.nv.constant0.tvmgen_default_fused_nn_contrib_conv2d_winograd_without_weight_transform_add_nn_relu_3_kernel_1:
	.zero		376


//--------------------- .nv.constant0.tvmgen_default_fused_nn_contrib_conv2d_winograd_without_weight_transform_add_add_nn_relu_2_kernel_1 --------------------------
	.section	.nv.constant0.tvmgen_default_fused_nn_contrib_conv2d_winograd_without_weight_transform_add_add_nn_relu_2_kernel_1,"a",@progbits
	.sectionflags	@""
	.align	4
.nv.constant0.tvmgen_default_fused_nn_contrib_conv2d_winograd_without_weight_transform_add_add_nn_relu_2_kernel_1:
	.zero		376


//--------------------- .nv.constant0.tvmgen_default_fused_nn_contrib_conv2d_winograd_without_weight_transform_add_add_nn_relu_2_kernel --------------------------
	.section	.nv.constant0.tvmgen_default_fused_nn_contrib_conv2d_winograd_without_weight_transform_add_add_nn_relu_2_kernel,"a",@progbits
	.sectionflags	@""
	.align	4
.nv.constant0.tvmgen_default_fused_nn_contrib_conv2d_winograd_without_weight_transform_add_add_nn_relu_2_kernel:
	.zero		368


//--------------------- .nv.constant0.tvmgen_default_fused_nn_contrib_conv2d_winograd_without_weight_transform_add_add_nn_relu_1_kernel --------------------------
	.section	.nv.constant0.tvmgen_default_fused_nn_contrib_conv2d_winograd_without_weight_transform_add_add_nn_relu_1_kernel,"a",@progbits
	.sectionflags	@""
	.align	4
.nv.constant0.tvmgen_default_fused_nn_contrib_conv2d_winograd_without_weight_transform_add_add_nn_relu_1_kernel:
	.zero		368


//--------------------- .nv.constant0.tvmgen_default_fused_nn_conv2d_add_kernel --------------------------
	.section	.nv.constant0.tvmgen_default_fused_nn_conv2d_add_kernel,"a",@progbits
	.sectionflags	@""
	.align	4
.nv.constant0.tvmgen_default_fused_nn_conv2d_add_kernel:
	.zero		384


//--------------------- .nv.constant0.tvmgen_default_fused_nn_contrib_conv2d_winograd_without_weight_transform_add_add_nn_relu_1_kernel_1 --------------------------
	.section	.nv.constant0.tvmgen_default_fused_nn_contrib_conv2d_winograd_without_weight_transform_add_add_nn_relu_1_kernel_1,"a",@progbits
	.sectionflags	@""
	.align	4
.nv.constant0.tvmgen_default_fused_nn_contrib_conv2d_winograd_without_weight_transform_add_add_nn_relu_1_kernel_1:
	.zero		376


//--------------------- .nv.constant0.tvmgen_default_fused_nn_contrib_conv2d_winograd_without_weight_transform_add_nn_relu_1_kernel_1 --------------------------
	.section	.nv.constant0.tvmgen_default_fused_nn_contrib_conv2d_winograd_without_weight_transform_add_nn_relu_1_kernel_1,"a",@progbits
	.sectionflags	@""
	.align	4
.nv.constant0.tvmgen_default_fused_nn_contrib_conv2d_winograd_without_weight_transform_add_nn_relu_1_kernel_1:
	.zero		376


//--------------------- .nv.constant0.tvmgen_default_fused_nn_contrib_conv2d_winograd_without_weight_transform_add_add_nn_relu_1_kernel_2 --------------------------
	.section	.nv.constant0.tvmgen_default_fused_nn_contrib_conv2d_winograd_without_weight_transform_add_add_nn_relu_1_kernel_2,"a",@progbits
	.sectionflags	@""
	.align	4
.nv.constant0.tvmgen_default_fused_nn_contrib_conv2d_winograd_without_weight_transform_add_add_nn_relu_1_kernel_2:
	.zero		384


//--------------------- .nv.constant0.tvmgen_default_fused_nn_conv2d_add_1_kernel --------------------------
	.section	.nv.constant0.tvmgen_default_fused_nn_conv2d_add_1_kernel,"a",@progbits
	.sectionflags	@""
	.align	4
.nv.constant0.tvmgen_default_fused_nn_conv2d_add_1_kernel:
	.zero		384


//--------------------- .nv.constant0.tvmgen_default_fused_nn_contrib_conv2d_winograd_without_weight_transform_add_add_nn_relu_2_kernel_2 --------------------------
	.section	.nv.constant0.tvmgen_default_fused_nn_contrib_conv2d_winograd_without_weight_transform_add_add_nn_relu_2_kernel_2,"a",@progbits
	.sectionflags	@""
	.align	4
.nv.constant0.tvmgen_default_fused_nn_contrib_conv2d_winograd_without_weight_transform_add_add_nn_relu_2_kernel_2:
	.zero		384


//--------------------- .nv.constant0.tvmgen_default_fused_nn_contrib_conv2d_winograd_without_weight_transform_add_add_nn_relu_3_kernel --------------------------
	.section	.nv.constant0.tvmgen_default_fused_nn_contrib_conv2d_winograd_without_weight_transform_add_add_nn_relu_3_kernel,"a",@progbits
	.sectionflags	@""
	.align	4
.nv.constant0.tvmgen_default_fused_nn_contrib_conv2d_winograd_without_weight_transform_add_add_nn_relu_3_kernel:
	.zero		368


//--------------------- .nv.constant0.tvmgen_default_fused_nn_global_avg_pool2d_kernel --------------------------
	.section	.nv.constant0.tvmgen_default_fused_nn_global_avg_pool2d_kernel,"a",@progbits
	.sectionflags	@""
	.align	4
.nv.constant0.tvmgen_default_fused_nn_global_avg_pool2d_kernel:
	.zero		368


//--------------------- .nv.constant0.tvmgen_default_fused_nn_conv2d_add_2_kernel --------------------------
	.section	.nv.constant0.tvmgen_default_fused_nn_conv2d_add_2_kernel,"a",@progbits
	.sectionflags	@""
	.align	4
.nv.constant0.tvmgen_default_fused_nn_conv2d_add_2_kernel:
	.zero		384


//--------------------- .nv.constant0.tvmgen_default_fused_nn_contrib_conv2d_winograd_without_weight_transform_add_nn_relu_3_kernel --------------------------
	.section	.nv.constant0.tvmgen_default_fused_nn_contrib_conv2d_winograd_without_weight_transform_add_nn_relu_3_kernel,"a",@progbits
	.sectionflags	@""
	.align	4
.nv.constant0.tvmgen_default_fused_nn_contrib_conv2d_winograd_without_weight_transform_add_nn_relu_3_kernel:
	.zero		368


//--------------------- .text.tvmgen_default_fused_nn_global_avg_pool2d_kernel_1 --------------------------
	.section	.text.tvmgen_default_fused_nn_global_avg_pool2d_kernel_1,"ax",@progbits
	.sectioninfo	@"SHI_REGISTERS=10"
	.align	128
        .global         tvmgen_default_fused_nn_global_avg_pool2d_kernel_1
        .type           tvmgen_default_fused_nn_global_avg_pool2d_kernel_1,@function
        .size           tvmgen_default_fused_nn_global_avg_pool2d_kernel_1,(.L_x_87 - tvmgen_default_fused_nn_global_avg_pool2d_kernel_1)
        .other          tvmgen_default_fused_nn_global_avg_pool2d_kernel_1,@"STO_CUDA_ENTRY STV_DEFAULT"
tvmgen_default_fused_nn_global_avg_pool2d_kernel_1:
.text.tvmgen_default_fused_nn_global_avg_pool2d_kernel_1:
[----:B------:R-:W-:Y:S02]  /*0000*/  MOV R1, c[0x0][0x28] ;  /* 0x00000a0000017a02 */ /* 0x000fe40000000f00 */
[----:B------:R-:W0:Y:S01]  /*0010*/  S2R R4, SR_TID.X ;  /* 0x0000000000047919 */ /* 0x000e220000002100 */
[----:B------:R-:W-:Y:S01]  /*0020*/  MOV R5, 0x4 ;  /* 0x0000000400057802 */ /* 0x000fe20000000f00 */
[----:B------:R-:W-:-:S04]  /*0030*/  ULDC.64 UR4, c[0x0][0x118] ;  /* 0x0000460000047ab9 */ /* 0x000fc80000000a00 */
[----:B0-----:R-:W-:-:S06]  /*0040*/  IMAD.WIDE R2, R4, R5, c[0x0][0x168] ;  /* 0x00005a0004027625 */ /* 0x001fcc00078e0205 */
[----:B------:R-:W2:Y:S01]  /*0050*/  LDG.E.CONSTANT R2, [R2.64] ;  /* 0x0000000402027981 */ /* 0x000ea2000c1e9900 */
[----:B------:R-:W-:Y:S01]  /*0060*/  IMAD.WIDE R4, R4, R5, c[0x0][0x160] ;  /* 0x0000580004047625 */ /* 0x000fe200078e0205 */
[----:B--2---:R-:W-:-:S05]  /*0070*/  FMUL R7, R2, 0.020408159121870994568 ;  /* 0x3ca72f0302077820 */ /* 0x004fca0000400000 */
[----:B------:R-:W-:Y:S01]  /*0080*/  STG.E [R4.64], R7 ;  /* 0x0000000704007986 */ /* 0x000fe2000c101904 */
[----:B------:R-:W-:Y:S05]  /*0090*/  EXIT ;  /* 0x000000000000794d */ /* 0x000fea0003800000 */
.L_x_0:
[----:B------:R-:W-:-:S00]  /*00a0*/  BRA `(.L_x_0) ;  /* 0xfffffff000007947 */ /* 0x000fc0000383ffff */
[----:B------:R-:W-:-:S00]  /*00b0*/  NOP ;  /* 0x0000000000007918 */ /* 0x000fc00000000000 */
        /* <DEDUP_REMOVED lines=12> */
.L_x_87:


//--------------------- .text.tvmgen_default_fused_nn_contrib_conv2d_winograd_without_weight_transform_add_nn_relu_kernel_1 --------------------------
	.section	.text.tvmgen_default_fused_nn_contrib_conv2d_winograd_without_weight_transform_add_nn_relu_kernel_1,"ax",@progbits
	.sectionflags	@"SHF_BARRIERS=1"
	.sectioninfo	@"SHI_REGISTERS=56"
	.align	128
        .global         tvmgen_default_fused_nn_contrib_conv2d_winograd_without_weight_transform_add_nn_relu_kernel_1
        .type           tvmgen_default_fused_nn_contrib_conv2d_winograd_without_weight_transform_add_nn_relu_kernel_1,@function
        .size           tvmgen_default_fused_nn_contrib_conv2d_winograd_without_weight_transform_add_nn_relu_kernel_1,(.L_x_88 - tvmgen_default_fused_nn_contrib_conv2d_winograd_without_weight_transform_add_nn_relu_kernel_1)
        .other          tvmgen_default_fused_nn_contrib_conv2d_winograd_without_weight_transform_add_nn_relu_kernel_1,@"STO_CUDA_ENTRY STV_DEFAULT"
tvmgen_default_fused_nn_contrib_conv2d_winograd_without_weight_transform_add_nn_relu_kernel_1:
.text.tvmgen_default_fused_nn_contrib_conv2d_winograd_without_weight_transform_add_nn_relu_kernel_1:
[----:B------:R-:W-:Y:S02]  /*0000*/  MOV R1, c[0x0][0x28] ;  /* 0x00000a0000017a02 */ /* 0x000fe40000000f00 */
[----:B------:R-:W0:Y:S01]  /*0010*/  S2R R2, SR_TID.X ;  /* 0x0000000000027919 */ /* 0x000e220000002100 */
[----:B------:R-:W-:Y:S01]  /*0020*/  MOV R4, RZ ;  /* 0x000000ff00047202 */ /* 0x000fe20000000f00 */
[----:B------:R-:W-:Y:S01]  /*0030*/  CS2R R50, SRZ ;  /* 0x0000000000327805 */ /* 0x000fe2000001ff00 */
[----:B------:R-:W-:Y:S01]  /*0040*/  CS2R R48, SRZ ;  /* 0x0000000000307805 */ /* 0x000fe2000001ff00 */
[----:B------:R-:W1:Y:S01]  /*0050*/  S2R R0, SR_TID.Y ;  /* 0x0000000000007919 */ /* 0x000e620000002200 */
[----:B------:R-:W-:Y:S01]  /*0060*/  CS2R R44, SRZ ;  /* 0x00000000002c7805 */ /* 0x000fe2000001ff00 */
[----:B------:R-:W-:Y:S01]  /*0070*/  CS2R R40, SRZ ;  /* 0x0000000000287805 */ /* 0x000fe2000001ff00 */
[----:B------:R-:W-:Y:S01]  /*0080*/  CS2R R28, SRZ ;  /* 0x00000000001c7805 */ /* 0x000fe2000001ff00 */
[----:B------:R-:W2:Y:S01]  /*0090*/  S2R R3, SR_CTAID.Y ;  /* 0x0000000000037919 */ /* 0x000ea20000002600 */
[----:B------:R-:W-:Y:S01]  /*00a0*/  CS2R R46, SRZ ;  /* 0x00000000002e7805 */ /* 0x000fe2000001ff00 */
[----:B------:R-:W-:Y:S01]  /*00b0*/  CS2R R36, SRZ ;  /* 0x0000000000247805 */ /* 0x000fe2000001ff00 */
[----:B------:R-:W-:Y:S01]  /*00c0*/  CS2R R42, SRZ ;  /* 0x00000000002a7805 */ /* 0x000fe2000001ff00 */
[----:B------:R-:W-:Y:S01]  /*00d0*/  MOV R39, RZ ;  /* 0x000000ff00277202 */ /* 0x000fe20000000f00 */
[----:B------:R-:W-:Y:S01]  /*00e0*/  CS2R R26, SRZ ;  /* 0x00000000001a7805 */ /* 0x000fe2000001ff00 */
[----:B------:R-:W-:Y:S01]  /*00f0*/  CS2R R32, SRZ ;  /* 0x0000000000207805 */ /* 0x000fe2000001ff00 */
[----:B------:R-:W-:Y:S01]  /*0100*/  CS2R R24, SRZ ;  /* 0x0000000000187805 */ /* 0x000fe2000001ff00 */
[----:B------:R-:W-:Y:S01]  /*0110*/  CS2R R10, SRZ ;  /* 0x00000000000a7805 */ /* 0x000fe2000001ff00 */
[----:B------:R-:W-:Y:S01]  /*0120*/  CS2R R22, SRZ ;  /* 0x0000000000167805 */ /* 0x000fe2000001ff00 */
[----:B------:R-:W-:Y:S01]  /*0130*/  CS2R R30, SRZ ;  /* 0x00000000001e7805 */ /* 0x000fe2000001ff00 */
[----:B------:R-:W-:Y:S01]  /*0140*/  MOV R9, RZ ;  /* 0x000000ff00097202 */ /* 0x000fe20000000f00 */
[----:B------:R-:W-:Y:S01]  /*0150*/  CS2R R20, SRZ ;  /* 0x0000000000147805 */ /* 0x000fe2000001ff00 */
[----:B0-----:R-:W-:-:S05]  /*0160*/  SHF.R.S32.HI R5, RZ, 0x1, R2 ;  /* 0x00000001ff057819 */ /* 0x001fca0000011402 */
[----:B-1----:R-:W-:Y:S02]  /*0170*/  IMAD R6, R0, 0x31, R5 ;  /* 0x0000003100067824 */ /* 0x002fe400078e0205 */
.L_x_2:
[----:B------:R-:W-:Y:S01]  /*0180*/  BAR.SYNC.DEFER_BLOCKING 0x0 ;  /* 0x0000000000007b1d */ /* 0x000fe20000010000 */
[C---:B------:R-:W-:Y:S01]  /*0190*/  ISETP.GT.AND P0, PT, R0.reuse, RZ, PT ;  /* 0x000000ff0000720c */ /* 0x040fe20003f04270 */
[C---:B------:R-:W-:Y:S01]  /*01a0*/  IMAD R18, R0.reuse, 0x62, R2 ;  /* 0x0000006200127824 */ /* 0x040fe200078e0202 */
[----:B------:R-:W-:Y:S02]  /*01b0*/  ISETP.GT.AND P1, PT, R0, 0x2, PT ;  /* 0x000000020000780c */ /* 0x000fe40003f24270 */
[C---:B------:R-:W-:Y:S01]  /*01c0*/  ISETP.GT.OR P0, PT, R6.reuse, 0x1d, P0 ;  /* 0x0000001d0600780c */ /* 0x040fe20000704670 */
[----:B------:R-:W0:Y:S01]  /*01d0*/  S2R R7, SR_CTAID.Z ;  /* 0x0000000000077919 */ /* 0x000e220000002700 */
[----:B------:R-:W-:Y:S01]  /*01e0*/  ISETP.GT.OR P1, PT, R6, 0x7f, P1 ;  /* 0x0000007f0600780c */ /* 0x000fe20000f24670 */
[----:B------:R-:W-:Y:S01]  /*01f0*/  ULDC.64 UR4, c[0x0][0x118] ;  /* 0x0000460000047ab9 */ /* 0x000fe20000000a00 */
[----:B--2---:R-:W-:Y:S02]  /*0200*/  SHF.L.U32 R12, R3, 0x5, RZ ;  /* 0x00000005030c7819 */ /* 0x004fe400000006ff */
[----:B------:R-:W-:-:S07]  /*0210*/  MOV R19, 0x4 ;  /* 0x0000000400137802 */ /* 0x000fce0000000f00 */
[--C-:B------:R-:W-:Y:S02]  /*0220*/  @!P0 SHF.R.U32.HI R13, RZ, 0x1, R2.reuse ;  /* 0x00000001ff0d8819 */ /* 0x100fe40000011602 */
[----:B------:R-:W-:Y:S02]  /*0230*/  @!P1 SHF.R.U32.HI R5, RZ, 0x1, R2 ;  /* 0x00000001ff059819 */ /* 0x000fe40000011602 */
[----:B------:R-:W-:Y:S01]  /*0240*/  @!P0 IADD3 R14, R18, 0xc4, RZ ;  /* 0x000000c4120e8810 */ /* 0x000fe20007ffe0ff */
[C---:B------:R-:W-:Y:S02]  /*0250*/  @!P0 IMAD R13, R0.reuse, 0x31, R13 ;  /* 0x00000031000d8824 */ /* 0x040fe400078e020d */
[----:B------:R-:W-:Y:S01]  /*0260*/  @!P1 IMAD R8, R0, 0x31, R5 ;  /* 0x0000003100089824 */ /* 0x000fe200078e0205 */
[----:B------:R-:W-:Y:S02]  /*0270*/  @!P0 LOP3.LUT R14, R14, 0x1f, RZ, 0xc0, !PT ;  /* 0x0000001f0e0e8812 */ /* 0x000fe400078ec0ff */
[----:B------:R-:W-:-:S02]  /*0280*/  @!P0 SHF.L.U32 R13, R13, 0x2, RZ ;  /* 0x000000020d0d8819 */ /* 0x000fc400000006ff */
[-C--:B0-----:R-:W-:Y:S02]  /*0290*/  @!P0 LEA R15, R7, R12.reuse, 0xc ;  /* 0x0000000c070f8211 */ /* 0x081fe400078e60ff */
[----:B------:R-:W-:Y:S02]  /*02a0*/  @!P0 LOP3.LUT R13, R13, 0xfffffff8, RZ, 0xc0, !PT ;  /* 0xfffffff80d0d8812 */ /* 0x000fe400078ec0ff */
[----:B------:R-:W-:Y:S02]  /*02b0*/  @!P1 LEA R5, R7, R12, 0xc ;  /* 0x0000000c07059211 */ /* 0x000fe400078e60ff */
[----:B------:R-:W-:Y:S02]  /*02c0*/  @!P0 IADD3 R13, R13, 0x188, RZ ;  /* 0x000001880d0d8810 */ /* 0x000fe40007ffe0ff */
[----:B------:R-:W-:Y:S02]  /*02d0*/  @!P1 SHF.L.U32 R8, R8, 0x2, RZ ;  /* 0x0000000208089819 */ /* 0x000fe400000006ff */
[----:B------:R-:W-:Y:S01]  /*02e0*/  @!P0 LEA R16, R4, R15, 0x9 ;  /* 0x0000000f04108211 */ /* 0x000fe200078e48ff */
[----:B------:R-:W-:Y:S01]  /*02f0*/  IMAD R15, R7, 0x3100, R18 ;  /* 0x00003100070f7824 */ /* 0x000fe200078e0212 */
[----:B------:R-:W-:-:S02]  /*0300*/  @!P0 LOP3.LUT R13, R13, 0xffffffc0, RZ, 0xc0, !PT ;  /* 0xffffffc00d0d8812 */ /* 0x000fc400078ec0ff */
[----:B------:R-:W-:Y:S02]  /*0310*/  @!P1 LOP3.LUT R12, R18, 0x1f, RZ, 0xc0, !PT ;  /* 0x0000001f120c9812 */ /* 0x000fe400078ec0ff */
[----:B------:R-:W-:Y:S02]  /*0320*/  @!P1 LEA R5, R4, R5, 0x9 ;  /* 0x0000000504059211 */ /* 0x000fe400078e48ff */
[----:B------:R-:W-:Y:S02]  /*0330*/  @!P1 LOP3.LUT R8, R8, 0xffffffc0, RZ, 0xc0, !PT ;  /* 0xffffffc008089812 */ /* 0x000fe400078ec0ff */
[----:B------:R-:W-:Y:S02]  /*0340*/  @!P0 IADD3 R14, R14, R16, R13 ;  /* 0x000000100e0e8210 */ /* 0x000fe40007ffe00d */
[----:B------:R-:W-:Y:S01]  /*0350*/  @!P1 IADD3 R5, R12, R5, R8 ;  /* 0x000000050c059210 */ /* 0x000fe20007ffe008 */
[----:B------:R-:W-:Y:S02]  /*0360*/  IMAD R12, R4, 0x620, R15 ;  /* 0x00000620040c7824 */ /* 0x000fe400078e020f */
[----:B------:R-:W-:-:S04]  /*0370*/  @!P0 IMAD.WIDE R14, R14, R19, c[0x0][0x170] ;  /* 0x00005c000e0e8625 */ /* 0x000fc800078e0213 */
[-C--:B------:R-:W-:Y:S02]  /*0380*/  @!P1 IMAD.WIDE R16, R5, R19.reuse, c[0x0][0x170] ;  /* 0x00005c0005109625 */ /* 0x080fe400078e0213 */
[----:B------:R0:W2:Y:S02]  /*0390*/  @!P0 LDG.E.CONSTANT R15, [R14.64] ;  /* 0x000000040e0f8981 */ /* 0x0000a4000c1e9900 */
[----:B------:R-:W-:Y:S02]  /*03a0*/  IMAD.WIDE R12, R12, R19, c[0x0][0x168] ;  /* 0x00005a000c0c7625 */ /* 0x000fe400078e0213 */
[----:B------:R-:W3:Y:S04]  /*03b0*/  @!P1 LDG.E.CONSTANT R17, [R16.64] ;  /* 0x0000000410119981 */ /* 0x000ee8000c1e9900 */
[----:B------:R-:W4:Y:S04]  /*03c0*/  LDG.E.CONSTANT R19, [R12.64] ;  /* 0x000000040c137981 */ /* 0x000f28000c1e9900 */
[----:B------:R-:W5:Y:S04]  /*03d0*/  LDG.E.CONSTANT R35, [R12.64+0x310] ;  /* 0x000310040c237981 */ /* 0x000f68000c1e9900 */
[----:B------:R-:W5:Y:S04]  /*03e0*/  LDG.E.CONSTANT R53, [R12.64+0x620] ;  /* 0x000620040c357981 */ /* 0x000f68000c1e9900 */
[----:B------:R-:W5:Y:S04]  /*03f0*/  LDG.E.CONSTANT R34, [R12.64+0x930] ;  /* 0x000930040c227981 */ /* 0x000f68000c1e9900 */
[----:B------:R-:W5:Y:S04]  /*0400*/  LDG.E.CONSTANT R38, [R12.64+0xc40] ;  /* 0x000c40040c267981 */ /* 0x000f68000c1e9900 */
[----:B------:R-:W5:Y:S04]  /*0410*/  LDG.E.CONSTANT R52, [R12.64+0xf50] ;  /* 0x000f50040c347981 */ /* 0x000f68000c1e9900 */
[----:B------:R-:W5:Y:S04]  /*0420*/  LDG.E.CONSTANT R5, [R12.64+0x1260] ;  /* 0x001260040c057981 */ /* 0x000f68000c1e9900 */
[----:B0-----:R-:W5:Y:S01]  /*0430*/  LDG.E.CONSTANT R14, [R12.64+0x1570] ;  /* 0x001570040c0e7981 */ /* 0x001f62000c1e9900 */
[----:B------:R-:W-:Y:S01]  /*0440*/  LEA R8, R2, 0x400, 0x2 ;  /* 0x0000040002087811 */ /* 0x000fe200078e10ff */
[----:B------:R-:W-:-:S02]  /*0450*/  UMOV UR4, 0x188 ;  /* 0x0000018800047882 */ /* 0x000fc40000000000 */
[----:B--2---:R-:W-:Y:S04]  /*0460*/  @!P0 STS [R18.X4+0x310], R15 ;  /* 0x0003100f12008388 */ /* 0x004fe80000004800 */
[----:B---3--:R-:W-:Y:S04]  /*0470*/  @!P1 STS [R18.X4], R17 ;  /* 0x0000001112009388 */ /* 0x008fe80000004800 */
[----:B----4-:R-:W-:Y:S04]  /*0480*/  STS [R18.X4+0x400], R19 ;  /* 0x0004001312007388 */ /* 0x010fe80000004800 */
[----:B-----5:R-:W-:Y:S04]  /*0490*/  STS [R18.X4+0x710], R35 ;  /* 0x0007102312007388 */ /* 0x020fe80000004800 */
[----:B------:R-:W-:Y:S04]  /*04a0*/  STS [R18.X4+0xa20], R53 ;  /* 0x000a203512007388 */ /* 0x000fe80000004800 */
[----:B------:R-:W-:Y:S04]  /*04b0*/  STS [R18.X4+0xd30], R34 ;  /* 0x000d302212007388 */ /* 0x000fe80000004800 */
[----:B------:R-:W-:Y:S04]  /*04c0*/  STS [R18.X4+0x1040], R38 ;  /* 0x0010402612007388 */ /* 0x000fe80000004800 */
[----:B------:R-:W-:Y:S04]  /*04d0*/  STS [R18.X4+0x1350], R52 ;  /* 0x0013503412007388 */ /* 0x000fe80000004800 */
[----:B------:R0:W-:Y:S04]  /*04e0*/  STS [R18.X4+0x1660], R5 ;  /* 0x0016600512007388 */ /* 0x0001e80000004800 */
[----:B------:R1:W-:Y:S01]  /*04f0*/  STS [R18.X4+0x1970], R14 ;  /* 0x0019700e12007388 */ /* 0x0003e20000004800 */
[----:B0-----:R-:W-:-:S03]  /*0500*/  LEA R5, R0, 0x40, 0x5 ;  /* 0x0000004000057811 */ /* 0x001fc600078e28ff */
[----:B------:R-:W-:Y:S06]  /*0510*/  BAR.SYNC.DEFER_BLOCKING 0x0 ;  /* 0x0000000000007b1d */ /* 0x000fec0000010000 */
.L_x_1:
[----:B------:R-:W-:Y:S04]  /*0520*/  LDS R52, [R8+UR4+-0x188] ;  /* 0xfffe780408347984 */ /* 0x000fe80008000800 */
[----:B-1----:R-:W0:Y:S04]  /*0530*/  LDS.128 R12, [R5+-0x40] ;  /* 0xffffc000050c7984 */ /* 0x002e280000000c00 */
[----:B------:R-:W1:Y:S04]  /*0540*/  LDS R38, [R8+UR4] ;  /* 0x0000000408267984 */ /* 0x000e680008000800 */
[----:B------:R-:W2:Y:S04]  /*0550*/  LDS.128 R16, [R5] ;  /* 0x0000000005107984 */ /* 0x000ea80000000c00 */
[----:B------:R-:W-:Y:S04]  /*0560*/  LDS R35, [R8+UR4+0x188] ;  /* 0x0001880408237984 */ /* 0x000fe80008000800 */
[----:B------:R-:W-:Y:S01]  /*0570*/  LDS R34, [R8+UR4+0x310] ;  /* 0x0003100408227984 */ /* 0x000fe20008000800 */
[----:B0-----:R-:W-:Y:S01]  /*0580*/  FFMA R20, R12, R52, R20 ;  /* 0x000000340c147223 */ /* 0x001fe20000000014 */
[C---:B------:R-:W-:Y:S01]  /*0590*/  FFMA R21, R52.reuse, R13, R21 ;  /* 0x0000000d34157223 */ /* 0x040fe20000000015 */
[C---:B------:R-:W-:Y:S01]  /*05a0*/  FFMA R24, R52.reuse, R14, R24 ;  /* 0x0000000e34187223 */ /* 0x040fe20000000018 */
[----:B------:R-:W-:Y:S01]  /*05b0*/  FFMA R31, R52, R15, R31 ;  /* 0x0000000f341f7223 */ /* 0x000fe2000000001f */
[----:B-1----:R-:W-:Y:S01]  /*05c0*/  FFMA R22, R12, R38, R22 ;  /* 0x000000260c167223 */ /* 0x002fe20000000016 */
[C---:B------:R-:W-:Y:S01]  /*05d0*/  FFMA R26, R38.reuse, R13, R26 ;  /* 0x0000000d261a7223 */ /* 0x040fe2000000001a */
[C---:B------:R-:W-:Y:S01]  /*05e0*/  FFMA R33, R38.reuse, R14, R33 ;  /* 0x0000000e26217223 */ /* 0x040fe20000000021 */
[----:B------:R-:W-:Y:S01]  /*05f0*/  FFMA R41, R38, R15, R41 ;  /* 0x0000000f26297223 */ /* 0x000fe20000000029 */
[----:B--2---:R-:W-:Y:S01]  /*0600*/  FFMA R42, R52, R16, R42 ;  /* 0x00000010342a7223 */ /* 0x004fe2000000002a */
[----:B------:R-:W-:Y:S01]  /*0610*/  FFMA R46, R16, R38, R46 ;  /* 0x00000026102e7223 */ /* 0x000fe2000000002e */
[-C--:B------:R-:W-:Y:S01]  /*0620*/  FFMA R45, R52, R17.reuse, R45 ;  /* 0x00000011342d7223 */ /* 0x080fe2000000002d */
[----:B------:R-:W-:Y:S01]  /*0630*/  FFMA R49, R38, R17, R49 ;  /* 0x0000001126317223 */ /* 0x000fe20000000031 */
[-C--:B------:R-:W-:Y:S01]  /*0640*/  FFMA R27, R52, R18.reuse, R27 ;  /* 0x00000012341b7223 */ /* 0x080fe2000000001b */
[----:B------:R-:W-:Y:S01]  /*0650*/  FFMA R29, R38, R18, R29 ;  /* 0x00000012261d7223 */ /* 0x000fe2000000001d */
[-C--:B------:R-:W-:Y:S01]  /*0660*/  FFMA R28, R52, R19.reuse, R28 ;  /* 0x00000013341c7223 */ /* 0x080fe2000000001c */
[C---:B------:R-:W-:Y:S01]  /*0670*/  FFMA R40, R38.reuse, R19, R40 ;  /* 0x0000001326287223 */ /* 0x040fe20000000028 */
[----:B------:R-:W0:Y:S04]  /*0680*/  LDS.128 R12, [R5+-0x30] ;  /* 0xffffd000050c7984 */ /* 0x000e280000000c00 */
[----:B------:R-:W1:Y:S01]  /*0690*/  LDS.128 R16, [R5+0x10] ;  /* 0x0000100005107984 */ /* 0x000e620000000c00 */
[C---:B0-----:R-:W-:Y:S01]  /*06a0*/  FFMA R11, R38.reuse, R12, R11 ;  /* 0x0000000c260b7223 */ /* 0x041fe2000000000b */
[C---:B------:R-:W-:Y:S01]  /*06b0*/  FFMA R25, R38.reuse, R13, R25 ;  /* 0x0000000d26197223 */ /* 0x040fe20000000019 */
[C---:B------:R-:W-:Y:S01]  /*06c0*/  FFMA R32, R38.reuse, R14, R32 ;  /* 0x0000000e26207223 */ /* 0x040fe20000000020 */
[C---:B------:R-:W-:Y:S01]  /*06d0*/  FFMA R37, R38.reuse, R15, R37 ;  /* 0x0000000f26257223 */ /* 0x040fe20000000025 */
[C---:B-1----:R-:W-:Y:S01]  /*06e0*/  FFMA R44, R38.reuse, R16, R44 ;  /* 0x00000010262c7223 */ /* 0x042fe2000000002c */
[CC--:B------:R-:W-:Y:S01]  /*06f0*/  FFMA R48, R38.reuse, R17.reuse, R48 ;  /* 0x0000001126307223 */ /* 0x0c0fe20000000030 */
[----:B------:R-:W-:Y:S01]  /*0700*/  FFMA R50, R38, R18, R50 ;  /* 0x0000001226327223 */ /* 0x000fe20000000032 */
[C---:B------:R-:W-:Y:S01]  /*0710*/  FFMA R39, R52.reuse, R16, R39 ;  /* 0x0000001034277223 */ /* 0x040fe20000000027 */
[C---:B------:R-:W-:Y:S01]  /*0720*/  FFMA R43, R52.reuse, R17, R43 ;  /* 0x00000011342b7223 */ /* 0x040fe2000000002b */
[C---:B------:R-:W-:Y:S01]  /*0730*/  FFMA R47, R52.reuse, R18, R47 ;  /* 0x00000012342f7223 */ /* 0x040fe2000000002f */
[-C--:B------:R-:W-:Y:S01]  /*0740*/  FFMA R36, R52, R19.reuse, R36 ;  /* 0x0000001334247223 */ /* 0x080fe20000000024 */
[----:B------:R-:W-:Y:S01]  /*0750*/  FFMA R38, R38, R19, R51 ;  /* 0x0000001326267223 */ /* 0x000fe20000000033 */
[C---:B------:R-:W-:Y:S01]  /*0760*/  FFMA R9, R52.reuse, R12, R9 ;  /* 0x0000000c34097223 */ /* 0x040fe20000000009 */
[C---:B------:R-:W-:Y:S01]  /*0770*/  FFMA R10, R52.reuse, R13, R10 ;  /* 0x0000000d340a7223 */ /* 0x040fe2000000000a */
[C---:B------:R-:W-:Y:S01]  /*0780*/  FFMA R23, R52.reuse, R14, R23 ;  /* 0x0000000e34177223 */ /* 0x040fe20000000017 */
[----:B------:R-:W-:Y:S01]  /*0790*/  FFMA R30, R52, R15, R30 ;  /* 0x0000000f341e7223 */ /* 0x000fe2000000001e */
[----:B------:R-:W0:Y:S04]  /*07a0*/  LDS.128 R16, [R5+0x80] ;  /* 0x0000800005107984 */ /* 0x000e280000000c00 */
[----:B------:R-:W1:Y:S01]  /*07b0*/  LDS.128 R12, [R5+0x40] ;  /* 0x00004000050c7984 */ /* 0x000e620000000c00 */
[C---:B0-----:R-:W-:Y:S01]  /*07c0*/  FFMA R42, R35.reuse, R16, R42 ;  /* 0x00000010232a7223 */ /* 0x041fe2000000002a */
[----:B------:R-:W-:Y:S01]  /*07d0*/  FFMA R46, R16, R34, R46 ;  /* 0x00000022102e7223 */ /* 0x000fe2000000002e */
[CC--:B------:R-:W-:Y:S01]  /*07e0*/  FFMA R45, R35.reuse, R17.reuse, R45 ;  /* 0x00000011232d7223 */ /* 0x0c0fe2000000002d */
[C---:B------:R-:W-:Y:S01]  /*07f0*/  FFMA R49, R34.reuse, R17, R49 ;  /* 0x0000001122317223 */ /* 0x040fe20000000031 */
[CC--:B------:R-:W-:Y:S01]  /*0800*/  FFMA R27, R35.reuse, R18.reuse, R27 ;  /* 0x00000012231b7223 */ /* 0x0c0fe2000000001b */
[C---:B------:R-:W-:Y:S01]  /*0810*/  FFMA R29, R34.reuse, R18, R29 ;  /* 0x00000012221d7223 */ /* 0x040fe2000000001d */
[CC--:B------:R-:W-:Y:S01]  /*0820*/  FFMA R28, R35.reuse, R19.reuse, R28 ;  /* 0x00000013231c7223 */ /* 0x0c0fe2000000001c */
[----:B------:R-:W-:Y:S01]  /*0830*/  FFMA R40, R34, R19, R40 ;  /* 0x0000001322287223 */ /* 0x000fe20000000028 */
[C---:B-1----:R-:W-:Y:S01]  /*0840*/  FFMA R20, R12.reuse, R35, R20 ;  /* 0x000000230c147223 */ /* 0x042fe20000000014 */
[----:B------:R-:W-:Y:S01]  /*0850*/  FFMA R22, R12, R34, R22 ;  /* 0x000000220c167223 */ /* 0x000fe20000000016 */
[CC--:B------:R-:W-:Y:S01]  /*0860*/  FFMA R21, R35.reuse, R13.reuse, R21 ;  /* 0x0000000d23157223 */ /* 0x0c0fe20000000015 */
[C---:B------:R-:W-:Y:S01]  /*0870*/  FFMA R26, R34.reuse, R13, R26 ;  /* 0x0000000d221a7223 */ /* 0x040fe2000000001a */
[CC--:B------:R-:W-:Y:S01]  /*0880*/  FFMA R24, R35.reuse, R14.reuse, R24 ;  /* 0x0000000e23187223 */ /* 0x0c0fe20000000018 */
[C---:B------:R-:W-:Y:S01]  /*0890*/  FFMA R33, R34.reuse, R14, R33 ;  /* 0x0000000e22217223 */ /* 0x040fe20000000021 */
[CC--:B------:R-:W-:Y:S01]  /*08a0*/  FFMA R31, R35.reuse, R15.reuse, R31 ;  /* 0x0000000f231f7223 */ /* 0x0c0fe2000000001f */
[C---:B------:R-:W-:Y:S01]  /*08b0*/  FFMA R41, R34.reuse, R15, R41 ;  /* 0x0000000f22297223 */ /* 0x040fe20000000029 */
[----:B------:R-:W0:Y:S04]  /*08c0*/  LDS.128 R16, [R5+0x90] ;  /* 0x0000900005107984 */ /* 0x000e280000000c00 */
[----:B------:R-:W1:Y:S01]  /*08d0*/  LDS.128 R12, [R5+0x50] ;  /* 0x00005000050c7984 */ /* 0x000e620000000c00 */
[CC--:B0-----:R-:W-:Y:S01]  /*08e0*/  FFMA R39, R35.reuse, R16.reuse, R39 ;  /* 0x0000001023277223 */ /* 0x0c1fe20000000027 */
[C---:B------:R-:W-:Y:S01]  /*08f0*/  FFMA R44, R34.reuse, R16, R44 ;  /* 0x00000010222c7223 */ /* 0x040fe2000000002c */
[CC--:B------:R-:W-:Y:S01]  /*0900*/  FFMA R43, R35.reuse, R17.reuse, R43 ;  /* 0x00000011232b7223 */ /* 0x0c0fe2000000002b */
[C---:B------:R-:W-:Y:S01]  /*0910*/  FFMA R48, R34.reuse, R17, R48 ;  /* 0x0000001122307223 */ /* 0x040fe20000000030 */
[CC--:B------:R-:W-:Y:S01]  /*0920*/  FFMA R51, R35.reuse, R18.reuse, R47 ;  /* 0x0000001223337223 */ /* 0x0c0fe2000000002f */
[C---:B------:R-:W-:Y:S01]  /*0930*/  FFMA R52, R34.reuse, R18, R50 ;  /* 0x0000001222347223 */ /* 0x040fe20000000032 */
[CC--:B------:R-:W-:Y:S01]  /*0940*/  FFMA R36, R35.reuse, R19.reuse, R36 ;  /* 0x0000001323247223 */ /* 0x0c0fe20000000024 */
[C---:B------:R-:W-:Y:S01]  /*0950*/  FFMA R38, R34.reuse, R19, R38 ;  /* 0x0000001322267223 */ /* 0x040fe20000000026 */
[CC--:B-1----:R-:W-:Y:S01]  /*0960*/  FFMA R9, R35.reuse, R12.reuse, R9 ;  /* 0x0000000c23097223 */ /* 0x0c2fe20000000009 */
[C---:B------:R-:W-:Y:S01]  /*0970*/  FFMA R11, R34.reuse, R12, R11 ;  /* 0x0000000c220b7223 */ /* 0x040fe2000000000b */
[CC--:B------:R-:W-:Y:S01]  /*0980*/  FFMA R10, R35.reuse, R13.reuse, R10 ;  /* 0x0000000d230a7223 */ /* 0x0c0fe2000000000a */
[C---:B------:R-:W-:Y:S01]  /*0990*/  FFMA R25, R34.reuse, R13, R25 ;  /* 0x0000000d22197223 */ /* 0x040fe20000000019 */
[CC--:B------:R-:W-:Y:S01]  /*09a0*/  FFMA R23, R35.reuse, R14.reuse, R23 ;  /* 0x0000000e23177223 */ /* 0x0c0fe20000000017 */
[C---:B------:R-:W-:Y:S01]  /*09b0*/  FFMA R32, R34.reuse, R14, R32 ;  /* 0x0000000e22207223 */ /* 0x040fe20000000020 */
[-C--:B------:R-:W-:Y:S01]  /*09c0*/  FFMA R30, R35, R15.reuse, R30 ;  /* 0x0000000f231e7223 */ /* 0x080fe2000000001e */
[----:B------:R-:W-:Y:S01]  /*09d0*/  FFMA R37, R34, R15, R37 ;  /* 0x0000000f22257223 */ /* 0x000fe20000000025 */
[----:B------:R-:W-:Y:S04]  /*09e0*/  LDS R50, [R8+UR4+0x498] ;  /* 0x0004980408327984 */ /* 0x000fe80008000800 */
[----:B------:R-:W-:Y:S04]  /*09f0*/  LDS R47, [R8+UR4+0x620] ;  /* 0x00062004082f7984 */ /* 0x000fe80008000800 */
[----:B------:R-:W0:Y:S04]  /*0a00*/  LDS.128 R16, [R5+0x100] ;  /* 0x0001000005107984 */ /* 0x000e280000000c00 */
[----:B------:R-:W1:Y:S04]  /*0a10*/  LDS.128 R12, [R5+0xc0] ;  /* 0x0000c000050c7984 */ /* 0x000e680000000c00 */
[----:B------:R-:W-:Y:S04]  /*0a20*/  LDS R35, [R8+UR4+0x7a8] ;  /* 0x0007a80408237984 */ /* 0x000fe80008000800 */
[----:B------:R-:W-:Y:S01]  /*0a30*/  LDS R34, [R8+UR4+0x930] ;  /* 0x0009300408227984 */ /* 0x000fe20008000800 */
[----:B------:R-:W-:-:S04]  /*0a40*/  UIADD3 UR4, UR4, 0xc40, URZ ;  /* 0x00000c4004047890 */ /* 0x000fc8000fffe03f */
[----:B------:R-:W-:-:S06]  /*0a50*/  UISETP.NE.AND UP0, UPT, UR4, 0x1a08, UPT ;  /* 0x00001a080400788c */ /* 0x000fcc000bf05270 */
[----:B------:R-:W-:Y:S01]  /*0a60*/  PLOP3.LUT P0, PT, PT, PT, UP0, 0x80, 0x0 ;  /* 0x000000000000781c */ /* 0x000fe20003f0f008 */
[----:B0-----:R-:W-:Y:S01]  /*0a70*/  FFMA R42, R50, R16, R42 ;  /* 0x00000010322a7223 */ /* 0x001fe2000000002a */
[----:B------:R-:W-:Y:S01]  /*0a80*/  FFMA R46, R16, R47, R46 ;  /* 0x0000002f102e7223 */ /* 0x000fe2000000002e */
[CC--:B------:R-:W-:Y:S01]  /*0a90*/  FFMA R45, R50.reuse, R17.reuse, R45 ;  /* 0x00000011322d7223 */ /* 0x0c0fe2000000002d */
[C---:B------:R-:W-:Y:S01]  /*0aa0*/  FFMA R49, R47.reuse, R17, R49 ;  /* 0x000000112f317223 */ /* 0x040fe20000000031 */
[CC--:B------:R-:W-:Y:S01]  /*0ab0*/  FFMA R27, R50.reuse, R18.reuse, R27 ;  /* 0x00000012321b7223 */ /* 0x0c0fe2000000001b */
[C---:B------:R-:W-:Y:S01]  /*0ac0*/  FFMA R29, R47.reuse, R18, R29 ;  /* 0x000000122f1d7223 */ /* 0x040fe2000000001d */
[-C--:B------:R-:W-:Y:S01]  /*0ad0*/  FFMA R28, R50, R19.reuse, R28 ;  /* 0x00000013321c7223 */ /* 0x080fe2000000001c */
[C---:B------:R-:W-:Y:S01]  /*0ae0*/  FFMA R40, R47.reuse, R19, R40 ;  /* 0x000000132f287223 */ /* 0x040fe20000000028 */
        /* <DEDUP_REMOVED lines=42> */
[-C--:B------:R-:W-:Y:S01]  /*0d90*/  FFMA R31, R35, R15.reuse, R31 ;  /* 0x0000000f231f7223 */ /* 0x080fe2000000001f */
[C---:B------:R-:W-:Y:S01]  /*0da0*/  FFMA R41, R34.reuse, R15, R41 ;  /* 0x0000000f22297223 */ /* 0x040fe20000000029 */
[----:B------:R-:W0:Y:S04]  /*0db0*/  LDS.128 R16, [R5+0x190] ;  /* 0x0001900005107984 */ /* 0x000e280000000c00 */
[----:B------:R1:W2:Y:S02]  /*0dc0*/  LDS.128 R12, [R5+0x150] ;  /* 0x00015000050c7984 */ /* 0x0002a40000000c00 */
[----:B-1----:R-:W-:Y:S01]  /*0dd0*/  IADD3 R5, R5, 0x200, RZ ;  /* 0x0000020005057810 */ /* 0x002fe20007ffe0ff */
[C---:B0-----:R-:W-:Y:S01]  /*0de0*/  FFMA R47, R35.reuse, R18, R51 ;  /* 0x00000012232f7223 */ /* 0x041fe20000000033 */
[CC--:B------:R-:W-:Y:S01]  /*0df0*/  FFMA R39, R35.reuse, R16.reuse, R39 ;  /* 0x0000001023277223 */ /* 0x0c0fe20000000027 */
[C---:B------:R-:W-:Y:S01]  /*0e00*/  FFMA R44, R34.reuse, R16, R44 ;  /* 0x00000010222c7223 */ /* 0x040fe2000000002c */
[C---:B------:R-:W-:Y:S01]  /*0e10*/  FFMA R43, R35.reuse, R17, R43 ;  /* 0x00000011232b7223 */ /* 0x040fe2000000002b */
[CC--:B--2---:R-:W-:Y:S01]  /*0e20*/  FFMA R9, R35.reuse, R12.reuse, R9 ;  /* 0x0000000c23097223 */ /* 0x0c4fe20000000009 */
[C---:B------:R-:W-:Y:S01]  /*0e30*/  FFMA R11, R34.reuse, R12, R11 ;  /* 0x0000000c220b7223 */ /* 0x040fe2000000000b */
[CC--:B------:R-:W-:Y:S01]  /*0e40*/  FFMA R10, R35.reuse, R13.reuse, R10 ;  /* 0x0000000d230a7223 */ /* 0x0c0fe2000000000a */
[C---:B------:R-:W-:Y:S01]  /*0e50*/  FFMA R25, R34.reuse, R13, R25 ;  /* 0x0000000d22197223 */ /* 0x040fe20000000019 */
[CC--:B------:R-:W-:Y:S01]  /*0e60*/  FFMA R23, R35.reuse, R14.reuse, R23 ;  /* 0x0000000e23177223 */ /* 0x0c0fe20000000017 */
[C---:B------:R-:W-:Y:S01]  /*0e70*/  FFMA R32, R34.reuse, R14, R32 ;  /* 0x0000000e22207223 */ /* 0x040fe20000000020 */
[CC--:B------:R-:W-:Y:S01]  /*0e80*/  FFMA R30, R35.reuse, R15.reuse, R30 ;  /* 0x0000000f231e7223 */ /* 0x0c0fe2000000001e */
[C---:B------:R-:W-:Y:S01]  /*0e90*/  FFMA R37, R34.reuse, R15, R37 ;  /* 0x0000000f22257223 */ /* 0x040fe20000000025 */
[C---:B------:R-:W-:Y:S01]  /*0ea0*/  FFMA R48, R34.reuse, R17, R48 ;  /* 0x0000001122307223 */ /* 0x040fe20000000030 */
[C---:B------:R-:W-:Y:S01]  /*0eb0*/  FFMA R50, R34.reuse, R18, R52 ;  /* 0x0000001222327223 */ /* 0x040fe20000000034 */
[-C--:B------:R-:W-:Y:S01]  /*0ec0*/  FFMA R36, R35, R19.reuse, R36 ;  /* 0x0000001323247223 */ /* 0x080fe20000000024 */
[----:B------:R-:W-:Y:S01]  /*0ed0*/  FFMA R51, R34, R19, R38 ;  /* 0x0000001322337223 */ /* 0x000fe20000000026 */
[----:B------:R-:W-:Y:S05]  /*0ee0*/  @P0 BRA `(.L_x_1) ;  /* 0xfffff63000000947 */ /* 0x000fea000383ffff */
[----:B------:R-:W-:-:S04]  /*0ef0*/  IADD3 R4, R4, 0x1, RZ ;  /* 0x0000000104047810 */ /* 0x000fc80007ffe0ff */
[----:B------:R-:W-:-:S13]  /*0f00*/  ISETP.GE.U32.AND P0, PT, R4, 0x8, PT ;  /* 0x000000080400780c */ /* 0x000fda0003f06070 */
[----:B------:R-:W-:Y:S05]  /*0f10*/  @!P0 BRA `(.L_x_2) ;  /* 0xfffff26000008947 */ /* 0x000fea000383ffff */
[----:B------:R-:W-:Y:S01]  /*0f20*/  IMAD R2, R3, 0x1880, R2 ;  /* 0x0000188003027824 */ /* 0x000fe200078e0202 */
[----:B------:R-:W-:Y:S01]  /*0f30*/  MOV R3, 0x4 ;  /* 0x0000000400037802 */ /* 0x000fe20000000f00 */
[----:B------:R-:W-:Y:S02]  /*0f40*/  ULDC.64 UR4, c[0x0][0x118] ;  /* 0x0000460000047ab9 */ /* 0x000fe40000000a00 */
[----:B------:R-:W-:-:S04]  /*0f50*/  IMAD R7, R7, 0x3100, R2 ;  /* 0x0000310007077824 */ /* 0x000fc800078e0202 */
[----:B------:R-:W-:-:S04]  /*0f60*/  IMAD R2, R0, 0x620, R7 ;  /* 0x0000062000027824 */ /* 0x000fc800078e0207 */
[----:B------:R-:W-:-:S05]  /*0f70*/  IMAD.WIDE R2, R2, R3, c[0x0][0x160] ;  /* 0x0000580002027625 */ /* 0x000fca00078e0203 */
[----:B------:R-:W-:Y:S04]  /*0f80*/  STG.E [R2.64], R20 ;  /* 0x0000001402007986 */ /* 0x000fe8000c101904 */
[----:B------:R-:W-:Y:S04]  /*0f90*/  STG.E [R2.64+0x3100], R42 ;  /* 0x0031002a02007986 */ /* 0x000fe8000c101904 */
        /* <DEDUP_REMOVED lines=29> */
[----:B------:R-:W-:Y:S01]  /*1170*/  STG.E [R2.64+0x47f8], R51 ;  /* 0x0047f83302007986 */ /* 0x000fe2000c101904 */
[----:B------:R-:W-:Y:S05]  /*1180*/  EXIT ;  /* 0x000000000000794d */ /* 0x000fea0003800000 */
.L_x_3:
        /* <DEDUP_REMOVED lines=15> */
.L_x_88:


//--------------------- .text.tvmgen_default_fused_nn_contrib_conv2d_winograd_without_weight_transform_add_nn_relu_1_kernel_2 --------------------------
	.section	.text.tvmgen_default_fused_nn_contrib_conv2d_winograd_without_weight_transform_add_nn_relu_1_kernel_2,"ax",@progbits
	.sectioninfo	@"SHI_REGISTERS=30"
	.align	128
        .global         tvmgen_default_fused_nn_contrib_conv2d_winograd_without_weight_transform_add_nn_relu_1_kernel_2
        .type           tvmgen_default_fused_nn_contrib_conv2d_winograd_without_weight_transform_add_nn_relu_1_kernel_2,@function
        .size           tvmgen_default_fused_nn_contrib_conv2d_winograd_without_weight_transform_add_nn_relu_1_kernel_2,(.L_x_89 - tvmgen_default_fused_nn_contrib_conv2d_winograd_without_weight_transform_add_nn_relu_1_kernel_2)
        .other          tvmgen_default_fused_nn_contrib_conv2d_winograd_without_weight_transform_add_nn_relu_1_kernel_2,@"STO_CUDA_ENTRY STV_DEFAULT"
tvmgen_default_fused_nn_contrib_conv2d_winograd_without_weight_transform_add_nn_relu_1_kernel_2:
.text.tvmgen_default_fused_nn_contrib_conv2d_winograd_without_weight_transform_add_nn_relu_1_kernel_2:
[----:B------:R-:W-:Y:S02]  /*0000*/  MOV R1, c[0x0][0x28] ;  /* 0x00000a0000017a02 */ /* 0x000fe40000000f00 */
[----:B------:R-:W0:Y:S01]  /*0010*/  S2R R5, SR_CTAID.X ;  /* 0x0000000000057919 */ /* 0x000e220000002500 */
[----:B------:R-:W-:Y:S01]  /*0020*/  MOV R0, 0x4 ;  /* 0x0000000400007802 */ /* 0x000fe20000000f00 */
[----:B------:R-:W-:Y:S02]  /*0030*/  ULDC.64 UR4, c[0x0][0x118] ;  /* 0x0000460000047ab9 */ /* 0x000fe40000000a00 */
[----:B------:R-:W0:Y:S02]  /*0040*/  S2R R26, SR_TID.X ;  /* 0x00000000001a7919 */ /* 0x000e240000002100 */
[----:B0-----:R-:W-:-:S05]  /*0050*/  LEA R21, R5, R26, 0x7 ;  /* 0x0000001a05157211 */ /* 0x001fca00078e38ff */
[----:B------:R-:W-:-:S05]  /*0060*/  IMAD.WIDE R20, R21, R0, c[0x0][0x168] ;  /* 0x00005a0015147625 */ /* 0x000fca00078e0200 */
[----:B------:R-:W2:Y:S04]  /*0070*/  LDG.E.CONSTANT R24, [R20.64+0x18800] ;  /* 0x0188000414187981 */ /* 0x000ea8000c1e9900 */
[----:B------:R-:W3:Y:S04]  /*0080*/  LDG.E.CONSTANT R19, [R20.64+0x62000] ;  /* 0x0620000414137981 */ /* 0x000ee8000c1e9900 */
[----:B------:R-:W4:Y:S04]  /*0090*/  LDG.E.CONSTANT R25, [R20.64] ;  /* 0x0000000414197981 */ /* 0x000f28000c1e9900 */
[----:B------:R-:W5:Y:S04]  /*00a0*/  LDG.E.CONSTANT R18, [R20.64+0x7a800] ;  /* 0x07a8000414127981 */ /* 0x000f68000c1e9900 */
[----:B------:R5:W5:Y:S01]  /*00b0*/  LDG.E.CONSTANT R23, [R20.64+0x31000] ;  /* 0x0310000414177981 */ /* 0x000b62000c1e9900 */
[----:B------:R-:W-:-:S03]  /*00c0*/  SHF.R.S32.HI R2, RZ, 0x2, R26 ;  /* 0x00000002ff027819 */ /* 0x000fc6000001141a */
[----:B------:R5:W5:Y:S04]  /*00d0*/  LDG.E.CONSTANT R17, [R20.64+0x93000] ;  /* 0x0930000414117981 */ /* 0x000b68000c1e9900 */
[----:B------:R5:W5:Y:S01]  /*00e0*/  LDG.E.CONSTANT R22, [R20.64+0x49800] ;  /* 0x0498000414167981 */ /* 0x000b62000c1e9900 */
[----:B------:R-:W-:-:S03]  /*00f0*/  LEA R2, R5, R2, 0x5 ;  /* 0x0000000205027211 */ /* 0x000fc600078e28ff */
[----:B------:R5:W5:Y:S04]  /*0100*/  LDG.E.CONSTANT R16, [R20.64+0xab800] ;  /* 0x0ab8000414107981 */ /* 0x000b68000c1e9900 */
[----:B------:R5:W5:Y:S04]  /*0110*/  LDG.E.CONSTANT R15, [R20.64+0xc4000] ;  /* 0x0c400004140f7981 */ /* 0x000b68000c1e9900 */
[----:B------:R5:W5:Y:S01]  /*0120*/  LDG.E.CONSTANT R13, [R20.64+0xdc800] ;  /* 0x0dc80004140d7981 */ /* 0x000b62000c1e9900 */
[----:B------:R-:W-:-:S03]  /*0130*/  IMAD.HI R2, R2, 0x5397829d, RZ ;  /* 0x5397829d02027827 */ /* 0x000fc600078e02ff */
[----:B------:R5:W5:Y:S02]  /*0140*/  LDG.E.CONSTANT R10, [R20.64+0xf5000] ;  /* 0x0f500004140a7981 */ /* 0x000b64000c1e9900 */
[----:B------:R-:W-:Y:S02]  /*0150*/  SHF.R.U32.HI R3, RZ, 0x1f, R2 ;  /* 0x0000001fff037819 */ /* 0x000fe40000011602 */
[----:B------:R5:W5:Y:S02]  /*0160*/  LDG.E.CONSTANT R9, [R20.64+0x10d800] ;  /* 0x10d8000414097981 */ /* 0x000b64000c1e9900 */
[----:B------:R-:W-:Y:S02]  /*0170*/  LEA.HI.SX32 R3, R2, R3, 0x1c ;  /* 0x0000000302037211 */ /* 0x000fe400078fe2ff */
[----:B------:R5:W5:Y:S04]  /*0180*/  LDG.E.CONSTANT R14, [R20.64+0x126000] ;  /* 0x12600004140e7981 */ /* 0x000b68000c1e9900 */
[----:B------:R5:W5:Y:S01]  /*0190*/  LDG.E.CONSTANT R11, [R20.64+0x13e800] ;  /* 0x13e80004140b7981 */ /* 0x000b62000c1e9900 */
[----:B------:R-:W-:-:S03]  /*01a0*/  IMAD.WIDE R6, R3, R0, c[0x0][0x170] ;  /* 0x00005c0003067625 */ /* 0x000fc600078e0200 */
[----:B------:R5:W5:Y:S04]  /*01b0*/  LDG.E.CONSTANT R8, [R20.64+0x157000] ;  /* 0x1570000414087981 */ /* 0x000b68000c1e9900 */
[----:B------:R5:W5:Y:S04]  /*01c0*/  LDG.E.CONSTANT R12, [R20.64+0x16f800] ;  /* 0x16f80004140c7981 */ /* 0x000b68000c1e9900 */
[----:B------:R0:W5:Y:S01]  /*01d0*/  LDG.E.CONSTANT R6, [R6.64] ;  /* 0x0000000406067981 */ /* 0x000162000c1e9900 */
[----:B------:R-:W-:Y:S02]  /*01e0*/  SHF.R.S32.HI R4, RZ, 0x1, R26 ;  /* 0x00000001ff047819 */ /* 0x000fe4000001141a */
[----:B------:R-:W-:-:S02]  /*01f0*/  LEA R3, R5, R26, 0x1 ;  /* 0x0000001a05037211 */ /* 0x000fc400078e08ff */
[----:B------:R-:W-:Y:S02]  /*0200*/  MOV R2, RZ ;  /* 0x000000ff00027202 */ /* 0x000fe40000000f00 */
[----:B------:R-:W-:Y:S02]  /*0210*/  LEA R5, R5, R4, 0x6 ;  /* 0x0000000405057211 */ /* 0x000fe400078e30ff */
[----:B------:R-:W-:Y:S01]  /*0220*/  MOV R4, RZ ;  /* 0x000000ff00047202 */ /* 0x000fe20000000f00 */
[----:B------:R-:W-:-:S04]  /*0230*/  IMAD.HI R2, R3, -0x6db6db6d, R2 ;  /* 0x9249249303027827 */ /* 0x000fc800078e0202 */
[----:B------:R-:W-:Y:S01]  /*0240*/  IMAD.HI R4, R5, -0x6db6db6d, R4 ;  /* 0x9249249305047827 */ /* 0x000fe200078e0204 */
[----:B------:R-:W-:-:S04]  /*0250*/  SHF.R.U32.HI R5, RZ, 0x1f, R2 ;  /* 0x0000001fff057819 */ /* 0x000fc80000011602 */
[----:B------:R-:W-:Y:S02]  /*0260*/  LEA.HI.SX32 R27, R2, R5, 0x1d ;  /* 0x00000005021b7211 */ /* 0x000fe400078feaff */
[----:B------:R-:W-:-:S04]  /*0270*/  SHF.R.U32.HI R5, RZ, 0x1f, R4 ;  /* 0x0000001fff057819 */ /* 0x000fc80000011604 */
[----:B------:R-:W-:Y:S01]  /*0280*/  LEA.HI.SX32 R2, R4, R5, 0x1e ;  /* 0x0000000504027211 */ /* 0x000fe200078ff2ff */
[----:B------:R-:W-:-:S04]  /*0290*/  IMAD R27, R27, -0xe, R3 ;  /* 0xfffffff21b1b7824 */ /* 0x000fc800078e0203 */
[----:B------:R-:W-:Y:S01]  /*02a0*/  IMAD R2, R2, 0x1c, R27 ;  /* 0x0000001c02027824 */ /* 0x000fe200078e021b */
[----:B--2---:R-:W-:Y:S01]  /*02b0*/  FADD R4, RZ, -R24 ;  /* 0x80000018ff047221 */ /* 0x004fe20000000000 */
[----:B---3--:R-:W-:Y:S01]  /*02c0*/  FADD R5, RZ, -R19 ;  /* 0x80000013ff057221 */ /* 0x008fe20000000000 */
[----:B----4-:R-:W-:Y:S01]  /*02d0*/  FADD R25, RZ, R25 ;  /* 0x00000019ff197221 */ /* 0x010fe20000000000 */
[----:B-----5:R-:W-:-:S03]  /*02e0*/  FADD R20, RZ, R18 ;  /* 0x00000012ff147221 */ /* 0x020fc60000000000 */
[----:B------:R-:W-:Y:S01]  /*02f0*/  FADD R24, R25, R24 ;  /* 0x0000001819187221 */ /* 0x000fe20000000000 */
[----:B------:R-:W-:Y:S01]  /*0300*/  FADD R3, R23, R4 ;  /* 0x0000000417037221 */ /* 0x000fe20000000000 */
[----:B------:R-:W-:Y:S01]  /*0310*/  FADD R4, -R18, R5 ;  /* 0x0000000512047221 */ /* 0x000fe20000000100 */
[----:B------:R-:W-:-:S03]  /*0320*/  FADD R5, -R17, R20 ;  /* 0x0000001411057221 */ /* 0x000fc60000000100 */
[----:B------:R-:W-:Y:S01]  /*0330*/  FADD R20, -R17, R4 ;  /* 0x0000000411147221 */ /* 0x000fe20000000100 */
[----:B------:R-:W-:Y:S01]  /*0340*/  FADD R24, R24, R23 ;  /* 0x0000001718187221 */ /* 0x000fe20000000000 */
[----:B------:R-:W-:Y:S01]  /*0350*/  FADD R3, R3, R22 ;  /* 0x0000001603037221 */ /* 0x000fe20000000000 */
[----:B------:R-:W-:-:S03]  /*0360*/  FADD R22, -R16, R5 ;  /* 0x0000000510167221 */ /* 0x000fc60000000100 */
[----:B------:R-:W-:Y:S01]  /*0370*/  FADD R4, -R18, R3 ;  /* 0x0000000312047221 */ /* 0x000fe20000000100 */
[----:B------:R-:W-:Y:S01]  /*0380*/  FADD R19, R24, R19 ;  /* 0x0000001318137221 */ /* 0x000fe20000000000 */
[----:B------:R-:W-:Y:S02]  /*0390*/  FADD R20, R15, R20 ;  /* 0x000000140f147221 */ /* 0x000fe40000000000 */
[----:B------:R-:W-:Y:S01]  /*03a0*/  FADD R3, R17, R4 ;  /* 0x0000000411037221 */ /* 0x000fe20000000000 */
[C---:B0-----:R-:W-:Y:S01]  /*03b0*/  FADD R7, -R13.reuse, R22 ;  /* 0x000000160d077221 */ /* 0x041fe20000000100 */
[----:B------:R-:W-:Y:S01]  /*03c0*/  FADD R5, R13, R20 ;  /* 0x000000140d057221 */ /* 0x000fe20000000000 */
[----:B------:R-:W-:Y:S02]  /*03d0*/  FADD R18, R19, R18 ;  /* 0x0000001213127221 */ /* 0x000fe40000000000 */
[C---:B------:R-:W-:Y:S01]  /*03e0*/  FADD R4, R10.reuse, R7 ;  /* 0x000000070a047221 */ /* 0x040fe20000000000 */
[----:B------:R-:W-:Y:S01]  /*03f0*/  FADD R5, R10, R5 ;  /* 0x000000050a057221 */ /* 0x000fe20000000000 */
[----:B------:R-:W-:Y:S01]  /*0400*/  FADD R18, R18, R17 ;  /* 0x0000001112127221 */ /* 0x000fe20000000000 */
[----:B------:R-:W-:Y:S01]  /*0410*/  FADD R16, R3, R16 ;  /* 0x0000001003107221 */ /* 0x000fe20000000000 */
[----:B------:R-:W-:-:S02]  /*0420*/  FADD R4, R9, R4 ;  /* 0x0000000409047221 */ /* 0x000fc40000000000 */
[----:B------:R-:W-:Y:S01]  /*0430*/  FADD R18, R18, R15 ;  /* 0x0000000f12127221 */ /* 0x000fe20000000000 */
[----:B------:R-:W-:Y:S01]  /*0440*/  FADD R3, -R13, R16 ;  /* 0x000000100d037221 */ /* 0x000fe20000000100 */
[----:B------:R-:W-:Y:S01]  /*0450*/  FADD R14, R5, R14 ;  /* 0x0000000e050e7221 */ /* 0x000fe20000000000 */
[----:B------:R-:W-:Y:S01]  /*0460*/  FADD R5, -R11, R4 ;  /* 0x000000040b057221 */ /* 0x000fe20000000100 */
[----:B------:R-:W-:Y:S01]  /*0470*/  FADD R13, R18, R13 ;  /* 0x0000000d120d7221 */ /* 0x000fe20000000000 */
[----:B------:R-:W-:Y:S01]  /*0480*/  FADD R4, R10, R3 ;  /* 0x000000030a047221 */ /* 0x000fe20000000000 */
[----:B------:R-:W-:Y:S01]  /*0490*/  FADD R11, R14, R11 ;  /* 0x0000000b0e0b7221 */ /* 0x000fe20000000000 */
[----:B------:R-:W-:Y:S01]  /*04a0*/  FADD R5, R8, R5 ;  /* 0x0000000508057221 */ /* 0x000fe20000000000 */
[----:B------:R-:W-:Y:S01]  /*04b0*/  FADD R13, R13, R10 ;  /* 0x0000000a0d0d7221 */ /* 0x000fe20000000000 */
[----:B------:R-:W-:Y:S01]  /*04c0*/  FADD R9, R4, R9 ;  /* 0x0000000904097221 */ /* 0x000fe20000000000 */
[----:B------:R-:W-:Y:S01]  /*04d0*/  FADD R11, R11, R8 ;  /* 0x000000080b0b7221 */ /* 0x000fe20000000000 */
[----:B------:R-:W-:Y:S01]  /*04e0*/  FADD R5, R5, R12 ;  /* 0x0000000c05057221 */ /* 0x000fe20000000000 */
[----:B------:R-:W-:Y:S01]  /*04f0*/  SHF.L.U32 R3, R2, 0x1, RZ ;  /* 0x0000000102037819 */ /* 0x000fe200000006ff */
[--C-:B------:R-:W-:Y:S01]  /*0500*/  FADD R13, R13, R6.reuse ;  /* 0x000000060d0d7221 */ /* 0x100fe20000000000 */
[--C-:B------:R-:W-:Y:S01]  /*0510*/  FADD R9, R9, R6.reuse ;  /* 0x0000000609097221 */ /* 0x100fe20000000000 */
[--C-:B------:R-:W-:Y:S01]  /*0520*/  FADD R11, R11, R6.reuse ;  /* 0x000000060b0b7221 */ /* 0x100fe20000000000 */
[----:B------:R-:W-:Y:S01]  /*0530*/  FADD R5, R5, R6 ;  /* 0x0000000605057221 */ /* 0x000fe20000000000 */
[----:B------:R-:W-:Y:S01]  /*0540*/  IMAD.WIDE R2, R3, R0, c[0x0][0x160] ;  /* 0x0000580003027625 */ /* 0x000fe200078e0200 */
[----:B------:R-:W-:-:S02]  /*0550*/  FMNMX R13, RZ, R13, !PT ;  /* 0x0000000dff0d7209 */ /* 0x000fc40007800000 */
[----:B------:R-:W-:Y:S02]  /*0560*/  FMNMX R9, RZ, R9, !PT ;  /* 0x00000009ff097209 */ /* 0x000fe40007800000 */
[----:B------:R-:W-:Y:S02]  /*0570*/  FMNMX R11, RZ, R11, !PT ;  /* 0x0000000bff0b7209 */ /* 0x000fe40007800000 */
[----:B------:R-:W-:Y:S01]  /*0580*/  FMNMX R5, RZ, R5, !PT ;  /* 0x00000005ff057209 */ /* 0x000fe20007800000 */
[----:B------:R-:W-:Y:S04]  /*0590*/  STG.E [R2.64], R13 ;  /* 0x0000000d02007986 */ /* 0x000fe8000c101904 */
[----:B------:R-:W-:Y:S04]  /*05a0*/  STG.E [R2.64+0x4], R9 ;  /* 0x0000040902007986 */ /* 0x000fe8000c101904 */
[----:B------:R-:W-:Y:S04]  /*05b0*/  STG.E [R2.64+0x70], R11 ;  /* 0x0000700b02007986 */ /* 0x000fe8000c101904 */
[----:B------:R-:W-:Y:S01]  /*05c0*/  STG.E [R2.64+0x74], R5 ;  /* 0x0000740502007986 */ /* 0x000fe2000c101904 */
[----:B------:R-:W-:Y:S05]  /*05d0*/  EXIT ;  /* 0x000000000000794d */ /* 0x000fea0003800000 */
.L_x_4:
        /* <DEDUP_REMOVED lines=10> */
.L_x_89:


//--------------------- .text.tvmgen_default_fused_nn_max_pool2d_kernel --------------------------
	.section	.text.tvmgen_default_fused_nn_max_pool2d_kernel,"ax",@progbits
	.sectioninfo	@"SHI_REGISTERS=20"
	.align	128
        .global         tvmgen_default_fused_nn_max_pool2d_kernel
        .type           tvmgen_default_fused_nn_max_pool2d_kernel,@function
        .size           tvmgen_default_fused_nn_max_pool2d_kernel,(.L_x_90 - tvmgen_default_fused_nn_max_pool2d_kernel)
        .other          tvmgen_default_fused_nn_max_pool2d_kernel,@"STO_CUDA_ENTRY STV_DEFAULT"
tvmgen_default_fused_nn_max_pool2d_kernel:
.text.tvmgen_default_fused_nn_max_pool2d_kernel:
[----:B------:R-:W-:Y:S02]  /*0000*/  IMAD.MOV.U32 R1, RZ, RZ, c[0x0][0x28] ;  /* 0x00000a00ff017624 */ /* 0x000fe400078e00ff */
[----:B------:R-:W0:Y:S01]  /*0010*/  S2R R2, SR_TID.X ;  /* 0x0000000000027919 */ /* 0x000e220000002100 */
[----:B------:R-:W-:Y:S01]  /*0020*/  IMAD.MOV.U32 R17, RZ, RZ, 0x4 ;  /* 0x00000004ff117424 */ /* 0x000fe200078e00ff */
[----:B------:R-:W-:Y:S02]  /*0030*/  ULDC.64 UR4, c[0x0][0x118] ;  /* 0x0000460000047ab9 */ /* 0x000fe40000000a00 */
[----:B------:R-:W1:Y:S01]  /*0040*/  S2R R15, SR_CTAID.X ;  /* 0x00000000000f7919 */ /* 0x000e620000002500 */
[--C-:B0-----:R-:W-:Y:S01]  /*0050*/  SHF.R.S32.HI R4, RZ, 0x3, R2.reuse ;  /* 0x00000003ff047819 */ /* 0x101fe20000011402 */
[C---:B-1----:R-:W-:Y:S02]  /*0060*/  IMAD R3, R15.reuse, 0x10, R2 ;  /* 0x000000100f037824 */ /* 0x042fe400078e0202 */
[----:B------:R-:W-:Y:S02]  /*0070*/  IMAD.MOV.U32 R2, RZ, RZ, RZ ;  /* 0x000000ffff027224 */ /* 0x000fe400078e00ff */
[----:B------:R-:W-:-:S02]  /*0080*/  IMAD R5, R15, 0x80, R4 ;  /* 0x000000800f057824 */ /* 0x000fc400078e0204 */
[----:B------:R-:W-:-:S04]  /*0090*/  IMAD.HI R2, R3, -0x6db6db6d, R2 ;  /* 0x9249249303027827 */ /* 0x000fc800078e0202 */
[----:B------:R-:W-:Y:S01]  /*00a0*/  IMAD.HI R0, R5, 0x5397829d, RZ ;  /* 0x5397829d05007827 */ /* 0x000fe200078e02ff */
[----:B------:R-:W-:-:S03]  /*00b0*/  SHF.R.U32.HI R9, RZ, 0x1f, R2 ;  /* 0x0000001fff097819 */ /* 0x000fc60000011602 */
[----:B------:R-:W-:Y:S01]  /*00c0*/  IMAD.MOV.U32 R4, RZ, RZ, RZ ;  /* 0x000000ffff047224 */ /* 0x000fe200078e00ff */
[----:B------:R-:W-:Y:S02]  /*00d0*/  SHF.R.U32.HI R7, RZ, 0x1f, R0 ;  /* 0x0000001fff077819 */ /* 0x000fe40000011600 */
[----:B------:R-:W-:Y:S01]  /*00e0*/  LEA.HI.SX32 R9, R2, R9, 0x1b ;  /* 0x0000000902097211 */ /* 0x000fe200078fdaff */
[----:B------:R-:W-:Y:S01]  /*00f0*/  IMAD.HI R4, R5, -0x6db6db6d, R4 ;  /* 0x9249249305047827 */ /* 0x000fe200078e0204 */
[----:B------:R-:W-:Y:S02]  /*0100*/  LEA.HI.SX32 R7, R0, R7, 0x19 ;  /* 0x0000000700077211 */ /* 0x000fe400078fcaff */
[----:B------:R-:W-:Y:S01]  /*0110*/  MOV R0, 0xff7ffffd ;  /* 0xff7ffffd00007802 */ /* 0x000fe20000000f00 */
[----:B------:R-:W-:Y:S01]  /*0120*/  IMAD R9, R9, -0x38, R3 ;  /* 0xffffffc809097824 */ /* 0x000fe200078e0203 */
[----:B------:R-:W-:Y:S01]  /*0130*/  SHF.R.U32.HI R11, RZ, 0x1f, R4 ;  /* 0x0000001fff0b7819 */ /* 0x000fe20000011604 */
[----:B------:R-:W-:-:S02]  /*0140*/  IMAD R7, R7, -0x188, R5 ;  /* 0xfffffe7807077824 */ /* 0x000fc400078e0205 */
[----:B------:R-:W-:Y:S01]  /*0150*/  IMAD.MOV.U32 R2, RZ, RZ, -0x800003 ;  /* 0xff7ffffdff027424 */ /* 0x000fe200078e00ff */
[----:B------:R-:W-:Y:S02]  /*0160*/  LEA.HI.SX32 R4, R4, R11, 0x1e ;  /* 0x0000000b04047211 */ /* 0x000fe400078ff2ff */
[C---:B------:R-:W-:Y:S02]  /*0170*/  ISETP.GE.AND P0, PT, R9.reuse, 0x1, PT ;  /* 0x000000010900780c */ /* 0x040fe40003f06270 */
[----:B------:R-:W-:Y:S01]  /*0180*/  ISETP.GT.AND P1, PT, R9, -0x1, PT ;  /* 0xffffffff0900780c */ /* 0x000fe20003f24270 */
[----:B------:R-:W-:Y:S01]  /*0190*/  IMAD R4, R4, 0x70, R9 ;  /* 0x0000007004047824 */ /* 0x000fe200078e0209 */
[C---:B------:R-:W-:Y:S02]  /*01a0*/  ISETP.LT.OR P0, PT, R7.reuse, 0x7, !P0 ;  /* 0x000000070700780c */ /* 0x040fe40004701670 */
[C---:B------:R-:W-:Y:S01]  /*01b0*/  ISETP.GT.AND P3, PT, R7.reuse, 0x6, P1 ;  /* 0x000000060700780c */ /* 0x040fe20000f64270 */
[----:B------:R-:W-:Y:S01]  /*01c0*/  IMAD.SHL.U32 R4, R4, 0x2, RZ ;  /* 0x0000000204047824 */ /* 0x000fe200078e00ff */
[----:B------:R-:W-:-:S03]  /*01d0*/  ISETP.GT.AND P2, PT, R7, -0x7, PT ;  /* 0xfffffff90700780c */ /* 0x000fc60003f44270 */
[----:B------:R-:W-:Y:S01]  /*01e0*/  IMAD.WIDE R4, R4, R17, c[0x0][0x160] ;  /* 0x0000580004047625 */ /* 0x000fe200078e0211 */
[----:B------:R-:W-:Y:S02]  /*01f0*/  ISETP.GT.AND P2, PT, R9, RZ, P2 ;  /* 0x000000ff0900720c */ /* 0x000fe40001744270 */
[----:B------:R-:W-:Y:S01]  /*0200*/  ISETP.GT.AND P1, PT, R7, -0x7, P1 ;  /* 0xfffffff90700780c */ /* 0x000fe20000f24270 */
[----:B------:R-:W-:Y:S02]  /*0210*/  IMAD.MOV.U32 R8, RZ, RZ, -0x800003 ;  /* 0xff7ffffdff087424 */ /* 0x000fe400078e00ff */
[----:B------:R-:W2:Y:S01]  /*0220*/  @!P0 LDG.E.CONSTANT R2, [R4.64+-0x1c4] ;  /* 0xfffe3c0404028981 */ /* 0x000ea2000c1e9900 */
[----:B------:R-:W-:-:S03]  /*0230*/  IMAD.MOV.U32 R6, RZ, RZ, -0x800003 ;  /* 0xff7ffffdff067424 */ /* 0x000fc600078e00ff */
[----:B------:R-:W3:Y:S01]  /*0240*/  @P3 LDG.E.CONSTANT R0, [R4.64+-0x1c0] ;  /* 0xfffe400404003981 */ /* 0x000ee2000c1e9900 */
[----:B------:R-:W-:-:S03]  /*0250*/  IMAD.MOV.U32 R10, RZ, RZ, -0x800003 ;  /* 0xff7ffffdff0a7424 */ /* 0x000fc600078e00ff */
[----:B------:R-:W4:Y:S01]  /*0260*/  @P3 LDG.E.CONSTANT R8, [R4.64+-0x1bc] ;  /* 0xfffe440404083981 */ /* 0x000f22000c1e9900 */
[----:B------:R-:W-:-:S03]  /*0270*/  IMAD.MOV.U32 R9, RZ, RZ, -0x800003 ;  /* 0xff7ffffdff097424 */ /* 0x000fc600078e00ff */
[----:B------:R-:W5:Y:S01]  /*0280*/  @P2 LDG.E.CONSTANT R6, [R4.64+-0x4] ;  /* 0xfffffc0404062981 */ /* 0x000f62000c1e9900 */
[----:B------:R-:W-:-:S03]  /*0290*/  MOV R12, 0xff7ffffd ;  /* 0xff7ffffd000c7802 */ /* 0x000fc60000000f00 */
[----:B------:R-:W5:Y:S01]  /*02a0*/  @P1 LDG.E.CONSTANT R10, [R4.64] ;  /* 0x00000004040a1981 */ /* 0x000f62000c1e9900 */
[----:B------:R-:W-:-:S03]  /*02b0*/  IMAD.MOV.U32 R11, RZ, RZ, -0x800003 ;  /* 0xff7ffffdff0b7424 */ /* 0x000fc600078e00ff */
[----:B------:R-:W5:Y:S01]  /*02c0*/  @P1 LDG.E.CONSTANT R9, [R4.64+0x4] ;  /* 0x0000040404091981 */ /* 0x000f62000c1e9900 */
[----:B------:R-:W-:-:S03]  /*02d0*/  IMAD.MOV.U32 R13, RZ, RZ, -0x800003 ;  /* 0xff7ffffdff0d7424 */ /* 0x000fc600078e00ff */
[----:B------:R-:W5:Y:S04]  /*02e0*/  @P2 LDG.E.CONSTANT R12, [R4.64+0x1bc] ;  /* 0x0001bc04040c2981 */ /* 0x000f68000c1e9900 */
[----:B------:R-:W5:Y:S04]  /*02f0*/  @P1 LDG.E.CONSTANT R11, [R4.64+0x1c0] ;  /* 0x0001c004040b1981 */ /* 0x000f68000c1e9900 */
[----:B------:R-:W5:Y:S01]  /*0300*/  @P1 LDG.E.CONSTANT R13, [R4.64+0x1c4] ;  /* 0x0001c404040d1981 */ /* 0x000f62000c1e9900 */
[----:B--2---:R-:W-:Y:S01]  /*0310*/  FMNMX R7, R2, -3.40282306073709652508e+38, !PT ;  /* 0xff7ffffd02077809 */ /* 0x004fe20007800000 */
[----:B------:R-:W-:-:S03]  /*0320*/  IMAD R2, R15, 0x3f0, R3 ;  /* 0x000003f00f027824 */ /* 0x000fc600078e0203 */
[----:B---3--:R-:W-:Y:S01]  /*0330*/  FMNMX R7, R7, R0, !PT ;  /* 0x0000000007077209 */ /* 0x008fe20007800000 */
[----:B------:R-:W-:-:S03]  /*0340*/  IMAD.WIDE R2, R2, R17, c[0x0][0x168] ;  /* 0x00005a0002027625 */ /* 0x000fc600078e0211 */
[----:B----4-:R-:W-:-:S04]  /*0350*/  FMNMX R7, R7, R8, !PT ;  /* 0x0000000807077209 */ /* 0x010fc80007800000 */
[----:B-----5:R-:W-:-:S04]  /*0360*/  FMNMX R7, R7, R6, !PT ;  /* 0x0000000607077209 */ /* 0x020fc80007800000 */
[----:B------:R-:W-:-:S04]  /*0370*/  FMNMX R10, R7, R10, !PT ;  /* 0x0000000a070a7209 */ /* 0x000fc80007800000 */
[----:B------:R-:W-:-:S04]  /*0380*/  FMNMX R9, R10, R9, !PT ;  /* 0x000000090a097209 */ /* 0x000fc80007800000 */
[----:B------:R-:W-:-:S04]  /*0390*/  FMNMX R12, R9, R12, !PT ;  /* 0x0000000c090c7209 */ /* 0x000fc80007800000 */
[----:B------:R-:W-:-:S04]  /*03a0*/  FMNMX R12, R12, R11, !PT ;  /* 0x0000000b0c0c7209 */ /* 0x000fc80007800000 */
[----:B------:R-:W-:-:S05]  /*03b0*/  FMNMX R13, R12, R13, !PT ;  /* 0x0000000d0c0d7209 */ /* 0x000fca0007800000 */
[----:B------:R-:W-:Y:S01]  /*03c0*/  STG.E [R2.64], R13 ;  /* 0x0000000d02007986 */ /* 0x000fe2000c101904 */
[----:B------:R-:W-:Y:S05]  /*03d0*/  EXIT ;  /* 0x000000000000794d */ /* 0x000fea0003800000 */
.L_x_5:
        /* <DEDUP_REMOVED lines=10> */
.L_x_90:


//--------------------- .text.tvmgen_default_fused_nn_contrib_conv2d_winograd_without_weight_transform_add_add_nn_relu_3_kernel_2 --------------------------
	.section	.text.tvmgen_default_fused_nn_contrib_conv2d_winograd_without_weight_transform_add_add_nn_relu_3_kernel_2,"ax",@progbits
	.sectioninfo	@"SHI_REGISTERS=28"
	.align	128
        .global         tvmgen_default_fused_nn_contrib_conv2d_winograd_without_weight_transform_add_add_nn_relu_3_kernel_2
        .type           tvmgen_default_fused_nn_contrib_conv2d_winograd_without_weight_transform_add_add_nn_relu_3_kernel_2,@function
        .size           tvmgen_default_fused_nn_contrib_conv2d_winograd_without_weight_transform_add_add_nn_relu_3_kernel_2,(.L_x_91 - tvmgen_default_fused_nn_contrib_conv2d_winograd_without_weight_transform_add_add_nn_relu_3_kernel_2)
        .other          tvmgen_default_fused_nn_contrib_conv2d_winograd_without_weight_transform_add_add_nn_relu_3_kernel_2,@"STO_CUDA_ENTRY STV_DEFAULT"
tvmgen_default_fused_nn_contrib_conv2d_winograd_without_weight_transform_add_add_nn_relu_3_kernel_2:
.text.tvmgen_default_fused_nn_contrib_conv2d_winograd_without_weight_transform_add_add_nn_relu_3_kernel_2:
[----:B------:R-:W-:Y:S02]  /*0000*/  MOV R1, c[0x0][0x28] ;  /* 0x00000a0000017a02 */ /* 0x000fe40000000f00 */
[----:B------:R-:W0:Y:S01]  /*0010*/  S2R R9, SR_TID.X ;  /* 0x0000000000097919 */ /* 0x000e220000002100 */
[----:B------:R-:W-:Y:S01]  /*0020*/  MOV R14, 0x4 ;  /* 0x00000004000e7802 */ /* 0x000fe20000000f00 */
[----:B------:R-:W-:Y:S02]  /*0030*/  ULDC.64 UR4, c[0x0][0x118] ;  /* 0x0000460000047ab9 */ /* 0x000fe40000000a00 */
[----:B------:R-:W0:Y:S02]  /*0040*/  S2R R20, SR_CTAID.X ;  /* 0x0000000000147919 */ /* 0x000e240000002500 */
[----:B0-----:R-:W-:-:S05]  /*0050*/  LEA R5, R20, R9, 0x7 ;  /* 0x0000000914057211 */ /* 0x001fca00078e38ff */
[----:B------:R-:W-:-:S05]  /*0060*/  IMAD.WIDE R4, R5, R14, c[0x0][0x168] ;  /* 0x00005a0005047625 */ /* 0x000fca00078e020e */
[----:B------:R-:W2:Y:S04]  /*0070*/  LDG.E.CONSTANT R22, [R4.64] ;  /* 0x0000000404167981 */ /* 0x000ea8000c1e9900 */
[----:B------:R-:W3:Y:S04]  /*0080*/  LDG.E.CONSTANT R23, [R4.64+0x8000] ;  /* 0x0080000404177981 */ /* 0x000ee8000c1e9900 */
[----:B------:R-:W4:Y:S04]  /*0090*/  LDG.E.CONSTANT R25, [R4.64+0x10000] ;  /* 0x0100000404197981 */ /* 0x000f28000c1e9900 */
[----:B------:R-:W4:Y:S04]  /*00a0*/  LDG.E.CONSTANT R19, [R4.64+0x18000] ;  /* 0x0180000404137981 */ /* 0x000f28000c1e9900 */
[----:B------:R-:W4:Y:S04]  /*00b0*/  LDG.E.CONSTANT R0, [R4.64+0x20000] ;  /* 0x0200000404007981 */ /* 0x000f28000c1e9900 */
[----:B------:R-:W4:Y:S01]  /*00c0*/  LDG.E.CONSTANT R6, [R4.64+0x28000] ;  /* 0x0280000404067981 */ /* 0x000f22000c1e9900 */
[----:B------:R-:W-:-:S02]  /*00d0*/  SHF.R.S32.HI R3, RZ, 0x4, R9 ;  /* 0x00000004ff037819 */ /* 0x000fc40000011409 */
[C---:B------:R-:W-:Y:S01]  /*00e0*/  SHF.L.U32 R2, R9.reuse, 0x1, RZ ;  /* 0x0000000109027819 */ /* 0x040fe200000006ff */
[----:B------:R-:W4:Y:S01]  /*00f0*/  LDG.E.CONSTANT R7, [R4.64+0x30000] ;  /* 0x0300000404077981 */ /* 0x000f22000c1e9900 */
[----:B------:R-:W-:Y:S02]  /*0100*/  LEA R20, R20, R3, 0x3 ;  /* 0x0000000314147211 */ /* 0x000fe400078e18ff */
[----:B------:R-:W-:Y:S01]  /*0110*/  LOP3.LUT R3, R2, 0x6, RZ, 0xc0, !PT ;  /* 0x0000000602037812 */ /* 0x000fe200078ec0ff */
[----:B------:R-:W4:Y:S01]  /*0120*/  LDG.E.CONSTANT R8, [R4.64+0x38000] ;  /* 0x0380000404087981 */ /* 0x000f22000c1e9900 */
[C---:B------:R-:W-:Y:S02]  /*0130*/  LOP3.LUT R16, R9.reuse, 0xc, RZ, 0xc0, !PT ;  /* 0x0000000c09107812 */ /* 0x040fe400078ec0ff */
[----:B------:R-:W-:Y:S01]  /*0140*/  LOP3.LUT R2, R9, 0x3, RZ, 0xc0, !PT ;  /* 0x0000000309027812 */ /* 0x000fe200078ec0ff */
[----:B------:R-:W4:Y:S01]  /*0150*/  LDG.E.CONSTANT R10, [R4.64+0x48000] ;  /* 0x04800004040a7981 */ /* 0x000f22000c1e9900 */
[----:B------:R-:W-:-:S03]  /*0160*/  SHF.R.U32.HI R15, RZ, 0x2, R16 ;  /* 0x00000002ff0f7819 */ /* 0x000fc60000011610 */
[----:B------:R-:W4:Y:S01]  /*0170*/  LDG.E.CONSTANT R9, [R4.64+0x40000] ;  /* 0x0400000404097981 */ /* 0x000f22000c1e9900 */
[----:B------:R-:W-:Y:S01]  /*0180*/  IMAD R12, R20, 0x31, R3 ;  /* 0x00000031140c7824 */ /* 0x000fe200078e0203 */
[----:B------:R-:W-:Y:S02]  /*0190*/  ISETP.NE.AND P1, PT, R2, 0x3, PT ;  /* 0x000000030200780c */ /* 0x000fe40003f25270 */
[----:B------:R-:W4:Y:S01]  /*01a0*/  LDG.E.CONSTANT R11, [R4.64+0x50000] ;  /* 0x05000004040b7981 */ /* 0x000f22000c1e9900 */
[----:B------:R-:W-:Y:S02]  /*01b0*/  IMAD R15, R15, 0xe, R12 ;  /* 0x0000000e0f0f7824 */ /* 0x000fe400078e020c */
[-C--:B------:R-:W-:Y:S01]  /*01c0*/  IMAD.WIDE R20, R20, R14.reuse, c[0x0][0x170] ;  /* 0x00005c0014147625 */ /* 0x080fe200078e020e */
[----:B------:R-:W4:Y:S03]  /*01d0*/  LDG.E.CONSTANT R12, [R4.64+0x58000] ;  /* 0x05800004040c7981 */ /* 0x000f26000c1e9900 */
[----:B------:R-:W-:Y:S01]  /*01e0*/  IMAD.WIDE R2, R15, R14, c[0x0][0x178] ;  /* 0x00005e000f027625 */ /* 0x000fe200078e020e */
[----:B------:R0:W4:Y:S04]  /*01f0*/  LDG.E.CONSTANT R13, [R20.64] ;  /* 0x00000004140d7981 */ /* 0x000128000c1e9900 */
[----:B------:R-:W4:Y:S04]  /*0200*/  LDG.E.CONSTANT R18, [R2.64] ;  /* 0x0000000402127981 */ /* 0x000f28000c1e9900 */
[----:B------:R-:W4:Y:S01]  /*0210*/  @P1 LDG.E.CONSTANT R17, [R2.64+0x4] ;  /* 0x0000040402111981 */ /* 0x000f22000c1e9900 */
[----:B------:R-:W-:-:S03]  /*0220*/  ISETP.NE.AND P0, PT, R16, 0xc, PT ;  /* 0x0000000c1000780c */ /* 0x000fc60003f05270 */
[----:B------:R1:W5:Y:S01]  /*0230*/  LDG.E.CONSTANT R16, [R4.64+0x68000] ;  /* 0x0680000404107981 */ /* 0x000362000c1e9900 */
[----:B--2---:R-:W-:Y:S01]  /*0240*/  FADD R22, RZ, R22 ;  /* 0x00000016ff167221 */ /* 0x004fe20000000000 */
[----:B---3--:R-:W-:-:S03]  /*0250*/  FADD R24, RZ, -R23 ;  /* 0x80000017ff187221 */ /* 0x008fc60000000000 */
[----:B------:R-:W-:Y:S01]  /*0260*/  FADD R22, R22, R23 ;  /* 0x0000001716167221 */ /* 0x000fe20000000000 */
[----:B----4-:R-:W-:-:S03]  /*0270*/  FADD R24, R25, R24 ;  /* 0x0000001819187221 */ /* 0x010fc60000000000 */
[----:B------:R-:W-:Y:S01]  /*0280*/  FADD R25, R22, R25 ;  /* 0x0000001916197221 */ /* 0x000fe20000000000 */
[----:B------:R-:W-:-:S03]  /*0290*/  FADD R19, R24, R19 ;  /* 0x0000001318137221 */ /* 0x000fc60000000000 */
[----:B------:R-:W-:Y:S01]  /*02a0*/  FADD R25, R25, R0 ;  /* 0x0000000019197221 */ /* 0x000fe20000000000 */
[----:B------:R-:W-:-:S03]  /*02b0*/  FADD R22, -R6, R19 ;  /* 0x0000001306167221 */ /* 0x000fc60000000100 */
[----:B0-----:R-:W-:Y:S01]  /*02c0*/  FADD R20, R25, R6 ;  /* 0x0000000619147221 */ /* 0x001fe20000000000 */
[----:B------:R-:W-:-:S03]  /*02d0*/  FADD R19, R7, R22 ;  /* 0x0000001607137221 */ /* 0x000fc60000000000 */
[----:B------:R-:W-:Y:S01]  /*02e0*/  FADD R20, R20, R7 ;  /* 0x0000000714147221 */ /* 0x000fe20000000000 */
[----:B------:R-:W-:-:S04]  /*02f0*/  FADD R21, R19, R8 ;  /* 0x0000000813157221 */ /* 0x000fc80000000000 */
[----:B------:R-:W-:Y:S01]  /*0300*/  FADD R22, -R10, R21 ;  /* 0x000000150a167221 */ /* 0x000fe20000000100 */
[----:B------:R-:W-:-:S04]  /*0310*/  FADD R19, R20, R9 ;  /* 0x0000000914137221 */ /* 0x000fc80000000000 */
[----:B------:R-:W-:Y:S01]  /*0320*/  FADD R20, R19, R10 ;  /* 0x0000000a13147221 */ /* 0x000fe20000000000 */
[----:B------:R-:W-:-:S03]  /*0330*/  FADD R19, R11, R22 ;  /* 0x000000160b137221 */ /* 0x000fc60000000000 */
[----:B------:R-:W-:Y:S01]  /*0340*/  FADD R20, R20, R11 ;  /* 0x0000000b14147221 */ /* 0x000fe20000000000 */
[----:B------:R-:W-:-:S03]  /*0350*/  FADD R22, R19, R12 ;  /* 0x0000000c13167221 */ /* 0x000fc60000000000 */
[--C-:B------:R-:W-:Y:S01]  /*0360*/  FADD R19, R20, R13.reuse ;  /* 0x0000000d14137221 */ /* 0x100fe20000000000 */
[----:B------:R-:W-:-:S03]  /*0370*/  @P1 FADD R22, R22, R13 ;  /* 0x0000000d16161221 */ /* 0x000fc60000000000 */
[----:B------:R-:W-:Y:S02]  /*0380*/  FADD R18, R19, R18 ;  /* 0x0000001213127221 */ /* 0x000fe40000000000 */
[----:B------:R1:W5:Y:S01]  /*0390*/  LDG.E.CONSTANT R19, [R4.64+0x60000] ;  /* 0x0600000404137981 */ /* 0x000362000c1e9900 */
[----:B------:R-:W-:Y:S02]  /*03a0*/  @P1 FADD R17, R22, R17 ;  /* 0x0000001116111221 */ /* 0x000fe40000000000 */
[----:B------:R-:W-:Y:S02]  /*03b0*/  FMNMX R21, RZ, R18, !PT ;  /* 0x00000012ff157209 */ /* 0x000fe40007800000 */
[----:B------:R1:W5:Y:S01]  /*03c0*/  LDG.E.CONSTANT R18, [R4.64+0x78000] ;  /* 0x0780000404127981 */ /* 0x000362000c1e9900 */
[----:B------:R-:W-:-:S03]  /*03d0*/  @P1 FMNMX R23, RZ, R17, !PT ;  /* 0x00000011ff171209 */ /* 0x000fc60007800000 */
[----:B------:R1:W5:Y:S01]  /*03e0*/  LDG.E.CONSTANT R17, [R4.64+0x70000] ;  /* 0x0700000404117981 */ /* 0x000362000c1e9900 */
[----:B------:R-:W-:-:S05]  /*03f0*/  IMAD.WIDE R14, R15, R14, c[0x0][0x160] ;  /* 0x000058000f0e7625 */ /* 0x000fca00078e020e */
[----:B------:R1:W-:Y:S04]  /*0400*/  STG.E [R14.64], R21 ;  /* 0x000000150e007986 */ /* 0x0003e8000c101904 */
[----:B------:R1:W-:Y:S01]  /*0410*/  @P1 STG.E [R14.64+0x4], R23 ;  /* 0x000004170e001986 */ /* 0x0003e2000c101904 */
[----:B------:R-:W-:Y:S05]  /*0420*/  @!P0 EXIT ;  /* 0x000000000000894d */ /* 0x000fea0003800000 */
[----:B-1----:R-:W2:Y:S01]  /*0430*/  LDG.E.CONSTANT R4, [R2.64+0x1c] ;  /* 0x00001c0402047981 */ /* 0x002ea2000c1e9900 */
[----:B------:R-:W-:-:S04]  /*0440*/  FADD R5, RZ, -R0 ;  /* 0x80000000ff057221 */ /* 0x000fc80000000000 */
[----:B------:R-:W-:-:S04]  /*0450*/  FADD R0, -R6, R5 ;  /* 0x0000000506007221 */ /* 0x000fc80000000100 */
[----:B------:R-:W-:-:S04]  /*0460*/  FADD R0, -R7, R0 ;  /* 0x0000000007007221 */ /* 0x000fc80000000100 */
[----:B------:R-:W-:-:S04]  /*0470*/  FADD R9, R9, R0 ;  /* 0x0000000009097221 */ /* 0x000fc80000000000 */
[----:B------:R-:W-:-:S04]  /*0480*/  FADD R0, R10, R9 ;  /* 0x000000090a007221 */ /* 0x000fc80000000000 */
[----:B------:R-:W-:-:S04]  /*0490*/  FADD R0, R11, R0 ;  /* 0x000000000b007221 */ /* 0x000fc80000000000 */
[----:B-----5:R-:W-:-:S04]  /*04a0*/  FADD R19, R0, R19 ;  /* 0x0000001300137221 */ /* 0x020fc80000000000 */
[----:B------:R-:W-:-:S04]  /*04b0*/  FADD R0, R19, R16 ;  /* 0x0000001013007221 */ /* 0x000fc80000000000 */
[----:B------:R-:W-:-:S04]  /*04c0*/  FADD R0, R0, R17 ;  /* 0x0000001100007221 */ /* 0x000fc80000000000 */
[----:B------:R-:W-:-:S04]  /*04d0*/  FADD R5, R0, R13 ;  /* 0x0000000d00057221 */ /* 0x000fc80000000000 */
[----:B--2---:R-:W-:-:S05]  /*04e0*/  FADD R4, R4, R5 ;  /* 0x0000000504047221 */ /* 0x004fca0000000000 */
[----:B------:R-:W-:-:S05]  /*04f0*/  FMNMX R5, RZ, R4, !PT ;  /* 0x00000004ff057209 */ /* 0x000fca0007800000 */
[----:B------:R0:W-:Y:S01]  /*0500*/  STG.E [R14.64+0x1c], R5 ;  /* 0x00001c050e007986 */ /* 0x0001e2000c101904 */
[----:B------:R-:W-:Y:S05]  /*0510*/  @!P1 EXIT ;  /* 0x000000000000994d */ /* 0x000fea0003800000 */
[----:B------:R-:W2:Y:S01]  /*0520*/  LDG.E.CONSTANT R3, [R2.64+0x20] ;  /* 0x0000200402037981 */ /* 0x000ea2000c1e9900 */
[----:B------:R-:W-:-:S04]  /*0530*/  FADD R6, RZ, R6 ;  /* 0x00000006ff067221 */ /* 0x000fc80000000000 */
[----:B------:R-:W-:-:S04]  /*0540*/  FADD R7, -R7, R6 ;  /* 0x0000000607077221 */ /* 0x000fc80000000100 */
[----:B------:R-:W-:-:S04]  /*0550*/  FADD R7, -R8, R7 ;  /* 0x0000000708077221 */ /* 0x000fc80000000100 */
[----:B------:R-:W-:-:S04]  /*0560*/  FADD R10, -R10, R7 ;  /* 0x000000070a0a7221 */ /* 0x000fc80000000100 */
[----:B------:R-:W-:-:S04]  /*0570*/  FADD R11, R11, R10 ;  /* 0x0000000a0b0b7221 */ /* 0x000fc80000000000 */
[----:B------:R-:W-:-:S04]  /*0580*/  FADD R11, R12, R11 ;  /* 0x0000000b0c0b7221 */ /* 0x000fc80000000000 */
[----:B------:R-:W-:-:S04]  /*0590*/  FADD R16, -R16, R11 ;  /* 0x0000000b10107221 */ /* 0x000fc80000000100 */
[----:B------:R-:W-:-:S04]  /*05a0*/  FADD R17, R17, R16 ;  /* 0x0000001011117221 */ /* 0x000fc80000000000 */
[----:B------:R-:W-:-:S04]  /*05b0*/  FADD R18, R17, R18 ;  /* 0x0000001211127221 */ /* 0x000fc80000000000 */
[----:B------:R-:W-:-:S04]  /*05c0*/  FADD R18, R18, R13 ;  /* 0x0000000d12127221 */ /* 0x000fc80000000000 */
[----:B--2---:R-:W-:-:S05]  /*05d0*/  FADD R3, R18, R3 ;  /* 0x0000000312037221 */ /* 0x004fca0000000000 */
[----:B------:R-:W-:-:S05]  /*05e0*/  FMNMX R3, RZ, R3, !PT ;  /* 0x00000003ff037209 */ /* 0x000fca0007800000 */
[----:B------:R-:W-:Y:S01]  /*05f0*/  STG.E [R14.64+0x20], R3 ;  /* 0x000020030e007986 */ /* 0x000fe2000c101904 */
[----:B------:R-:W-:Y:S05]  /*0600*/  EXIT ;  /* 0x000000000000794d */ /* 0x000fea0003800000 */
.L_x_6:
        /* <DEDUP_REMOVED lines=15> */
.L_x_91:


//--------------------- .text.tvmgen_default_fused_nn_dense_add_kernel --------------------------
	.section	.text.tvmgen_default_fused_nn_dense_add_kernel,"ax",@progbits
	.sectionflags	@"SHF_BARRIERS=1"
	.sectioninfo	@"SHI_REGISTERS=28"
	.align	128
        .global         tvmgen_default_fused_nn_dense_add_kernel
        .type           tvmgen_default_fused_nn_dense_add_kernel,@function
        .size           tvmgen_default_fused_nn_dense_add_kernel,(.L_x_92 - tvmgen_default_fused_nn_dense_add_kernel)
        .other          tvmgen_default_fused_nn_dense_add_kernel,@"STO_CUDA_ENTRY STV_DEFAULT"
tvmgen_default_fused_nn_dense_add_kernel:
.text.tvmgen_default_fused_nn_dense_add_kernel:
[----:B------:R-:W-:Y:S02]  /*0000*/  MOV R1, c[0x0][0x28] ;  /* 0x00000a0000017a02 */ /* 0x000fe40000000f00 */
[----:B------:R-:W0:Y:S01]  /*0010*/  S2R R23, SR_TID.X ;  /* 0x0000000000177919 */ /* 0x000e220000002100 */
[----:B------:R-:W-:Y:S01]  /*0020*/  MOV R25, 0x4 ;  /* 0x0000000400197802 */ /* 0x000fe20000000f00 */
[----:B------:R-:W-:Y:S02]  /*0030*/  ULDC.64 UR4, c[0x0][0x118] ;  /* 0x0000460000047ab9 */ /* 0x000fe40000000a00 */
[----:B------:R-:W1:Y:S02]  /*0040*/  S2R R22, SR_CTAID.X ;  /* 0x0000000000167919 */ /* 0x000e640000002500 */
[----:B0-----:R-:W-:Y:S01]  /*0050*/  IMAD.WIDE R2, R23, R25, c[0x0][0x168] ;  /* 0x00005a0017027625 */ /* 0x001fe200078e0219 */
[----:B-1----:R-:W-:-:S04]  /*0060*/  LEA R4, R22, R23, 0x9 ;  /* 0x0000001716047211 */ /* 0x002fc800078e48ff */
[----:B------:R-:W2:Y:S01]  /*0070*/  LDG.E.CONSTANT R7, [R2.64] ;  /* 0x0000000402077981 */ /* 0x000ea2000c1e9900 */
[----:B------:R-:W-:-:S03]  /*0080*/  IMAD.WIDE R4, R4, R25, c[0x0][0x170] ;  /* 0x00005c0004047625 */ /* 0x000fc600078e0219 */
[----:B------:R-:W3:Y:S04]  /*0090*/  LDG.E.CONSTANT R6, [R2.64+0x100] ;  /* 0x0001000402067981 */ /* 0x000ee8000c1e9900 */
[----:B------:R0:W2:Y:S04]  /*00a0*/  LDG.E.CONSTANT R0, [R4.64] ;  /* 0x0000000404007981 */ /* 0x0000a8000c1e9900 */
[----:B------:R0:W3:Y:S04]  /*00b0*/  LDG.E.CONSTANT R9, [R4.64+0x100] ;  /* 0x0001000404097981 */ /* 0x0000e8000c1e9900 */
[----:B------:R-:W4:Y:S04]  /*00c0*/  LDG.E.CONSTANT R8, [R2.64+0x200] ;  /* 0x0002000402087981 */ /* 0x000f28000c1e9900 */
[----:B------:R0:W4:Y:S04]  /*00d0*/  LDG.E.CONSTANT R11, [R4.64+0x200] ;  /* 0x00020004040b7981 */ /* 0x000128000c1e9900 */
[----:B------:R-:W5:Y:S04]  /*00e0*/  LDG.E.CONSTANT R10, [R2.64+0x300] ;  /* 0x00030004020a7981 */ /* 0x000f68000c1e9900 */
[----:B------:R0:W5:Y:S04]  /*00f0*/  LDG.E.CONSTANT R13, [R4.64+0x300] ;  /* 0x00030004040d7981 */ /* 0x000168000c1e9900 */
[----:B------:R-:W5:Y:S04]  /*0100*/  LDG.E.CONSTANT R12, [R2.64+0x400] ;  /* 0x00040004020c7981 */ /* 0x000f68000c1e9900 */
[----:B------:R0:W5:Y:S04]  /*0110*/  LDG.E.CONSTANT R15, [R4.64+0x400] ;  /* 0x00040004040f7981 */ /* 0x000168000c1e9900 */
[----:B------:R-:W5:Y:S04]  /*0120*/  LDG.E.CONSTANT R14, [R2.64+0x500] ;  /* 0x00050004020e7981 */ /* 0x000f68000c1e9900 */
[----:B------:R0:W5:Y:S04]  /*0130*/  LDG.E.CONSTANT R17, [R4.64+0x500] ;  /* 0x0005000404117981 */ /* 0x000168000c1e9900 */
[----:B------:R-:W5:Y:S04]  /*0140*/  LDG.E.CONSTANT R16, [R2.64+0x600] ;  /* 0x0006000402107981 */ /* 0x000f68000c1e9900 */
[----:B------:R0:W5:Y:S04]  /*0150*/  LDG.E.CONSTANT R19, [R4.64+0x600] ;  /* 0x0006000404137981 */ /* 0x000168000c1e9900 */
[----:B------:R-:W5:Y:S04]  /*0160*/  LDG.E.CONSTANT R18, [R2.64+0x700] ;  /* 0x0007000402127981 */ /* 0x000f68000c1e9900 */
[----:B------:R0:W5:Y:S01]  /*0170*/  LDG.E.CONSTANT R21, [R4.64+0x700] ;  /* 0x0007000404157981 */ /* 0x000162000c1e9900 */
[----:B------:R-:W-:-:S02]  /*0180*/  LOP3.LUT P0, RZ, R23, 0x1f, RZ, 0xc0, !PT ;  /* 0x0000001f17ff7812 */ /* 0x000fc4000780c0ff */
[----:B------:R-:W-:Y:S02]  /*0190*/  ISETP.GT.AND P1, PT, R23, 0x1, PT ;  /* 0x000000011700780c */ /* 0x000fe40003f24270 */
[----:B0-----:R-:W-:Y:S01]  /*01a0*/  VOTE.ANY R5, PT, PT ;  /* 0x0000000000057806 */ /* 0x001fe200038e0100 */
[----:B--2---:R-:W-:-:S04]  /*01b0*/  FFMA R0, R0, R7, RZ ;  /* 0x0000000700007223 */ /* 0x004fc800000000ff */
[----:B---3--:R-:W-:-:S04]  /*01c0*/  FFMA R0, R9, R6, R0 ;  /* 0x0000000609007223 */ /* 0x008fc80000000000 */
[----:B----4-:R-:W-:-:S04]  /*01d0*/  FFMA R0, R11, R8, R0 ;  /* 0x000000080b007223 */ /* 0x010fc80000000000 */
[----:B-----5:R-:W-:-:S04]  /*01e0*/  FFMA R0, R13, R10, R0 ;  /* 0x0000000a0d007223 */ /* 0x020fc80000000000 */
[----:B------:R-:W-:-:S04]  /*01f0*/  FFMA R0, R15, R12, R0 ;  /* 0x0000000c0f007223 */ /* 0x000fc80000000000 */
[----:B------:R-:W-:Y:S01]  /*0200*/  FFMA R0, R17, R14, R0 ;  /* 0x0000000e11007223 */ /* 0x000fe20000000000 */
[----:B------:R-:W-:-:S03]  /*0210*/  VOTE.ANY R7, PT, PT ;  /* 0x0000000000077806 */ /* 0x000fc600038e0100 */
[----:B------:R-:W-:-:S04]  /*0220*/  FFMA R0, R19, R16, R0 ;  /* 0x0000001013007223 */ /* 0x000fc80000000000 */
[----:B------:R-:W-:-:S05]  /*0230*/  FFMA R0, R21, R18, R0 ;  /* 0x0000001215007223 */ /* 0x000fca0000000000 */
[----:B------:R-:W0:Y:S02]  /*0240*/  SHFL.DOWN PT, R3, R0, 0x10, 0x1f ;  /* 0x0a001f0000037f89 */ /* 0x000e2400000e0000 */
[----:B0-----:R-:W-:-:S05]  /*0250*/  FADD R2, R0, R3 ;  /* 0x0000000300027221 */ /* 0x001fca0000000000 */
[----:B------:R-:W0:Y:S02]  /*0260*/  SHFL.DOWN PT, R3, R2, 0x8, 0x1f ;  /* 0x09001f0002037f89 */ /* 0x000e2400000e0000 */
[----:B0-----:R-:W-:-:S05]  /*0270*/  FADD R4, R2, R3 ;  /* 0x0000000302047221 */ /* 0x001fca0000000000 */
[----:B------:R-:W0:Y:S02]  /*0280*/  SHFL.DOWN PT, R3, R4, 0x4, 0x1f ;  /* 0x08801f0004037f89 */ /* 0x000e2400000e0000 */
[----:B0-----:R-:W-:-:S05]  /*0290*/  FADD R6, R4, R3 ;  /* 0x0000000304067221 */ /* 0x001fca0000000000 */
[----:B------:R-:W0:Y:S02]  /*02a0*/  SHFL.DOWN PT, R3, R6, 0x2, 0x1f ;  /* 0x08401f0006037f89 */ /* 0x000e2400000e0000 */
[----:B0-----:R-:W-:-:S05]  /*02b0*/  FADD R8, R6, R3 ;  /* 0x0000000306087221 */ /* 0x001fca0000000000 */
[----:B------:R-:W0:Y:S01]  /*02c0*/  SHFL.DOWN PT, R3, R8, 0x1, 0x1f ;  /* 0x08201f0008037f89 */ /* 0x000e2200000e0000 */
[----:B------:R-:W-:Y:S01]  /*02d0*/  @!P0 SHF.R.S32.HI R0, RZ, 0x5, R23 ;  /* 0x00000005ff008819 */ /* 0x000fe20000011417 */
[----:B0-----:R-:W-:-:S05]  /*02e0*/  @!P0 FADD R3, R8, R3 ;  /* 0x0000000308038221 */ /* 0x001fca0000000000 */
[----:B------:R-:W-:Y:S04]  /*02f0*/  @!P0 STS [R0.X4+0x4], R3 ;  /* 0x0000040300008388 */ /* 0x000fe80000004800 */
[----:B------:R-:W-:Y:S06]  /*0300*/  BAR.SYNC.DEFER_BLOCKING 0x0 ;  /* 0x0000000000007b1d */ /* 0x000fec0000010000 */
[----:B------:R-:W0:Y:S01]  /*0310*/  @!P1 LDS R20, [R23.X4+0x4] ;  /* 0x0000040017149984 */ /* 0x000e220000004800 */
[----:B------:R-:W-:-:S03]  /*0320*/  ISETP.NE.AND P0, PT, R23, RZ, PT ;  /* 0x000000ff1700720c */ /* 0x000fc60003f05270 */
[----:B0-----:R-:W0:Y:S02]  /*0330*/  SHFL.DOWN PT, R5, R20, 0x1, 0x1f ;  /* 0x08201f0014057f89 */ /* 0x001e2400000e0000 */
[----:B0-----:R-:W-:-:S08]  /*0340*/  FADD R2, R20, R5 ;  /* 0x0000000514027221 */ /* 0x001fd00000000000 */
[----:B------:R-:W-:Y:S04]  /*0350*/  @!P0 STS [RZ], R2 ;  /* 0x00000002ff008388 */ /* 0x000fe80000000800 */
[----:B------:R-:W-:Y:S06]  /*0360*/  BAR.SYNC.DEFER_BLOCKING 0x0 ;  /* 0x0000000000007b1d */ /* 0x000fec0000010000 */
[----:B------:R-:W0:Y:S04]  /*0370*/  @!P0 LDS R4, [RZ] ;  /* 0x00000000ff048984 */ /* 0x000e280000000800 */
[----:B0-----:R0:W-:Y:S04]  /*0380*/  @!P0 STS [0xc], R4 ;  /* 0x00000c04ff008388 */ /* 0x0011e80000000800 */
[----:B------:R-:W-:Y:S06]  /*0390*/  BAR.SYNC.DEFER_BLOCKING 0x0 ;  /* 0x0000000000007b1d */ /* 0x000fec0000010000 */
[----:B------:R-:W-:Y:S05]  /*03a0*/  @P0 EXIT ;  /* 0x000000000000094d */ /* 0x000fea0003800000 */
[CC--:B0-----:R-:W-:Y:S01]  /*03b0*/  IMAD.WIDE R2, R22.reuse, R25.reuse, c[0x0][0x178] ;  /* 0x00005e0016027625 */ /* 0x0c1fe200078e0219 */
[----:B------:R-:W0:Y:S05]  /*03c0*/  LDS R0, [0xc] ;  /* 0x00000c00ff007984 */ /* 0x000e2a0000000800 */
[----:B------:R-:W0:Y:S01]  /*03d0*/  LDG.E.CONSTANT R3, [R2.64] ;  /* 0x0000000402037981 */ /* 0x000e22000c1e9900 */
[----:B------:R-:W-:Y:S01]  /*03e0*/  IMAD.WIDE R4, R22, R25, c[0x0][0x160] ;  /* 0x0000580016047625 */ /* 0x000fe200078e0219 */
[----:B0-----:R-:W-:-:S05]  /*03f0*/  FADD R7, R0, R3 ;  /* 0x0000000300077221 */ /* 0x001fca0000000000 */
[----:B------:R-:W-:Y:S01]  /*0400*/  STG.E [R4.64], R7 ;  /* 0x0000000704007986 */ /* 0x000fe2000c101904 */
[----:B------:R-:W-:Y:S05]  /*0410*/  EXIT ;  /* 0x000000000000794d */ /* 0x000fea0003800000 */
.L_x_7:
        /* <DEDUP_REMOVED lines=14> */
.L_x_92:


//--------------------- .text.tvmgen_default_fused_nn_contrib_conv2d_winograd_without_weight_transform_add_nn_relu_kernel --------------------------
	.section	.text.tvmgen_default_fused_nn_contrib_conv2d_winograd_without_weight_transform_add_nn_relu_kernel,"ax",@progbits
	.sectioninfo	@"SHI_REGISTERS=64"
	.align	128
        .global         tvmgen_default_fused_nn_contrib_conv2d_winograd_without_weight_transform_add_nn_relu_kernel
        .type           tvmgen_default_fused_nn_contrib_conv2d_winograd_without_weight_transform_add_nn_relu_kernel,@function
        .size           tvmgen_default_fused_nn_contrib_conv2d_winograd_without_weight_transform_add_nn_relu_kernel,(.L_x_93 - tvmgen_default_fused_nn_contrib_conv2d_winograd_without_weight_transform_add_nn_relu_kernel)
        .other          tvmgen_default_fused_nn_contrib_conv2d_winograd_without_weight_transform_add_nn_relu_kernel,@"STO_CUDA_ENTRY STV_DEFAULT"
tvmgen_default_fused_nn_contrib_conv2d_winograd_without_weight_transform_add_nn_relu_kernel:
.text.tvmgen_default_fused_nn_contrib_conv2d_winograd_without_weight_transform_add_nn_relu_kernel:
[----:B------:R-:W-:Y:S02]  /*0000*/  MOV R1, c[0x0][0x28] ;  /* 0x00000a0000017a02 */ /* 0x000fe40000000f00 */
[----:B------:R-:W0:Y:S01]  /*0010*/  S2R R4, SR_TID.X ;  /* 0x0000000000047919 */ /* 0x000e220000002100 */
[----:B------:R-:W-:Y:S01]  /*0020*/  MOV R31, 0x4 ;  /* 0x00000004001f7802 */ /* 0x000fe20000000f00 */
[----:B------:R-:W-:Y:S02]  /*0030*/  ULDC.64 UR4, c[0x0][0x118] ;  /* 0x0000460000047ab9 */ /* 0x000fe40000000a00 */
[----:B------:R-:W1:Y:S01]  /*0040*/  S2R R17, SR_CTAID.X ;  /* 0x0000000000117919 */ /* 0x000e620000002500 */
[----:B0-----:R-:W-:-:S04]  /*0050*/  SHF.R.S32.HI R6, RZ, 0x1, R4 ;  /* 0x00000001ff067819 */ /* 0x001fc80000011404 */
[C---:B-1----:R-:W-:Y:S02]  /*0060*/  LEA R7, R17.reuse, R6, 0x6 ;  /* 0x0000000611077211 */ /* 0x042fe400078e30ff */
[----:B------:R-:W-:Y:S02]  /*0070*/  LEA R5, R17, R4, 0x1 ;  /* 0x0000000411057211 */ /* 0x000fe400078e08ff */
[----:B------:R-:W-:Y:S01]  /*0080*/  MOV R4, RZ ;  /* 0x000000ff00047202 */ /* 0x000fe20000000f00 */
[----:B------:R-:W-:Y:S01]  /*0090*/  IMAD.HI R0, R7, 0x5397829d, RZ ;  /* 0x5397829d07007827 */ /* 0x000fe200078e02ff */
[----:B------:R-:W-:-:S03]  /*00a0*/  MOV R6, RZ ;  /* 0x000000ff00067202 */ /* 0x000fc60000000f00 */
[----:B------:R-:W-:Y:S01]  /*00b0*/  IMAD.HI R2, R5, -0x6db6db6d, R4 ;  /* 0x9249249305027827 */ /* 0x000fe200078e0204 */
[----:B------:R-:W-:-:S03]  /*00c0*/  SHF.R.U32.HI R3, RZ, 0x1f, R0 ;  /* 0x0000001fff037819 */ /* 0x000fc60000011600 */
[----:B------:R-:W-:Y:S01]  /*00d0*/  IMAD.HI R6, R7, -0x6db6db6d, R6 ;  /* 0x9249249307067827 */ /* 0x000fe200078e0206 */
[----:B------:R-:W-:Y:S02]  /*00e0*/  SHF.R.U32.HI R9, RZ, 0x1f, R2 ;  /* 0x0000001fff097819 */ /* 0x000fe40000011602 */
[----:B------:R-:W-:Y:S02]  /*00f0*/  LEA.HI.SX32 R3, R0, R3, 0x1b ;  /* 0x0000000300037211 */ /* 0x000fe400078fdaff */
[----:B------:R-:W-:Y:S02]  /*0100*/  LEA.HI.SX32 R9, R2, R9, 0x1d ;  /* 0x0000000902097211 */ /* 0x000fe400078feaff */
[----:B------:R-:W-:Y:S01]  /*0110*/  MOV R2, RZ ;  /* 0x000000ff00027202 */ /* 0x000fe20000000f00 */
[----:B------:R-:W-:Y:S02]  /*0120*/  IMAD R3, R3, -0x62, R7 ;  /* 0xffffff9e03037824 */ /* 0x000fe400078e0207 */
[----:B------:R-:W-:Y:S01]  /*0130*/  IMAD R9, R9, -0xe, R5 ;  /* 0xfffffff209097824 */ /* 0x000fe200078e0205 */
[----:B------:R-:W-:Y:S01]  /*0140*/  SHF.R.U32.HI R5, RZ, 0x1f, R6 ;  /* 0x0000001fff057819 */ /* 0x000fe20000011606 */
[----:B------:R-:W-:-:S03]  /*0150*/  IMAD.HI R2, R3, -0x6db6db6d, R2 ;  /* 0x9249249303027827 */ /* 0x000fc600078e0202 */
[----:B------:R-:W-:Y:S02]  /*0160*/  SHF.L.U32 R9, R9, 0x2, RZ ;  /* 0x0000000209097819 */ /* 0x000fe400000006ff */
[----:B------:R-:W-:Y:S02]  /*0170*/  SHF.R.U32.HI R3, RZ, 0x1f, R2 ;  /* 0x0000001fff037819 */ /* 0x000fe40000011602 */
[----:B------:R-:W-:Y:S02]  /*0180*/  IADD3 R0, R9, -0x1, RZ ;  /* 0xffffffff09007810 */ /* 0x000fe40007ffe0ff */
[----:B------:R-:W-:Y:S02]  /*0190*/  LEA.HI R3, R2, R3, RZ, 0x1e ;  /* 0x0000000302037211 */ /* 0x000fe400078ff0ff */
[----:B------:R-:W-:Y:S02]  /*01a0*/  ISETP.GT.U32.AND P3, PT, R0, 0x37, PT ;  /* 0x000000370000780c */ /* 0x000fe40003f64070 */
[----:B------:R-:W-:-:S02]  /*01b0*/  SHF.L.U32 R3, R3, 0x2, RZ ;  /* 0x0000000203037819 */ /* 0x000fc400000006ff */
[----:B------:R-:W-:Y:S02]  /*01c0*/  LEA.HI.SX32 R6, R6, R5, 0x1e ;  /* 0x0000000506067211 */ /* 0x000fe400078ff2ff */
[----:B------:R-:W-:-:S03]  /*01d0*/  IADD3 R10, R3, -0x1, RZ ;  /* 0xffffffff030a7810 */ /* 0x000fc60007ffe0ff */
[----:B------:R-:W-:Y:S01]  /*01e0*/  IMAD R6, R6, 0xe0, R9 ;  /* 0x000000e006067824 */ /* 0x000fe200078e0209 */
[----:B------:R-:W-:-:S03]  /*01f0*/  ISETP.GT.U32.OR P6, PT, R10, 0x37, P3 ;  /* 0x000000370a00780c */ /* 0x000fc60001fc4470 */
[----:B------:R-:W-:-:S10]  /*0200*/  IMAD.WIDE R30, R6, R31, c[0x0][0x168] ;  /* 0x00005a00061e7625 */ /* 0x000fd400078e021f */
[----:B------:R-:W2:Y:S01]  /*0210*/  @!P6 LDG.E.CONSTANT R2, [R30.64+-0xe4] ;  /* 0xffff1c041e02e981 */ /* 0x000ea2000c1e9900 */
[C---:B------:R-:W-:Y:S01]  /*0220*/  IADD3 R0, R9.reuse, 0x1, RZ ;  /* 0x0000000109007810 */ /* 0x040fe20007ffe0ff */
[----:B------:R-:W-:Y:S01]  /*0230*/  CS2R R34, SRZ ;  /* 0x0000000000227805 */ /* 0x000fe2000001ff00 */
[C---:B------:R-:W-:Y:S02]  /*0240*/  ISETP.GT.U32.AND P4, PT, R9.reuse, 0x37, PT ;  /* 0x000000370900780c */ /* 0x040fe40003f84070 */
[----:B------:R-:W-:Y:S02]  /*0250*/  ISETP.GT.U32.AND P5, PT, R0, 0x37, PT ;  /* 0x000000370000780c */ /* 0x000fe40003fa4070 */
[----:B------:R-:W-:Y:S02]  /*0260*/  IADD3 R0, R9, 0x2, RZ ;  /* 0x0000000209007810 */ /* 0x000fe40007ffe0ff */
[----:B------:R-:W-:Y:S02]  /*0270*/  ISETP.GT.U32.OR P1, PT, R10, 0x37, P4 ;  /* 0x000000370a00780c */ /* 0x000fe40002724470 */
[----:B------:R-:W-:-:S02]  /*0280*/  ISETP.GT.U32.AND P0, PT, R0, 0x37, PT ;  /* 0x000000370000780c */ /* 0x000fc40003f04070 */
[----:B------:R-:W-:Y:S02]  /*0290*/  ISETP.GT.U32.OR P2, PT, R10, 0x37, P5 ;  /* 0x000000370a00780c */ /* 0x000fe40002f44470 */
[----:B------:R-:W-:Y:S02]  /*02a0*/  IADD3 R0, R9, 0x3, RZ ;  /* 0x0000000309007810 */ /* 0x000fe40007ffe0ff */
[----:B------:R-:W-:Y:S01]  /*02b0*/  MOV R36, RZ ;  /* 0x000000ff00247202 */ /* 0x000fe20000000f00 */
[----:B------:R-:W-:-:S08]  /*02c0*/  CS2R R32, SRZ ;  /* 0x0000000000207805 */ /* 0x000fd0000001ff00 */
[----:B------:R-:W3:Y:S01]  /*02d0*/  @!P2 LDG.E.CONSTANT R36, [R30.64+-0xdc] ;  /* 0xffff24041e24a981 */ /* 0x000ee2000c1e9900 */
[----:B------:R-:W-:Y:S02]  /*02e0*/  MOV R45, RZ ;  /* 0x000000ff002d7202 */ /* 0x000fe40000000f00 */
[----:B------:R-:W-:Y:S01]  /*02f0*/  MOV R43, RZ ;  /* 0x000000ff002b7202 */ /* 0x000fe20000000f00 */
[----:B------:R-:W-:Y:S01]  /*0300*/  CS2R R28, SRZ ;  /* 0x00000000001c7805 */ /* 0x000fe2000001ff00 */
[----:B------:R-:W-:Y:S01]  /*0310*/  IADD3 R9, R9, 0x4, RZ ;  /* 0x0000000409097810 */ /* 0x000fe20007ffe0ff */
[----:B------:R-:W-:Y:S01]  /*0320*/  CS2R R26, SRZ ;  /* 0x00000000001a7805 */ /* 0x000fe2000001ff00 */
[C---:B------:R-:W-:Y:S02]  /*0330*/  IADD3 R4, R3.reuse, 0x1, RZ ;  /* 0x0000000103047810 */ /* 0x040fe40007ffe0ff */
[----:B------:R-:W-:Y:S01]  /*0340*/  MOV R53, RZ ;  /* 0x000000ff00357202 */ /* 0x000fe20000000f00 */
[----:B------:R-:W-:Y:S01]  /*0350*/  CS2R R24, SRZ ;  /* 0x0000000000187805 */ /* 0x000fe2000001ff00 */
[----:B------:R-:W-:Y:S01]  /*0360*/  CS2R R12, SRZ ;  /* 0x00000000000c7805 */ /* 0x000fe2000001ff00 */
[----:B------:R-:W-:Y:S01]  /*0370*/  CS2R R18, SRZ ;  /* 0x0000000000127805 */ /* 0x000fe2000001ff00 */
[----:B------:R-:W-:-:S02]  /*0380*/  IADD3 R6, R3, 0x2, RZ ;  /* 0x0000000203067810 */ /* 0x000fc40007ffe0ff */
[----:B------:R-:W-:Y:S02]  /*0390*/  MOV R11, RZ ;  /* 0x000000ff000b7202 */ /* 0x000fe40000000f00 */
[----:B------:R-:W-:Y:S01]  /*03a0*/  MOV R16, RZ ;  /* 0x000000ff00107202 */ /* 0x000fe20000000f00 */
[----:B------:R-:W-:Y:S01]  /*03b0*/  CS2R R22, SRZ ;  /* 0x0000000000167805 */ /* 0x000fe2000001ff00 */
[----:B------:R-:W-:Y:S01]  /*03c0*/  CS2R R14, SRZ ;  /* 0x00000000000e7805 */ /* 0x000fe2000001ff00 */
[----:B------:R-:W-:Y:S01]  /*03d0*/  IADD3 R8, R3, 0x3, RZ ;  /* 0x0000000303087810 */ /* 0x000fe20007ffe0ff */
[----:B------:R-:W-:Y:S01]  /*03e0*/  CS2R R20, SRZ ;  /* 0x0000000000147805 */ /* 0x000fe2000001ff00 */
[----:B------:R-:W-:Y:S01]  /*03f0*/  MOV R7, RZ ;  /* 0x000000ff00077202 */ /* 0x000fe20000000f00 */
[----:B--2---:R-:W-:Y:S01]  /*0400*/  @!P6 FADD R35, RZ, R2 ;  /* 0x00000002ff23e221 */ /* 0x004fe20000000000 */
[----:B------:R-:W-:Y:S02]  /*0410*/  MOV R2, RZ ;  /* 0x000000ff00027202 */ /* 0x000fe40000000f00 */
[----:B------:R-:W-:-:S04]  /*0420*/  ISETP.GT.U32.OR P6, PT, R10, 0x37, P0 ;  /* 0x000000370a00780c */ /* 0x000fc800007c4470 */
[----:B------:R-:W2:Y:S01]  /*0430*/  @!P1 LDG.E.CONSTANT R2, [R30.64+-0xe0] ;  /* 0xffff20041e029981 */ /* 0x000ea2000c1e9900 */
[----:B------:R-:W-:-:S04]  /*0440*/  ISETP.GT.U32.AND P1, PT, R0, 0x37, PT ;  /* 0x000000370000780c */ /* 0x000fc80003f24070 */
[----:B------:R-:W-:-:S04]  /*0450*/  ISETP.GT.U32.OR P2, PT, R10, 0x37, P1 ;  /* 0x000000370a00780c */ /* 0x000fc80000f44470 */
[----:B------:R-:W4:Y:S01]  /*0460*/  @!P6 LDG.E.CONSTANT R34, [R30.64+-0xd8] ;  /* 0xffff28041e22e981 */ /* 0x000f22000c1e9900 */
[----:B------:R-:W-:Y:S02]  /*0470*/  ISETP.GT.U32.OR P6, PT, R3, 0x37, P3 ;  /* 0x000000370300780c */ /* 0x000fe40001fc4470 */
[----:B------:R-:W-:-:S06]  /*0480*/  MOV R0, RZ ;  /* 0x000000ff00007202 */ /* 0x000fcc0000000f00 */
[----:B------:R0:W5:Y:S01]  /*0490*/  @!P2 LDG.E.CONSTANT R33, [R30.64+-0xd4] ;  /* 0xffff2c041e21a981 */ /* 0x000162000c1e9900 */
[----:B------:R-:W-:-:S04]  /*04a0*/  ISETP.GT.U32.OR P2, PT, R3, 0x37, P4 ;  /* 0x000000370300780c */ /* 0x000fc80002744470 */
[----:B------:R-:W4:Y:S01]  /*04b0*/  @!P6 LDG.E.CONSTANT R0, [R30.64+-0x4] ;  /* 0xfffffc041e00e981 */ /* 0x000f22000c1e9900 */
[----:B------:R-:W-:-:S08]  /*04c0*/  ISETP.GT.U32.OR P6, PT, R3, 0x37, P5 ;  /* 0x000000370300780c */ /* 0x000fd00002fc4470 */
[----:B------:R0:W4:Y:S01]  /*04d0*/  @!P2 LDG.E.CONSTANT R45, [R30.64] ;  /* 0x000000041e2da981 */ /* 0x000122000c1e9900 */
[----:B------:R-:W-:-:S04]  /*04e0*/  ISETP.GT.U32.OR P2, PT, R3, 0x37, P0 ;  /* 0x000000370300780c */ /* 0x000fc80000744470 */
[----:B------:R0:W4:Y:S01]  /*04f0*/  @!P6 LDG.E.CONSTANT R43, [R30.64+0x4] ;  /* 0x000004041e2be981 */ /* 0x000122000c1e9900 */
[----:B------:R-:W-:-:S08]  /*0500*/  ISETP.GT.U32.OR P6, PT, R3, 0x37, P1 ;  /* 0x000000370300780c */ /* 0x000fd00000fc4470 */
[----:B------:R0:W5:Y:S01]  /*0510*/  @!P2 LDG.E.CONSTANT R32, [R30.64+0x8] ;  /* 0x000008041e20a981 */ /* 0x000162000c1e9900 */
[----:B------:R-:W-:-:S04]  /*0520*/  ISETP.GT.U32.AND P2, PT, R9, 0x37, PT ;  /* 0x000000370900780c */ /* 0x000fc80003f44070 */
[----:B------:R0:W5:Y:S01]  /*0530*/  @!P6 LDG.E.CONSTANT R29, [R30.64+0xc] ;  /* 0x00000c041e1de981 */ /* 0x000162000c1e9900 */
[----:B------:R-:W-:-:S13]  /*0540*/  ISETP.GT.U32.OR P6, PT, R3, 0x37, P2 ;  /* 0x000000370300780c */ /* 0x000fda00017c4470 */
        /* <DEDUP_REMOVED lines=27> */
[----:B------:R-:W-:Y:S02]  /*0700*/  ISETP.GT.U32.OR P6, PT, R8, 0x37, P0 ;  /* 0x000000370800780c */ /* 0x000fe400007c4470 */
[----:B------:R-:W-:-:S11]  /*0710*/  MOV R5, RZ ;  /* 0x000000ff00057202 */ /* 0x000fd60000000f00 */
[----:B------:R0:W5:Y:S01]  /*0720*/  @!P6 LDG.E.CONSTANT R19, [R30.64+0x2a8] ;  /* 0x0002a8041e13e981 */ /* 0x000162000c1e9900 */
[----:B------:R-:W-:-:S13]  /*0730*/  ISETP.GT.U32.OR P6, PT, R8, 0x37, P1 ;  /* 0x000000370800780c */ /* 0x000fda0000fc4470 */
[----:B------:R0:W5:Y:S01]  /*0740*/  @!P6 LDG.E.CONSTANT R5, [R30.64+0x2ac] ;  /* 0x0002ac041e05e981 */ /* 0x000162000c1e9900 */
[----:B------:R-:W-:-:S13]  /*0750*/  ISETP.GT.U32.OR P6, PT, R10, 0x37, P2 ;  /* 0x000000370a00780c */ /* 0x000fda00017c4470 */
[----:B------:R0:W5:Y:S01]  /*0760*/  @!P6 LDG.E.CONSTANT R27, [R30.64+-0xd0] ;  /* 0xffff30041e1be981 */ /* 0x000162000c1e9900 */
[----:B------:R-:W-:-:S13]  /*0770*/  ISETP.GT.U32.OR P6, PT, R4, 0x37, P2 ;  /* 0x000000370400780c */ /* 0x000fda00017c4470 */
[----:B------:R0:W5:Y:S01]  /*0780*/  @!P6 LDG.E.CONSTANT R23, [R30.64+0xf0] ;  /* 0x0000f0041e17e981 */ /* 0x000162000c1e9900 */
[----:B------:R-:W-:Y:S02]  /*0790*/  ISETP.GT.U32.OR P6, PT, R6, 0x37, P2 ;  /* 0x000000370600780c */ /* 0x000fe400017c4470 */
[----:B------:R-:W-:Y:S01]  /*07a0*/  IADD3 R3, R3, 0x4, RZ ;  /* 0x0000000403037810 */ /* 0x000fe20007ffe0ff */
[----:B---3--:R-:W-:Y:S01]  /*07b0*/  FADD R38, R36, R36 ;  /* 0x0000002424267221 */ /* 0x008fe20000000000 */
[----:B--2---:R-:W-:Y:S02]  /*07c0*/  FFMA R35, R2, -1.5, R35 ;  /* 0xbfc0000002237823 */ /* 0x004fe40000000023 */
[C---:B------:R-:W-:Y:S02]  /*07d0*/  ISETP.GT.U32.OR P3, PT, R3.reuse, 0x37, P3 ;  /* 0x000000370300780c */ /* 0x040fe40001f64470 */
[C---:B------:R-:W-:Y:S02]  /*07e0*/  ISETP.GT.U32.OR P4, PT, R3.reuse, 0x37, P4 ;  /* 0x000000370300780c */ /* 0x040fe40002784470 */
[----:B------:R-:W-:-:S03]  /*07f0*/  ISETP.GT.U32.OR P5, PT, R3, 0x37, P5 ;  /* 0x000000370300780c */ /* 0x000fc60002fa4470 */
[----:B------:R0:W2:Y:S01]  /*0800*/  @!P6 LDG.E.CONSTANT R15, [R30.64+0x1d0] ;  /* 0x0001d0041e0fe981 */ /* 0x0000a2000c1e9900 */
[----:B------:R-:W-:Y:S02]  /*0810*/  ISETP.GT.U32.OR P6, PT, R8, 0x37, P2 ;  /* 0x000000370800780c */ /* 0x000fe400017c4470 */
[C---:B------:R-:W-:Y:S02]  /*0820*/  ISETP.GT.U32.OR P0, PT, R3.reuse, 0x37, P0 ;  /* 0x000000370300780c */ /* 0x040fe40000704470 */
[C---:B------:R-:W-:Y:S02]  /*0830*/  ISETP.GT.U32.OR P1, PT, R3.reuse, 0x37, P1 ;  /* 0x000000370300780c */ /* 0x040fe40000f24470 */
[----:B------:R-:W-:Y:S01]  /*0840*/  ISETP.GT.U32.OR P2, PT, R3, 0x37, P2 ;  /* 0x000000370300780c */ /* 0x000fe20001744470 */
[----:B------:R-:W-:Y:S01]  /*0850*/  FADD R35, R35, -R38 ;  /* 0x8000002623237221 */ /* 0x000fe20000000000 */
[C-C-:B------:R-:W-:Y:S01]  /*0860*/  FADD R38, R2.reuse, R2.reuse ;  /* 0x0000000202267221 */ /* 0x140fe20000000000 */
[--C-:B------:R-:W-:Y:S01]  /*0870*/  FADD R39, RZ, -R2.reuse ;  /* 0x80000002ff277221 */ /* 0x100fe20000000000 */
[----:B------:R-:W-:Y:S01]  /*0880*/  FFMA R49, R2, 0.5, RZ ;  /* 0x3f00000002317823 */ /* 0x000fe200000000ff */
[----:B------:R-:W-:Y:S01]  /*0890*/  FADD R37, RZ, R2 ;  /* 0x00000002ff257221 */ /* 0x000fe20000000000 */
[----:B------:R-:W-:Y:S01]  /*08a0*/  MOV R10, RZ ;  /* 0x000000ff000a7202 */ /* 0x000fe20000000f00 */
[----:B------:R-:W-:Y:S01]  /*08b0*/  CS2R R8, SRZ ;  /* 0x0000000000087805 */ /* 0x000fe2000001ff00 */
[----:B------:R-:W-:Y:S01]  /*08c0*/  MOV R6, RZ ;  /* 0x000000ff00067202 */ /* 0x000fe20000000f00 */
[----:B------:R0:W3:Y:S01]  /*08d0*/  @!P6 LDG.E.CONSTANT R13, [R30.64+0x2b0] ;  /* 0x0002b0041e0de981 */ /* 0x0000e2000c1e9900 */
[----:B------:R-:W-:-:S02]  /*08e0*/  MOV R4, RZ ;  /* 0x000000ff00047202 */ /* 0x000fc40000000f00 */
[----:B------:R-:W-:Y:S01]  /*08f0*/  MOV R3, RZ ;  /* 0x000000ff00037202 */ /* 0x000fe20000000f00 */
[----:B------:R-:W-:Y:S01]  /*0900*/  FADD R47, RZ, -R38 ;  /* 0x80000026ff2f7221 */ /* 0x000fe20000000000 */
[C---:B------:R-:W-:Y:S01]  /*0910*/  FFMA R41, R36.reuse, 0.5, R39 ;  /* 0x3f00000024297823 */ /* 0x040fe20000000027 */
[----:B------:R-:W-:Y:S01]  /*0920*/  FADD R49, R49, -R36 ;  /* 0x8000002431317221 */ /* 0x000fe20000000000 */
[C-C-:B------:R-:W-:Y:S01]  /*0930*/  FFMA R39, R36.reuse, -2.5, R37.reuse ;  /* 0xc020000024277823 */ /* 0x140fe20000000025 */
[----:B------:R-:W-:Y:S01]  /*0940*/  FFMA R37, R36, -1.5, R37 ;  /* 0xbfc0000024257823 */ /* 0x000fe20000000025 */
[C---:B----4-:R-:W-:Y:S01]  /*0950*/  FADD R2, R34.reuse, R34 ;  /* 0x0000002222027221 */ /* 0x050fe20000000000 */
[----:B------:R0:W4:Y:S01]  /*0960*/  @!P4 LDG.E.CONSTANT R10, [R30.64+0x380] ;  /* 0x000380041e0ac981 */ /* 0x000122000c1e9900 */
[----:B------:R-:W-:Y:S01]  /*0970*/  FADD R47, R47, -R36 ;  /* 0x800000242f2f7221 */ /* 0x000fe20000000000 */
[C---:B------:R-:W-:Y:S01]  /*0980*/  FFMA R40, R34.reuse, 2.5, R41 ;  /* 0x4020000022287823 */ /* 0x040fe20000000029 */
[----:B------:R-:W-:Y:S01]  /*0990*/  FFMA R36, R34, -0.5, R49 ;  /* 0xbf00000022247823 */ /* 0x000fe20000000031 */
[----:B------:R0:W2:Y:S01]  /*09a0*/  @!P3 LDG.E.CONSTANT R6, [R30.64+0x37c] ;  /* 0x00037c041e06b981 */ /* 0x0000a2000c1e9900 */
[----:B------:R-:W-:-:S03]  /*09b0*/  FADD R52, -R2, R37 ;  /* 0x0000002502347221 */ /* 0x000fc60000000100 */
[----:B------:R0:W2:Y:S04]  /*09c0*/  @!P0 LDG.E.CONSTANT R8, [R30.64+0x388] ;  /* 0x000388041e088981 */ /* 0x0000a8000c1e9900 */
[----:B------:R0:W2:Y:S04]  /*09d0*/  @!P5 LDG.E.CONSTANT R9, [R30.64+0x384] ;  /* 0x000384041e09d981 */ /* 0x0000a8000c1e9900 */
[----:B------:R0:W2:Y:S04]  /*09e0*/  @!P1 LDG.E.CONSTANT R4, [R30.64+0x38c] ;  /* 0x00038c041e049981 */ /* 0x0000a8000c1e9900 */
[----:B------:R0:W2:Y:S01]  /*09f0*/  @!P2 LDG.E.CONSTANT R3, [R30.64+0x390] ;  /* 0x000390041e03a981 */ /* 0x0000a2000c1e9900 */
[----:B------:R-:W-:Y:S01]  /*0a00*/  FADD R2, R47, R2 ;  /* 0x000000022f027221 */ /* 0x000fe20000000000 */
[----:B------:R-:W-:Y:S01]  /*0a10*/  FFMA R37, R0, 0.5, RZ ;  /* 0x3f00000000257823 */ /* 0x000fe200000000ff */
[C---:B0-----:R-:W-:Y:S01]  /*0a20*/  FFMA R30, R34.reuse, 0.5, R39 ;  /* 0x3f000000221e7823 */ /* 0x041fe20000000027 */
[----:B------:R-:W-:Y:S01]  /*0a30*/  FFMA R34, R34, 1.5, R35 ;  /* 0x3fc0000022227823 */ /* 0x000fe20000000023 */
[----:B-----5:R-:W-:-:S03]  /*0a40*/  FADD R48, R2, R33 ;  /* 0x0000002102307221 */ /* 0x020fc60000000000 */
[--C-:B------:R-:W-:Y:S01]  /*0a50*/  FADD R35, R34, R33.reuse ;  /* 0x0000002122237221 */ /* 0x100fe20000000000 */
[----:B------:R-:W-:Y:S01]  /*0a60*/  FMUL R2, R45, 0.5 ;  /* 0x3f0000002d027820 */ /* 0x000fe20000400000 */
[--C-:B------:R-:W-:Y:S01]  /*0a70*/  FADD R30, R30, R33.reuse ;  /* 0x000000211e1e7221 */ /* 0x100fe20000000000 */
[--C-:B------:R-:W-:Y:S01]  /*0a80*/  FADD R40, R40, R33.reuse ;  /* 0x0000002128287221 */ /* 0x100fe20000000000 */
[----:B------:R-:W-:Y:S01]  /*0a90*/  FADD R39, R36, R33 ;  /* 0x0000002124277221 */ /* 0x000fe20000000000 */
[----:B------:R-:W-:Y:S01]  /*0aa0*/  FFMA R52, R33, 1.5, R52 ;  /* 0x3fc0000021347823 */ /* 0x000fe20000000034 */
[----:B------:R-:W-:Y:S01]  /*0ab0*/  FMUL R50, R45, -1.5 ;  /* 0xbfc000002d327820 */ /* 0x000fe20000400000 */
[----:B------:R-:W-:Y:S01]  /*0ac0*/  FFMA R35, R0, -1.5, R35 ;  /* 0xbfc0000000237823 */ /* 0x000fe20000000023 */
[C---:B------:R-:W-:Y:S01]  /*0ad0*/  FMUL R31, R43.reuse, -1.5 ;  /* 0xbfc000002b1f7820 */ /* 0x040fe20000400000 */
[----:B------:R-:W-:Y:S01]  /*0ae0*/  FMUL R33, R43, 0.5 ;  /* 0x3f0000002b217820 */ /* 0x000fe20000400000 */
[----:B------:R-:W-:Y:S01]  /*0af0*/  FFMA R49, R2, -1.5, R37 ;  /* 0xbfc0000002317823 */ /* 0x000fe20000000025 */
[C---:B------:R-:W-:Y:S01]  /*0b00*/  FADD R37, R50.reuse, R50 ;  /* 0x0000003232257221 */ /* 0x040fe20000000000 */
[C---:B------:R-:W-:Y:S01]  /*0b10*/  FFMA R35, R50.reuse, -1.5, R35 ;  /* 0xbfc0000032237823 */ /* 0x040fe20000000023 */
[----:B------:R-:W-:Y:S01]  /*0b20*/  FADD R34, R31, R31 ;  /* 0x0000001f1f227221 */ /* 0x000fe20000000000 */
[----:B------:R-:W-:Y:S01]  /*0b30*/  FADD R36, R33, R33 ;  /* 0x0000002121247221 */ /* 0x000fe20000000000 */
[----:B------:R-:W-:Y:S01]  /*0b40*/  FFMA R50, R50, 0.5, R39 ;  /* 0x3f00000032327823 */ /* 0x000fe20000000027 */
[----:B------:R-:W-:Y:S01]  /*0b50*/  FADD R46, RZ, R45 ;  /* 0x0000002dff2e7221 */ /* 0x000fe20000000000 */
[----:B------:R-:W-:Y:S01]  /*0b60*/  FADD R39, R2, R2 ;  /* 0x0000000202277221 */ /* 0x000fe20000000000 */
[----:B------:R-:W-:Y:S01]  /*0b70*/  FADD R48, R48, -R37 ;  /* 0x8000002530307221 */ /* 0x000fe20000000000 */
[----:B------:R-:W-:Y:S01]  /*0b80*/  FADD R49, R49, -R36 ;  /* 0x8000002431317221 */ /* 0x000fe20000000000 */
[----:B------:R-:W-:Y:S01]  /*0b90*/  FADD R35, R35, -R34 ;  /* 0x8000002223237221 */ /* 0x000fe20000000000 */
[----:B------:R-:W-:Y:S01]  /*0ba0*/  FMUL R44, R32, 0.5 ;  /* 0x3f000000202c7820 */ /* 0x000fe20000400000 */
[----:B------:R-:W-:Y:S01]  /*0bb0*/  FADD R38, RZ, -R2 ;  /* 0x80000002ff267221 */ /* 0x000fe20000000000 */
[----:B------:R-:W-:Y:S01]  /*0bc0*/  FFMA R37, R43, -2.5, R46 ;  /* 0xc02000002b257823 */ /* 0x000fe2000000002e */
[----:B------:R-:W-:Y:S01]  /*0bd0*/  FADD R36, RZ, -R45 ;  /* 0x8000002dff247221 */ /* 0x000fe20000000000 */
[----:B------:R-:W-:Y:S01]  /*0be0*/  FADD R34, RZ, R2 ;  /* 0x00000002ff227221 */ /* 0x000fe20000000000 */
[----:B------:R-:W-:Y:S01]  /*0bf0*/  FFMA R54, R2, 0.5, RZ ;  /* 0x3f00000002367823 */ /* 0x000fe200000000ff */
[----:B------:R-:W-:Y:S01]  /*0c00*/  FADD R42, RZ, -R39 ;  /* 0x80000027ff2a7221 */ /* 0x000fe20000000000 */
[--C-:B------:R-:W-:Y:S01]  /*0c10*/  FADD R41, R38, R43.reuse ;  /* 0x0000002b26297221 */ /* 0x100fe20000000000 */
[----:B------:R-:W-:Y:S01]  /*0c20*/  FADD R60, R37, R44 ;  /* 0x0000002c253c7221 */ /* 0x000fe20000000000 */
[----:B------:R-:W-:Y:S01]  /*0c30*/  FFMA R57, R43, 2.5, R36 ;  /* 0x402000002b397823 */ /* 0x000fe20000000024 */
[----:B------:R-:W-:Y:S01]  /*0c40*/  FADD R2, R44, R44 ;  /* 0x0000002c2c027221 */ /* 0x000fe20000000000 */
[C---:B------:R-:W-:Y:S01]  /*0c50*/  FFMA R51, R33.reuse, 0.5, R38 ;  /* 0x3f00000021337823 */ /* 0x040fe20000000026 */
[C---:B------:R-:W-:Y:S01]  /*0c60*/  FADD R39, -R33.reuse, R54 ;  /* 0x0000003621277221 */ /* 0x040fe20000000100 */
[----:B------:R-:W-:Y:S01]  /*0c70*/  FADD R59, R34, -R43 ;  /* 0x8000002b223b7221 */ /* 0x000fe20000000000 */
[C-C-:B------:R-:W-:Y:S01]  /*0c80*/  FFMA R47, R33.reuse, -2.5, R34.reuse ;  /* 0xc0200000212f7823 */ /* 0x140fe20000000022 */
[C---:B------:R-:W-:Y:S01]  /*0c90*/  FFMA R55, R33.reuse, -1.5, R34 ;  /* 0xbfc0000021377823 */ /* 0x040fe20000000022 */
[----:B------:R-:W-:Y:S01]  /*0ca0*/  FADD R37, -R33, R42 ;  /* 0x0000002a21257221 */ /* 0x000fe20000000100 */
[C---:B------:R-:W-:Y:S01]  /*0cb0*/  FADD R38, R44.reuse, R41 ;  /* 0x000000292c267221 */ /* 0x040fe20000000000 */
[C---:B------:R-:W-:Y:S01]  /*0cc0*/  FADD R34, -R44.reuse, R57 ;  /* 0x000000392c227221 */ /* 0x040fe20000000100 */
[C---:B------:R-:W-:Y:S01]  /*0cd0*/  FFMA R49, R44.reuse, 1.5, R49 ;  /* 0x3fc000002c317823 */ /* 0x040fe20000000031 */
[C---:B------:R-:W-:Y:S01]  /*0ce0*/  FADD R59, -R44.reuse, R59 ;  /* 0x0000003b2c3b7221 */ /* 0x040fe20000000100 */
[C---:B------:R-:W-:Y:S01]  /*0cf0*/  FFMA R41, R44.reuse, 2.5, R51 ;  /* 0x402000002c297823 */ /* 0x040fe20000000033 */
[----:B------:R-:W-:Y:S01]  /*0d00*/  FFMA R42, R44, 0.5, R47 ;  /* 0x3f0000002c2a7823 */ /* 0x000fe2000000002f */
[----:B------:R-:W-:Y:S01]  /*0d10*/  FADD R55, -R2, R55 ;  /* 0x0000003702377221 */ /* 0x000fe20000000100 */
[----:B------:R-:W-:Y:S01]  /*0d20*/  FFMA R40, R45, 1.5, R40 ;  /* 0x3fc000002d287823 */ /* 0x000fe20000000028 */
[----:B------:R-:W-:Y:S01]  /*0d30*/  FFMA R44, R44, -0.5, R39 ;  /* 0xbf0000002c2c7823 */ /* 0x000fe20000000027 */
[----:B------:R-:W-:Y:S01]  /*0d40*/  FFMA R39, R43, 1.5, R50 ;  /* 0x3fc000002b277823 */ /* 0x000fe20000000032 */
[----:B------:R-:W-:Y:S01]  /*0d50*/  FFMA R30, R45, -1.5, R30 ;  /* 0xbfc000002d1e7823 */ /* 0x000fe2000000001e */
[C---:B------:R-:W-:Y:S01]  /*0d60*/  FFMA R48, R43.reuse, 1.5, R48 ;  /* 0x3fc000002b307823 */ /* 0x040fe20000000030 */
[----:B------:R-:W-:Y:S01]  /*0d70*/  FFMA R61, R43, 1.5, R36 ;  /* 0x3fc000002b3d7823 */ /* 0x000fe20000000024 */
[--C-:B------:R-:W-:Y:S01]  /*0d80*/  FADD R60, R60, R29.reuse ;  /* 0x0000001d3c3c7221 */ /* 0x100fe20000000000 */
[--C-:B------:R-:W-:Y:S01]  /*0d90*/  FADD R34, R34, -R29.reuse ;  /* 0x8000001d22227221 */ /* 0x100fe20000000000 */
[--C-:B------:R-:W-:Y:S01]  /*0da0*/  FADD R59, R59, R29.reuse ;  /* 0x0000001d3b3b7221 */ /* 0x100fe20000000000 */
[----:B------:R-:W-:Y:S01]  /*0db0*/  FADD R38, R38, -R29 ;  /* 0x8000001d26267221 */ /* 0x000fe20000000000 */
[----:B------:R-:W-:Y:S01]  /*0dc0*/  FADD R54, R52, R27 ;  /* 0x0000001b34367221 */ /* 0x000fe20000000000 */
[----:B------:R-:W-:Y:S01]  /*0dd0*/  FADD R52, R37, R2 ;  /* 0x0000000225347221 */ /* 0x000fe20000000000 */
[----:B------:R-:W-:-:S02]  /*0de0*/  FMUL R2, R32, -1.5 ;  /* 0xbfc0000020027820 */ /* 0x000fc40000400000 */
[----:B------:R-:W-:Y:S01]  /*0df0*/  FFMA R54, R45, -1.5, R54 ;  /* 0xbfc000002d367823 */ /* 0x000fe20000000036 */
[C---:B------:R-:W-:Y:S01]  /*0e00*/  FFMA R37, R31.reuse, 0.5, R40 ;  /* 0x3f0000001f257823 */ /* 0x040fe20000000028 */
[C---:B------:R-:W-:Y:S02]  /*0e10*/  FADD R51, R2.reuse, R2 ;  /* 0x0000000202337221 */ /* 0x040fe40000000000 */
[----:B------:R-:W-:Y:S01]  /*0e20*/  FFMA R40, R31, -1.5, R54 ;  /* 0xbfc000001f287823 */ /* 0x000fe20000000036 */
[----:B------:R-:W-:Y:S01]  /*0e30*/  FFMA R54, R2, -0.5, R39 ;  /* 0xbf00000002367823 */ /* 0x000fe20000000027 */
[----:B------:R-:W-:Y:S01]  /*0e40*/  FADD R39, R45, R45 ;  /* 0x0000002d2d277221 */ /* 0x000fe20000000000 */
[----:B------:R-:W-:Y:S01]  /*0e50*/  FFMA R27, R31, -2.5, R30 ;  /* 0xc02000001f1b7823 */ /* 0x000fe2000000001e */
[----:B------:R-:W-:Y:S01]  /*0e60*/  FADD R56, R48, R51 ;  /* 0x0000003330387221 */ /* 0x000fe20000000000 */
[----:B------:R-:W-:Y:S01]  /*0e70*/  FADD R51, -R51, R40 ;  /* 0x0000002833337221 */ /* 0x000fe20000000100 */
[--C-:B------:R-:W-:Y:S01]  /*0e80*/  FADD R40, RZ, -R39.reuse ;  /* 0x80000027ff287221 */ /* 0x100fe20000000000 */
[----:B------:R-:W-:Y:S01]  /*0e90*/  FADD R39, RZ, R39 ;  /* 0x00000027ff277221 */ /* 0x000fe20000000000 */
[C---:B------:R-:W-:Y:S01]  /*0ea0*/  FFMA R30, R2.reuse, 0.5, R27 ;  /* 0x3f000000021e7823 */ /* 0x040fe2000000001b */
[C---:B------:R-:W-:Y:S01]  /*0eb0*/  FFMA R31, R2.reuse, 2.5, R37 ;  /* 0x40200000021f7823 */ /* 0x040fe20000000025 */
[----:B------:R-:W-:Y:S01]  /*0ec0*/  FFMA R27, R2, 1.5, R35 ;  /* 0x3fc00000021b7823 */ /* 0x000fe20000000023 */
[----:B------:R-:W-:Y:S01]  /*0ed0*/  FADD R2, R32, R32 ;  /* 0x0000002020027221 */ /* 0x000fe20000000000 */
[----:B------:R-:W-:Y:S01]  /*0ee0*/  FFMA R35, R43, -1.5, R46 ;  /* 0xbfc000002b237823 */ /* 0x000fe2000000002e */
[--C-:B------:R-:W-:Y:S01]  /*0ef0*/  FADD R47, R40, -R43.reuse ;  /* 0x8000002b282f7221 */ /* 0x100fe20000000000 */
[----:B------:R-:W-:Y:S01]  /*0f00*/  FADD R57, R39, R43 ;  /* 0x0000002b27397221 */ /* 0x000fe20000000000 */
[----:B------:R-:W-:Y:S01]  /*0f10*/  FADD R37, R46, -R33 ;  /* 0x800000212e257221 */ /* 0x000fe20000000000 */
[----:B------:R-:W-:Y:S01]  /*0f20*/  FADD R33, R33, R36 ;  /* 0x0000002421217221 */ /* 0x000fe20000000000 */
[C---:B------:R-:W-:Y:S01]  /*0f30*/  FADD R46, -R2.reuse, R35 ;  /* 0x00000023022e7221 */ /* 0x040fe20000000100 */
[C---:B------:R-:W-:Y:S01]  /*0f40*/  FADD R35, R2.reuse, R61 ;  /* 0x0000003d02237221 */ /* 0x040fe20000000000 */
[----:B------:R-:W-:Y:S01]  /*0f50*/  FADD R50, R47, R2 ;  /* 0x000000022f327221 */ /* 0x000fe20000000000 */
[----:B------:R-:W-:Y:S01]  /*0f60*/  FADD R36, -R2, R57 ;  /* 0x0000003902247221 */ /* 0x000fe20000000100 */
[--C-:B------:R-:W-:Y:S01]  /*0f70*/  FADD R2, RZ, R0.reuse ;  /* 0x00000000ff027221 */ /* 0x100fe20000000000 */
[--C-:B------:R-:W-:Y:S01]  /*0f80*/  FADD R48, RZ, -R0.reuse ;  /* 0x80000000ff307221 */ /* 0x100fe20000000000 */
[----:B------:R-:W-:Y:S01]  /*0f90*/  FADD R47, R0, R0 ;  /* 0x00000000002f7221 */ /* 0x000fe20000000000 */
[C---:B------:R-:W-:Y:S01]  /*0fa0*/  FMUL R0, R45.reuse, -2 ;  /* 0xc00000002d007820 */ /* 0x040fe20000400000 */
[C---:B------:R-:W-:Y:S01]  /*0fb0*/  FFMA R57, R45.reuse, -1.5, R2 ;  /* 0xbfc000002d397823 */ /* 0x040fe20000000002 */
[----:B------:R-:W-:Y:S01]  /*0fc0*/  FFMA R2, R45, 1.5, R48 ;  /* 0x3fc000002d027823 */ /* 0x000fe20000000030 */
[----:B------:R-:W-:Y:S01]  /*0fd0*/  FADD R45, RZ, -R47 ;  /* 0x8000002fff2d7221 */ /* 0x000fe20000000000 */
[----:B------:R-:W-:-:S03]  /*0fe0*/  FMUL R47, R43, -2 ;  /* 0xc00000002b2f7820 */ /* 0x000fc60000400000 */
[C---:B------:R-:W-:Y:S01]  /*0ff0*/  FFMA R45, R0.reuse, -1.5, R45 ;  /* 0xbfc00000002d7823 */ /* 0x040fe2000000002d */
[----:B------:R-:W-:Y:S01]  /*1000*/  FADD R48, R47, R47 ;  /* 0x0000002f2f307221 */ /* 0x000fe20000000000 */
[----:B------:R-:W-:-:S03]  /*1010*/  FADD R58, R0, R0 ;  /* 0x00000000003a7221 */ /* 0x000fc60000000000 */
[----:B------:R-:W-:Y:S01]  /*1020*/  FADD R48, R45, -R48 ;  /* 0x800000302d307221 */ /* 0x000fe20000000000 */
[----:B------:R-:W-:Y:S01]  /*1030*/  FADD R45, R43, R43 ;  /* 0x0000002b2b2d7221 */ /* 0x000fe20000000000 */
[----:B------:R-:W-:Y:S01]  /*1040*/  FADD R58, RZ, -R58 ;  /* 0x8000003aff3a7221 */ /* 0x000fe20000000000 */
[----:B------:R-:W-:Y:S02]  /*1050*/  FFMA R61, R0, 0.5, RZ ;  /* 0x3f000000003d7823 */ /* 0x000fe400000000ff */
[----:B------:R-:W-:Y:S01]  /*1060*/  FADD R43, R45, R2 ;  /* 0x000000022d2b7221 */ /* 0x000fe20000000000 */
[----:B------:R-:W-:Y:S01]  /*1070*/  FADD R57, R57, -R45 ;  /* 0x8000002d39397221 */ /* 0x000fe20000000000 */
[----:B------:R-:W-:Y:S01]  /*1080*/  FADD R0, R45, R58 ;  /* 0x0000003a2d007221 */ /* 0x000fe20000000000 */
[C---:B------:R-:W-:Y:S01]  /*1090*/  FFMA R58, R32.reuse, 2.5, R33 ;  /* 0x40200000203a7823 */ /* 0x040fe20000000021 */
[C---:B------:R-:W-:Y:S01]  /*10a0*/  FFMA R2, R32.reuse, -1.5, R43 ;  /* 0xbfc0000020027823 */ /* 0x040fe2000000002b */
[C---:B------:R-:W-:Y:S01]  /*10b0*/  FFMA R37, R32.reuse, -2.5, R37 ;  /* 0xc020000020257823 */ /* 0x040fe20000000025 */
[C---:B------:R-:W-:Y:S01]  /*10c0*/  FFMA R33, R32.reuse, 1.5, R57 ;  /* 0x3fc0000020217823 */ /* 0x040fe20000000039 */
[----:B------:R-:W-:Y:S01]  /*10d0*/  FMUL R43, R32, -2 ;  /* 0xc0000000202b7820 */ /* 0x000fe20000400000 */
[--C-:B------:R-:W-:Y:S01]  /*10e0*/  FFMA R32, R47, -2.5, R40.reuse ;  /* 0xc02000002f207823 */ /* 0x100fe20000000028 */
[----:B------:R-:W-:Y:S01]  /*10f0*/  FADD R45, R45, R61 ;  /* 0x0000003d2d2d7221 */ /* 0x000fe20000000000 */
[C---:B------:R-:W-:Y:S01]  /*1100*/  FFMA R39, R47.reuse, 0.5, R39 ;  /* 0x3f0000002f277823 */ /* 0x040fe20000000027 */
[----:B------:R-:W-:Y:S01]  /*1110*/  FFMA R61, R47, -1.5, R40 ;  /* 0xbfc000002f3d7823 */ /* 0x000fe20000000028 */
[C---:B------:R-:W-:Y:S01]  /*1120*/  FFMA R40, R43.reuse, 0.5, R32 ;  /* 0x3f0000002b287823 */ /* 0x040fe20000000020 */
[C---:B------:R-:W-:Y:S01]  /*1130*/  FFMA R32, R43.reuse, -0.5, R45 ;  /* 0xbf0000002b207823 */ /* 0x040fe2000000002d */
[C---:B------:R-:W-:Y:S01]  /*1140*/  FFMA R39, R43.reuse, 2.5, R39 ;  /* 0x402000002b277823 */ /* 0x040fe20000000027 */
[C---:B------:R-:W-:Y:S01]  /*1150*/  FFMA R48, R43.reuse, 1.5, R48 ;  /* 0x3fc000002b307823 */ /* 0x040fe20000000030 */
[----:B------:R-:W-:-:S04]  /*1160*/  FADD R43, R43, R43 ;  /* 0x0000002b2b2b7221 */ /* 0x000fc80000000000 */
[----:B------:R-:W-:Y:S01]  /*1170*/  FADD R0, R0, R43 ;  /* 0x0000002b00007221 */ /* 0x000fe20000000000 */
[----:B------:R-:W-:Y:S01]  /*1180*/  FADD R61, -R43, R61 ;  /* 0x0000003d2b3d7221 */ /* 0x000fe20000000100 */
[C---:B------:R-:W-:Y:S01]  /*1190*/  FMUL R43, R29.reuse, -1.5 ;  /* 0xbfc000001d2b7820 */ /* 0x040fe20000400000 */
[--C-:B------:R-:W-:Y:S01]  /*11a0*/  FADD R47, R50, R29.reuse ;  /* 0x0000001d322f7221 */ /* 0x100fe20000000000 */
[----:B------:R-:W-:Y:S01]  /*11b0*/  FFMA R45, R29, 1.5, R46 ;  /* 0x3fc000001d2d7823 */ /* 0x000fe2000000002e */
[----:B------:R-:W-:Y:S01]  /*11c0*/  FADD R50, R33, R29 ;  /* 0x0000001d21327221 */ /* 0x000fe20000000000 */
[----:B------:R-:W-:Y:S01]  /*11d0*/  FFMA R51, R43, 1.5, R51 ;  /* 0x3fc000002b337823 */ /* 0x000fe20000000033 */
[--C-:B------:R-:W-:Y:S01]  /*11e0*/  FADD R43, R29, R29.reuse ;  /* 0x0000001d1d2b7221 */ /* 0x100fe20000000000 */
[--C-:B------:R-:W-:Y:S01]  /*11f0*/  FADD R58, R58, R29.reuse ;  /* 0x0000001d3a3a7221 */ /* 0x100fe20000000000 */
[----:B------:R-:W-:Y:S01]  /*1200*/  FADD R46, R37, -R29 ;  /* 0x8000001d252e7221 */ /* 0x000fe20000000000 */
[C---:B------:R-:W-:Y:S01]  /*1210*/  FFMA R35, R29.reuse, -1.5, R35 ;  /* 0xbfc000001d237823 */ /* 0x040fe20000000023 */
[--C-:B------:R-:W-:Y:S01]  /*1220*/  FADD R36, R36, -R29.reuse ;  /* 0x8000001d24247221 */ /* 0x100fe20000000000 */
[----:B------:R-:W-:Y:S01]  /*1230*/  FADD R2, R2, -R29 ;  /* 0x8000001d02027221 */ /* 0x000fe20000000000 */
[C---:B------:R-:W-:Y:S01]  /*1240*/  FFMA R30, R29.reuse, -1.5, R30 ;  /* 0xbfc000001d1e7823 */ /* 0x040fe2000000001e */
[C---:B------:R-:W-:Y:S01]  /*1250*/  FFMA R31, R29.reuse, -1.5, R31 ;  /* 0xbfc000001d1f7823 */ /* 0x040fe2000000001f */
[C---:B------:R-:W-:Y:S01]  /*1260*/  FFMA R54, R29.reuse, -1.5, R54 ;  /* 0xbfc000001d367823 */ /* 0x040fe20000000036 */
[C---:B------:R-:W-:Y:S01]  /*1270*/  FFMA R56, R29.reuse, -1.5, R56 ;  /* 0xbfc000001d387823 */ /* 0x040fe20000000038 */
[C---:B------:R-:W-:Y:S01]  /*1280*/  FFMA R27, R29.reuse, -1.5, R27 ;  /* 0xbfc000001d1b7823 */ /* 0x040fe2000000001b */
[C---:B------:R-:W-:Y:S01]  /*1290*/  FMUL R33, R29.reuse, -2 ;  /* 0xc00000001d217820 */ /* 0x040fe20000400000 */
[----:B------:R-:W-:-:S03]  /*12a0*/  FMUL R29, R29, 0.5 ;  /* 0x3f0000001d1d7820 */ /* 0x000fc60000400000 */
[----:B------:R-:W-:Y:S01]  /*12b0*/  FFMA R61, R33, 1.5, R61 ;  /* 0x3fc00000213d7823 */ /* 0x000fe2000000003d */
[----:B------:R-:W-:Y:S01]  /*12c0*/  FADD R49, R49, R29 ;  /* 0x0000001d31317221 */ /* 0x000fe20000000000 */
[C---:B------:R-:W-:Y:S01]  /*12d0*/  FADD R42, R29.reuse, R42 ;  /* 0x0000002a1d2a7221 */ /* 0x040fe20000000000 */
[C---:B------:R-:W-:Y:S01]  /*12e0*/  FADD R41, R29.reuse, R41 ;  /* 0x000000291d297221 */ /* 0x040fe20000000000 */
[C---:B------:R-:W-:Y:S01]  /*12f0*/  FADD R44, R29.reuse, R44 ;  /* 0x0000002c1d2c7221 */ /* 0x040fe20000000000 */
[C---:B------:R-:W-:Y:S01]  /*1300*/  FFMA R55, R29.reuse, 1.5, R55 ;  /* 0x3fc000001d377823 */ /* 0x040fe20000000037 */
[----:B------:R-:W-:Y:S01]  /*1310*/  FADD R52, R29, R52 ;  /* 0x000000341d347221 */ /* 0x000fe20000000000 */
[----:B------:R-:W-:-:S04]  /*1320*/  FADD R29, R26, R26 ;  /* 0x0000001a1a1d7221 */ /* 0x000fc80000000000 */
[----:B------:R-:W-:Y:S01]  /*1330*/  FADD R61, R61, -R29 ;  /* 0x8000001d3d3d7221 */ /* 0x000fe20000000000 */
[----:B------:R-:W-:-:S04]  /*1340*/  FADD R29, R53, R53 ;  /* 0x00000035351d7221 */ /* 0x000fc80000000000 */
[----:B------:R-:W-:Y:S01]  /*1350*/  FADD R29, R27, -R29 ;  /* 0x8000001d1b1d7221 */ /* 0x000fe20000000000 */
[----:B------:R-:W-:-:S04]  /*1360*/  FMUL R27, R28, -2 ;  /* 0xc00000001c1b7820 */ /* 0x000fc80000400000 */
[----:B------:R-:W-:-:S04]  /*1370*/  FADD R33, R27, R27 ;  /* 0x0000001b1b217221 */ /* 0x000fc80000000000 */
[----:B------:R-:W-:Y:S01]  /*1380*/  FADD R56, R56, -R33 ;  /* 0x8000002138387221 */ /* 0x000fe20000000000 */
[----:B------:R-:W-:Y:S01]  /*1390*/  FMUL R33, R28, 0.5 ;  /* 0x3f0000001c217820 */ /* 0x000fe20000400000 */
[C---:B------:R-:W-:Y:S01]  /*13a0*/  FFMA R54, R27.reuse, 0.5, R54 ;  /* 0x3f0000001b367823 */ /* 0x040fe20000000036 */
[----:B------:R-:W-:Y:S02]  /*13b0*/  FFMA R29, R27, -1.5, R29 ;  /* 0xbfc000001b1d7823 */ /* 0x000fe4000000001d */
[----:B------:R-:W-:Y:S01]  /*13c0*/  FADD R27, R33, R33 ;  /* 0x00000021211b7221 */ /* 0x000fe20000000000 */
[----:B------:R-:W-:Y:S01]  /*13d0*/  FADD R48, R48, -R43 ;  /* 0x8000002b30307221 */ /* 0x000fe20000000000 */
[----:B------:R-:W-:Y:S01]  /*13e0*/  FFMA R2, R53, 0.5, R2 ;  /* 0x3f00000035027823 */ /* 0x000fe20000000002 */
[----:B------:R-:W-:Y:S01]  /*13f0*/  FADD R49, R49, -R53 ;  /* 0x8000003531317221 */ /* 0x000fe20000000000 */
[----:B------:R-:W-:Y:S01]  /*1400*/  FADD R36, R36, -R27 ;  /* 0x8000001b24247221 */ /* 0x000fe20000000000 */
[C-C-:B------:R-:W-:Y:S01]  /*1410*/  FFMA R27, R53.reuse, -2.5, R50.reuse ;  /* 0xc0200000351b7823 */ /* 0x140fe20000000032 */
[----:B------:R-:W-:Y:S01]  /*1420*/  FFMA R57, R53, -1.5, R50 ;  /* 0xbfc0000035397823 */ /* 0x000fe20000000032 */
[----:B------:R-:W-:Y:S01]  /*1430*/  FADD R53, R48, -R53 ;  /* 0x8000003530357221 */ /* 0x000fe20000000000 */
[----:B------:R-:W-:Y:S01]  /*1440*/  FADD R48, R35, -R26 ;  /* 0x8000001a23307221 */ /* 0x000fe20000000000 */
[----:B------:R-:W-:Y:S01]  /*1450*/  FADD R32, -R43, R32 ;  /* 0x000000202b207221 */ /* 0x000fe20000000100 */
[C---:B------:R-:W-:Y:S01]  /*1460*/  FADD R35, -R33.reuse, R46 ;  /* 0x0000002e21237221 */ /* 0x040fe20000000100 */
[C---:B------:R-:W-:Y:S01]  /*1470*/  FFMA R37, R33.reuse, 0.5, R38 ;  /* 0x3f00000021257823 */ /* 0x040fe20000000026 */
[----:B------:R-:W-:Y:S01]  /*1480*/  FADD R38, R33, R48 ;  /* 0x0000003021267221 */ /* 0x000fe20000000000 */
[----:B------:R-:W-:Y:S01]  /*1490*/  FMUL R46, R28, -2.5 ;  /* 0xc02000001c2e7820 */ /* 0x000fe20000400000 */
[C---:B------:R-:W-:Y:S01]  /*14a0*/  FADD R40, -R43.reuse, R40 ;  /* 0x000000282b287221 */ /* 0x040fe20000000100 */
[C---:B------:R-:W-:Y:S01]  /*14b0*/  FADD R39, -R43.reuse, R39 ;  /* 0x000000272b277221 */ /* 0x040fe20000000100 */
[----:B------:R-:W-:Y:S01]  /*14c0*/  FADD R0, -R43, R0 ;  /* 0x000000002b007221 */ /* 0x000fe20000000100 */
[----:B------:R-:W-:Y:S01]  /*14d0*/  FMUL R48, R25, -2.5 ;  /* 0xc020000019307820 */ /* 0x000fe20000400000 */
[C---:B------:R-:W-:Y:S01]  /*14e0*/  FADD R34, R33.reuse, R34 ;  /* 0x0000002221227221 */ /* 0x040fe20000000000 */
[C---:B------:R-:W-:Y:S01]  /*14f0*/  FADD R43, -R33.reuse, R32 ;  /* 0x00000020212b7221 */ /* 0x040fe20000000100 */
[C---:B------:R-:W-:Y:S01]  /*1500*/  FADD R44, -R33.reuse, R44 ;  /* 0x0000002c212c7221 */ /* 0x040fe20000000100 */
[----:B------:R-:W-:Y:S01]  /*1510*/  FFMA R33, R33, -1.5, R2 ;  /* 0xbfc0000021217823 */ /* 0x000fe20000000002 */
[----:B------:R-:W-:Y:S01]  /*1520*/  FADD R45, R45, R26 ;  /* 0x0000001a2d2d7221 */ /* 0x000fe20000000000 */
[----:B------:R-:W-:Y:S01]  /*1530*/  FFMA R55, R26, 0.5, R55 ;  /* 0x3f0000001a377823 */ /* 0x000fe20000000037 */
[----:B------:R-:W-:Y:S01]  /*1540*/  FADD R32, R28, R28 ;  /* 0x0000001c1c207221 */ /* 0x000fe20000000000 */
[----:B------:R-:W-:Y:S01]  /*1550*/  FFMA R2, R46, -1.5, R27 ;  /* 0xbfc000002e027823 */ /* 0x000fe2000000001b */
[----:B------:R-:W-:Y:S01]  /*1560*/  FFMA R26, R26, -1.5, R51 ;  /* 0xbfc000001a1a7823 */ /* 0x000fe20000000033 */
[----:B------:R-:W-:Y:S01]  /*1570*/  FADD R27, R48, R48 ;  /* 0x00000030301b7221 */ /* 0x000fe20000000000 */
[C---:B------:R-:W-:Y:S01]  /*1580*/  FADD R51, R32.reuse, R0 ;  /* 0x0000000020337221 */ /* 0x040fe20000000000 */
[----:B------:R-:W-:Y:S01]  /*1590*/  FADD R52, R32, R52 ;  /* 0x0000003420347221 */ /* 0x000fe20000000000 */
[----:B------:R-:W-:Y:S01]  /*15a0*/  FADD R30, R30, -R32 ;  /* 0x800000201e1e7221 */ /* 0x000fe20000000000 */
[C---:B------:R-:W-:Y:S01]  /*15b0*/  FADD R31, R32.reuse, R31 ;  /* 0x0000001f201f7221 */ /* 0x040fe20000000000 */
[----:B------:R-:W-:Y:S01]  /*15c0*/  FADD R32, -R32, R26 ;  /* 0x0000001a20207221 */ /* 0x000fe20000000100 */
[----:B------:R-:W-:Y:S01]  /*15d0*/  FADD R2, R2, -R27 ;  /* 0x8000001b02027221 */ /* 0x000fe20000000000 */
[C---:B------:R-:W-:Y:S01]  /*15e0*/  FFMA R26, R28.reuse, -2.5, R60 ;  /* 0xc02000001c1a7823 */ /* 0x040fe2000000003c */
[C---:B------:R-:W-:Y:S01]  /*15f0*/  FFMA R0, R28.reuse, 2.5, R58 ;  /* 0x402000001c007823 */ /* 0x040fe2000000003a */
[----:B------:R-:W-:Y:S01]  /*1600*/  FFMA R27, R28, -2.5, R45 ;  /* 0xc02000001c1b7823 */ /* 0x000fe2000000002d */
[----:B------:R-:W-:Y:S01]  /*1610*/  FADD R50, R55, -R28 ;  /* 0x8000001c37327221 */ /* 0x000fe20000000000 */
[C---:B------:R-:W-:Y:S01]  /*1620*/  FFMA R26, R48.reuse, -2.5, R26 ;  /* 0xc0200000301a7823 */ /* 0x040fe2000000001a */
[C---:B------:R-:W-:Y:S01]  /*1630*/  FFMA R0, R48.reuse, 0.5, R0 ;  /* 0x3f00000030007823 */ /* 0x040fe20000000000 */
[----:B------:R-:W-:Y:S01]  /*1640*/  FFMA R27, R48, -1.5, R27 ;  /* 0xbfc00000301b7823 */ /* 0x000fe2000000001b */
[C---:B------:R-:W-:Y:S01]  /*1650*/  FFMA R60, R28.reuse, -1.5, R60 ;  /* 0xbfc000001c3c7823 */ /* 0x040fe2000000003c */
[----:B------:R-:W-:Y:S01]  /*1660*/  FFMA R58, R28, 1.5, R58 ;  /* 0x3fc000001c3a7823 */ /* 0x000fe2000000003a */
[--C-:B------:R-:W-:Y:S01]  /*1670*/  FADD R40, R40, -R28.reuse ;  /* 0x8000001c28287221 */ /* 0x100fe20000000000 */
[--C-:B------:R-:W-:Y:S01]  /*1680*/  FADD R39, R39, R28.reuse ;  /* 0x0000001c27277221 */ /* 0x100fe20000000000 */
[--C-:B------:R-:W-:Y:S01]  /*1690*/  FADD R42, R42, -R28.reuse ;  /* 0x8000001c2a2a7221 */ /* 0x100fe20000000000 */
[--C-:B------:R-:W-:Y:S01]  /*16a0*/  FADD R41, R41, R28.reuse ;  /* 0x0000001c29297221 */ /* 0x100fe20000000000 */
[C---:B------:R-:W-:Y:S01]  /*16b0*/  FFMA R49, R28.reuse, 1.5, R49 ;  /* 0x3fc000001c317823 */ /* 0x040fe20000000031 */
[----:B------:R-:W-:Y:S01]  /*16c0*/  FADD R48, R61, -R28 ;  /* 0x8000001c3d307221 */ /* 0x000fe20000000000 */
[C---:B------:R-:W-:Y:S01]  /*16d0*/  FFMA R53, R28.reuse, 1.5, R53 ;  /* 0x3fc000001c357823 */ /* 0x040fe20000000035 */
[C---:B------:R-:W-:Y:S01]  /*16e0*/  FMUL R55, R28.reuse, -1.5 ;  /* 0xbfc000001c377820 */ /* 0x040fe20000400000 */
[----:B------:R-:W-:Y:S01]  /*16f0*/  FFMA R28, R28, -1.5, R45 ;  /* 0xbfc000001c1c7823 */ /* 0x000fe2000000002d */
[C---:B------:R-:W-:Y:S01]  /*1700*/  FADD R45, R46.reuse, R46 ;  /* 0x0000002e2e2d7221 */ /* 0x040fe20000000000 */
[----:B------:R-:W-:Y:S01]  /*1710*/  FFMA R46, R46, 0.5, R59 ;  /* 0x3f0000002e2e7823 */ /* 0x000fe2000000003b */
[C---:B------:R-:W-:Y:S01]  /*1720*/  FADD R61, R55.reuse, R55 ;  /* 0x00000037373d7221 */ /* 0x040fe20000000000 */
[C---:B------:R-:W-:Y:S01]  /*1730*/  FFMA R57, R55.reuse, -1.5, R57 ;  /* 0xbfc0000037397823 */ /* 0x040fe20000000039 */
[----:B------:R-:W-:Y:S01]  /*1740*/  FFMA R59, R55, 0.5, R59 ;  /* 0x3f000000373b7823 */ /* 0x000fe2000000003b */
[----:B------:R-:W-:Y:S01]  /*1750*/  FMUL R55, R25, -2 ;  /* 0xc000000019377820 */ /* 0x000fe20000400000 */
[C---:B------:R-:W-:Y:S01]  /*1760*/  FADD R45, R47.reuse, -R45 ;  /* 0x8000002d2f2d7221 */ /* 0x040fe20000000000 */
[----:B------:R-:W-:-:S02]  /*1770*/  FADD R47, R47, -R61 ;  /* 0x8000003d2f2f7221 */ /* 0x000fc40000000000 */
[C---:B------:R-:W-:Y:S01]  /*1780*/  FADD R61, R55.reuse, R55 ;  /* 0x00000037373d7221 */ /* 0x040fe20000000000 */
[C---:B------:R-:W-:Y:S01]  /*1790*/  FFMA R30, R55.reuse, -2.5, R30 ;  /* 0xc0200000371e7823 */ /* 0x040fe2000000001e */
[C---:B------:R-:W-:Y:S01]  /*17a0*/  FFMA R31, R55.reuse, 0.5, R31 ;  /* 0x3f000000371f7823 */ /* 0x040fe2000000001f */
[----:B------:R-:W-:Y:S01]  /*17b0*/  FFMA R32, R55, -1.5, R32 ;  /* 0xbfc0000037207823 */ /* 0x000fe20000000020 */
[----:B------:R-:W-:Y:S01]  /*17c0*/  FMUL R55, R25, 0.5 ;  /* 0x3f00000019377820 */ /* 0x000fe20000400000 */
[----:B------:R-:W-:-:S03]  /*17d0*/  FADD R29, R29, -R61 ;  /* 0x8000003d1d1d7221 */ /* 0x000fc60000000000 */
[C---:B------:R-:W-:Y:S01]  /*17e0*/  FADD R61, R55.reuse, R55 ;  /* 0x00000037373d7221 */ /* 0x040fe20000000000 */
[C---:B------:R-:W-:Y:S01]  /*17f0*/  FFMA R34, R55.reuse, -2.5, R34 ;  /* 0xc020000037227823 */ /* 0x040fe20000000022 */
[C---:B------:R-:W-:Y:S01]  /*1800*/  FFMA R35, R55.reuse, 0.5, R35 ;  /* 0x3f00000037237823 */ /* 0x040fe20000000023 */
[C---:B------:R-:W-:Y:S01]  /*1810*/  FADD R36, -R55.reuse, R36 ;  /* 0x0000002437247221 */ /* 0x040fe20000000100 */
[C---:B------:R-:W-:Y:S01]  /*1820*/  FADD R37, -R55.reuse, R37 ;  /* 0x0000002537257221 */ /* 0x040fe20000000100 */
[C---:B------:R-:W-:Y:S01]  /*1830*/  FFMA R38, R55.reuse, -1.5, R38 ;  /* 0xbfc0000037267823 */ /* 0x040fe20000000026 */
[C---:B------:R-:W-:Y:S01]  /*1840*/  FADD R39, -R55.reuse, R39 ;  /* 0x0000002737277221 */ /* 0x040fe20000000100 */
[----:B------:R-:W-:Y:S01]  /*1850*/  FADD R41, -R55, R41 ;  /* 0x0000002937297221 */ /* 0x000fe20000000100 */
[C---:B------:R-:W-:Y:S01]  /*1860*/  FMUL R55, R25.reuse, -1.5 ;  /* 0xbfc0000019377820 */ /* 0x040fe20000400000 */
[C---:B------:R-:W-:Y:S01]  /*1870*/  FFMA R40, R25.reuse, 2.5, R40 ;  /* 0x4020000019287823 */ /* 0x040fe20000000028 */
[----:B------:R-:W-:Y:S01]  /*1880*/  FFMA R42, R25, 2.5, R42 ;  /* 0x40200000192a7823 */ /* 0x000fe2000000002a */
[--C-:B------:R-:W-:Y:S01]  /*1890*/  FADD R43, R43, R25.reuse ;  /* 0x000000192b2b7221 */ /* 0x100fe20000000000 */
[----:B------:R-:W-:Y:S01]  /*18a0*/  FADD R44, R44, R25 ;  /* 0x000000192c2c7221 */ /* 0x000fe20000000000 */
[C---:B------:R-:W-:Y:S01]  /*18b0*/  FFMA R45, R25.reuse, 2.5, R45 ;  /* 0x40200000192d7823 */ /* 0x040fe2000000002d */
[C---:B------:R-:W-:Y:S01]  /*18c0*/  FFMA R46, R25.reuse, 2.5, R46 ;  /* 0x40200000192e7823 */ /* 0x040fe2000000002e */
[C---:B------:R-:W-:Y:S01]  /*18d0*/  FFMA R47, R25.reuse, 1.5, R47 ;  /* 0x3fc00000192f7823 */ /* 0x040fe2000000002f */
[C---:B------:R-:W-:Y:S01]  /*18e0*/  FFMA R49, R25.reuse, 2, R49 ;  /* 0x4000000019317823 */ /* 0x040fe20000000031 */
[C---:B------:R-:W-:Y:S01]  /*18f0*/  FFMA R48, R25.reuse, 1.5, R48 ;  /* 0x3fc0000019307823 */ /* 0x040fe20000000030 */
[----:B------:R-:W-:Y:S01]  /*1900*/  FFMA R50, R25, 1.5, R50 ;  /* 0x3fc0000019327823 */ /* 0x000fe20000000032 */
[--C-:B------:R-:W-:Y:S01]  /*1910*/  FADD R51, R51, R25.reuse ;  /* 0x0000001933337221 */ /* 0x100fe20000000000 */
[----:B------:R-:W-:Y:S01]  /*1920*/  FADD R52, R52, R25 ;  /* 0x0000001934347221 */ /* 0x000fe20000000000 */
[C---:B------:R-:W-:Y:S01]  /*1930*/  FFMA R53, R25.reuse, 2, R53 ;  /* 0x4000000019357823 */ /* 0x040fe20000000035 */
[C---:B------:R-:W-:Y:S01]  /*1940*/  FFMA R54, R25.reuse, 2, R54 ;  /* 0x4000000019367823 */ /* 0x040fe20000000036 */
[C---:B------:R-:W-:Y:S01]  /*1950*/  FFMA R56, R25.reuse, 2, R56 ;  /* 0x4000000019387823 */ /* 0x040fe20000000038 */
[----:B------:R-:W-:Y:S01]  /*1960*/  FFMA R25, R25, 1.5, R59 ;  /* 0x3fc0000019197823 */ /* 0x000fe2000000003b */
[C---:B------:R-:W-:Y:S01]  /*1970*/  FADD R59, R55.reuse, R55 ;  /* 0x00000037373b7221 */ /* 0x040fe20000000000 */
[C---:B------:R-:W-:Y:S01]  /*1980*/  FFMA R58, R55.reuse, 0.5, R58 ;  /* 0x3f000000373a7823 */ /* 0x040fe2000000003a */
[----:B------:R-:W-:-:S02]  /*1990*/  FFMA R28, R55, -1.5, R28 ;  /* 0xbfc00000371c7823 */ /* 0x000fc4000000001c */
[----:B------:R-:W-:Y:S01]  /*19a0*/  FADD R57, R57, -R59 ;  /* 0x8000003b39397221 */ /* 0x000fe20000000000 */
[----:B------:R-:W-:Y:S01]  /*19b0*/  FFMA R59, R55, -2.5, R60 ;  /* 0xc0200000373b7823 */ /* 0x000fe2000000003c */
[----:B------:R-:W-:-:S04]  /*19c0*/  FMUL R55, R12, -2 ;  /* 0xc00000000c377820 */ /* 0x000fc80000400000 */
[C---:B------:R-:W-:Y:S01]  /*19d0*/  FFMA R30, R55.reuse, 0.5, R30 ;  /* 0x3f000000371e7823 */ /* 0x040fe2000000001e */
[C---:B------:R-:W-:Y:S01]  /*19e0*/  FFMA R31, R55.reuse, 2.5, R31 ;  /* 0x40200000371f7823 */ /* 0x040fe2000000001f */
[C---:B------:R-:W-:Y:S01]  /*19f0*/  FFMA R54, R55.reuse, -0.5, R54 ;  /* 0xbf00000037367823 */ /* 0x040fe20000000036 */
[C---:B------:R-:W-:Y:S01]  /*1a00*/  FFMA R29, R55.reuse, 1.5, R29 ;  /* 0x3fc00000371d7823 */ /* 0x040fe2000000001d */
[----:B------:R-:W-:-:S04]  /*1a10*/  FADD R55, R55, R55 ;  /* 0x0000003737377221 */ /* 0x000fc80000000000 */
[----:B------:R-:W-:Y:S01]  /*1a20*/  FADD R56, R56, R55 ;  /* 0x0000003738387221 */ /* 0x000fe20000000000 */
[----:B------:R-:W-:Y:S01]  /*1a30*/  FADD R32, -R55, R32 ;  /* 0x0000002037207221 */ /* 0x000fe20000000100 */
[----:B------:R-:W-:Y:S01]  /*1a40*/  FMUL R55, R12, -2.5 ;  /* 0xc02000000c377820 */ /* 0x000fe20000400000 */
[----:B------:R-:W-:-:S03]  /*1a50*/  FADD R33, R33, -R61 ;  /* 0x8000003d21217221 */ /* 0x000fc60000000000 */
[C---:B------:R-:W-:Y:S01]  /*1a60*/  FFMA R61, R55.reuse, 0.5, R26 ;  /* 0x3f000000373d7823 */ /* 0x040fe2000000001a */
[----:B------:R-:W-:-:S04]  /*1a70*/  FADD R26, R55, R55 ;  /* 0x00000037371a7221 */ /* 0x000fc80000000000 */
[----:B------:R-:W-:Y:S01]  /*1a80*/  FADD R45, R45, R26 ;  /* 0x0000001a2d2d7221 */ /* 0x000fe20000000000 */
[----:B------:R-:W-:Y:S01]  /*1a90*/  FADD R27, -R26, R27 ;  /* 0x0000001b1a1b7221 */ /* 0x000fe20000000100 */
[----:B------:R-:W-:Y:S01]  /*1aa0*/  FMUL R26, R12, 0.5 ;  /* 0x3f0000000c1a7820 */ /* 0x000fe20000400000 */
[C---:B------:R-:W-:Y:S01]  /*1ab0*/  FFMA R0, R55.reuse, 2.5, R0 ;  /* 0x4020000037007823 */ /* 0x040fe20000000000 */
[C---:B------:R-:W-:Y:S01]  /*1ac0*/  FFMA R46, R55.reuse, -0.5, R46 ;  /* 0xbf000000372e7823 */ /* 0x040fe2000000002e */
[----:B------:R-:W-:Y:S01]  /*1ad0*/  FFMA R2, R55, 1.5, R2 ;  /* 0x3fc0000037027823 */ /* 0x000fe20000000002 */
[C---:B------:R-:W-:Y:S01]  /*1ae0*/  FADD R55, R26.reuse, R26 ;  /* 0x0000001a1a377221 */ /* 0x040fe20000000000 */
[C---:B------:R-:W-:Y:S01]  /*1af0*/  FFMA R34, R26.reuse, 0.5, R34 ;  /* 0x3f0000001a227823 */ /* 0x040fe20000000022 */
[C---:B------:R-:W-:Y:S01]  /*1b00*/  FFMA R35, R26.reuse, 2.5, R35 ;  /* 0x402000001a237823 */ /* 0x040fe20000000023 */
[----:B------:R-:W-:Y:S01]  /*1b10*/  FFMA R37, R26, -0.5, R37 ;  /* 0xbf0000001a257823 */ /* 0x000fe20000000025 */
[----:B------:R-:W-:Y:S01]  /*1b20*/  FADD R36, R36, R55 ;  /* 0x0000003724247221 */ /* 0x000fe20000000000 */
[----:B------:R-:W-:Y:S01]  /*1b30*/  FADD R38, -R55, R38 ;  /* 0x0000002637267221 */ /* 0x000fe20000000100 */
[C---:B------:R-:W-:Y:S01]  /*1b40*/  FADD R55, -R26.reuse, R40 ;  /* 0x000000281a377221 */ /* 0x040fe20000000100 */
[C---:B------:R-:W-:Y:S01]  /*1b50*/  FADD R43, R26.reuse, R43 ;  /* 0x0000002b1a2b7221 */ /* 0x040fe20000000000 */
[C---:B------:R-:W-:Y:S01]  /*1b60*/  FADD R42, -R26.reuse, R42 ;  /* 0x0000002a1a2a7221 */ /* 0x040fe20000000100 */
[C---:B------:R-:W-:Y:S01]  /*1b70*/  FFMA R33, R26.reuse, 1.5, R33 ;  /* 0x3fc000001a217823 */ /* 0x040fe20000000021 */
[----:B------:R-:W-:Y:S01]  /*1b80*/  FADD R44, R26, R44 ;  /* 0x0000002c1a2c7221 */ /* 0x000fe20000000000 */
[C---:B------:R-:W-:Y:S01]  /*1b90*/  FADD R26, R12.reuse, R12 ;  /* 0x0000000c0c1a7221 */ /* 0x040fe20000000000 */
[C---:B------:R-:W-:Y:S01]  /*1ba0*/  FFMA R39, R12.reuse, -2.5, R39 ;  /* 0xc02000000c277823 */ /* 0x040fe20000000027 */
[C---:B------:R-:W-:Y:S01]  /*1bb0*/  FFMA R41, R12.reuse, -2.5, R41 ;  /* 0xc02000000c297823 */ /* 0x040fe20000000029 */
[C---:B------:R-:W-:Y:S01]  /*1bc0*/  FFMA R49, R12.reuse, -1.5, R49 ;  /* 0xbfc000000c317823 */ /* 0x040fe20000000031 */
[C---:B------:R-:W-:Y:S01]  /*1bd0*/  FFMA R53, R12.reuse, -1.5, R53 ;  /* 0xbfc000000c357823 */ /* 0x040fe20000000035 */
[----:B------:R-:W-:Y:S01]  /*1be0*/  FMUL R12, R12, -1.5 ;  /* 0xbfc000000c0c7820 */ /* 0x000fe20000400000 */
[----:B------:R-:W-:Y:S01]  /*1bf0*/  FADD R51, R51, -R26 ;  /* 0x8000001a33337221 */ /* 0x000fe20000000000 */
[C---:B------:R-:W-:Y:S01]  /*1c00*/  FADD R48, R26.reuse, R48 ;  /* 0x000000301a307221 */ /* 0x040fe20000000000 */
[C---:B------:R-:W-:Y:S01]  /*1c10*/  FADD R52, -R26.reuse, R52 ;  /* 0x000000341a347221 */ /* 0x040fe20000000100 */
[----:B------:R-:W-:Y:S01]  /*1c20*/  FADD R50, R26, R50 ;  /* 0x000000321a327221 */ /* 0x000fe20000000000 */
[C---:B------:R-:W-:Y:S01]  /*1c30*/  FFMA R59, R12.reuse, 0.5, R59 ;  /* 0x3f0000000c3b7823 */ /* 0x040fe2000000003b */
[C---:B------:R-:W-:Y:S01]  /*1c40*/  FFMA R58, R12.reuse, 2.5, R58 ;  /* 0x402000000c3a7823 */ /* 0x040fe2000000003a */
[C---:B------:R-:W-:Y:S01]  /*1c50*/  FADD R26, R12.reuse, R12 ;  /* 0x0000000c0c1a7221 */ /* 0x040fe20000000000 */
[C---:B------:R-:W-:Y:S01]  /*1c60*/  FFMA R57, R12.reuse, 1.5, R57 ;  /* 0x3fc000000c397823 */ /* 0x040fe20000000039 */
[----:B------:R-:W-:Y:S01]  /*1c70*/  FFMA R25, R12, -0.5, R25 ;  /* 0xbf0000000c197823 */ /* 0x000fe20000000019 */
[----:B------:R-:W-:-:S04]  /*1c80*/  FADD R12, R18, R18 ;  /* 0x00000012120c7221 */ /* 0x000fc80000000000 */
[C---:B------:R-:W-:Y:S01]  /*1c90*/  FADD R30, -R12.reuse, R30 ;  /* 0x0000001e0c1e7221 */ /* 0x040fe20000000100 */
[C---:B------:R-:W-:Y:S01]  /*1ca0*/  FADD R31, -R12.reuse, R31 ;  /* 0x0000001f0c1f7221 */ /* 0x040fe20000000100 */
[C---:B------:R-:W-:Y:S01]  /*1cb0*/  FADD R54, -R12.reuse, R54 ;  /* 0x000000360c367221 */ /* 0x040fe20000000100 */
[----:B------:R-:W-:Y:S01]  /*1cc0*/  FADD R56, -R12, R56 ;  /* 0x000000380c387221 */ /* 0x000fe20000000100 */
[----:B------:R-:W-:Y:S01]  /*1cd0*/  FADD R29, R29, -R12 ;  /* 0x8000000c1d1d7221 */ /* 0x000fe20000000000 */
[----:B------:R-:W-:Y:S01]  /*1ce0*/  FMUL R12, R18, -2 ;  /* 0xc0000000120c7820 */ /* 0x000fe20000400000 */
[----:B------:R-:W-:Y:S01]  /*1cf0*/  FADD R47, R47, R26 ;  /* 0x0000001a2f2f7221 */ /* 0x000fe20000000000 */
[----:B------:R-:W-:Y:S01]  /*1d00*/  FADD R28, -R26, R28 ;  /* 0x0000001c1a1c7221 */ /* 0x000fe20000000100 */
[----:B------:R-:W-:Y:S01]  /*1d10*/  FADD R26, R23, R23 ;  /* 0x00000017171a7221 */ /* 0x000fe20000000000 */
[----:B------:R-:W-:-:S04]  /*1d20*/  FFMA R12, R12, 1.5, R32 ;  /* 0x3fc000000c0c7823 */ /* 0x000fc80000000020 */
[----:B------:R-:W-:Y:S01]  /*1d30*/  FADD R12, R12, -R26 ;  /* 0x8000001a0c0c7221 */ /* 0x000fe20000000000 */
[C---:B------:R-:W-:Y:S01]  /*1d40*/  FMUL R26, R18.reuse, -2.5 ;  /* 0xc0200000121a7820 */ /* 0x040fe20000400000 */
[----:B------:R-:W-:-:S03]  /*1d50*/  FFMA R61, R18, -2.5, R61 ;  /* 0xc0200000123d7823 */ /* 0x000fc6000000003d */
[----:B------:R-:W-:Y:S01]  /*1d60*/  FFMA R26, R26, 1.5, R27 ;  /* 0x3fc000001a1a7823 */ /* 0x000fe2000000001b */
[C---:B------:R-:W-:Y:S01]  /*1d70*/  FFMA R27, R18.reuse, -2.5, R2 ;  /* 0xc0200000121b7823 */ /* 0x040fe20000000002 */
[C---:B------:R-:W-:Y:S01]  /*1d80*/  FMUL R2, R18.reuse, -1.5 ;  /* 0xbfc0000012027820 */ /* 0x040fe20000400000 */
[C---:B------:R-:W-:Y:S01]  /*1d90*/  FFMA R0, R18.reuse, -2.5, R0 ;  /* 0xc020000012007823 */ /* 0x040fe20000000000 */
[C---:B------:R-:W-:Y:S01]  /*1da0*/  FFMA R59, R18.reuse, -1.5, R59 ;  /* 0xbfc00000123b7823 */ /* 0x040fe2000000003b */
[C---:B------:R-:W-:Y:S01]  /*1db0*/  FFMA R58, R18.reuse, -1.5, R58 ;  /* 0xbfc00000123a7823 */ /* 0x040fe2000000003a */
[--C-:B------:R-:W-:Y:S01]  /*1dc0*/  FADD R39, R39, -R18.reuse ;  /* 0x8000001227277221 */ /* 0x100fe20000000000 */
[----:B------:R-:W-:Y:S01]  /*1dd0*/  FADD R41, R41, -R18 ;  /* 0x8000001229297221 */ /* 0x000fe20000000000 */
[C---:B------:R-:W-:Y:S01]  /*1de0*/  FFMA R45, R18.reuse, -2.5, R45 ;  /* 0xc0200000122d7823 */ /* 0x040fe2000000002d */
[----:B------:R-:W-:Y:S01]  /*1df0*/  FFMA R46, R18, -2.5, R46 ;  /* 0xc0200000122e7823 */ /* 0x000fe2000000002e */
[--C-:B------:R-:W-:Y:S01]  /*1e00*/  FADD R55, R55, -R18.reuse ;  /* 0x8000001237377221 */ /* 0x100fe20000000000 */
[--C-:B------:R-:W-:Y:S01]  /*1e10*/  FADD R43, R43, -R18.reuse ;  /* 0x800000122b2b7221 */ /* 0x100fe20000000000 */
[--C-:B------:R-:W-:Y:S01]  /*1e20*/  FADD R42, R42, -R18.reuse ;  /* 0x800000122a2a7221 */ /* 0x100fe20000000000 */
[--C-:B------:R-:W-:Y:S01]  /*1e30*/  FADD R44, R44, -R18.reuse ;  /* 0x800000122c2c7221 */ /* 0x100fe20000000000 */
[C---:B------:R-:W-:Y:S01]  /*1e40*/  FFMA R47, R18.reuse, -1.5, R47 ;  /* 0xbfc00000122f7823 */ /* 0x040fe2000000002f */
[C---:B------:R-:W-:Y:S01]  /*1e50*/  FFMA R25, R18.reuse, -1.5, R25 ;  /* 0xbfc0000012197823 */ /* 0x040fe20000000019 */
[--C-:B------:R-:W-:Y:S01]  /*1e60*/  FADD R49, R49, -R18.reuse ;  /* 0x8000001231317221 */ /* 0x100fe20000000000 */
[----:B------:R-:W-:Y:S01]  /*1e70*/  FADD R51, R51, -R18 ;  /* 0x8000001233337221 */ /* 0x000fe20000000000 */
[----:B------:R-:W-:Y:S01]  /*1e80*/  FFMA R48, R18, -1.5, R48 ;  /* 0xbfc0000012307823 */ /* 0x000fe20000000030 */
[----:B------:R-:W-:Y:S01]  /*1e90*/  FADD R52, R52, -R18 ;  /* 0x8000001234347221 */ /* 0x000fe20000000000 */
[C---:B------:R-:W-:Y:S01]  /*1ea0*/  FFMA R50, R18.reuse, -1.5, R50 ;  /* 0xbfc0000012327823 */ /* 0x040fe20000000032 */
[C---:B------:R-:W-:Y:S01]  /*1eb0*/  FFMA R57, R18.reuse, -1.5, R57 ;  /* 0xbfc0000012397823 */ /* 0x040fe20000000039 */
[----:B------:R-:W-:Y:S01]  /*1ec0*/  FADD R53, R53, -R18 ;  /* 0x8000001235357221 */ /* 0x000fe20000000000 */
[----:B------:R-:W-:Y:S01]  /*1ed0*/  FMUL R18, R18, 0.5 ;  /* 0x3f00000012127820 */ /* 0x000fe20000400000 */
[----:B------:R-:W-:Y:S01]  /*1ee0*/  FFMA R28, R2, 1.5, R28 ;  /* 0x3fc00000021c7823 */ /* 0x000fe2000000001c */
[----:B------:R-:W-:-:S02]  /*1ef0*/  FADD R2, R24, R24 ;  /* 0x0000001818027221 */ /* 0x000fc40000000000 */
[----:B------:R-:W-:Y:S01]  /*1f00*/  FADD R33, R33, R18 ;  /* 0x0000001221217221 */ /* 0x000fe20000000000 */
[C---:B------:R-:W-:Y:S01]  /*1f10*/  FADD R34, R18.reuse, R34 ;  /* 0x0000002212227221 */ /* 0x040fe20000000000 */
[C---:B------:R-:W-:Y:S01]  /*1f20*/  FADD R35, R18.reuse, R35 ;  /* 0x0000002312237221 */ /* 0x040fe20000000000 */
[C---:B------:R-:W-:Y:S01]  /*1f30*/  FADD R36, R18.reuse, R36 ;  /* 0x0000002412247221 */ /* 0x040fe20000000000 */
[C---:B------:R-:W-:Y:S01]  /*1f40*/  FADD R37, R18.reuse, R37 ;  /* 0x0000002512257221 */ /* 0x040fe20000000000 */
[----:B------:R-:W-:Y:S01]  /*1f50*/  FFMA R38, R18, 1.5, R38 ;  /* 0x3fc0000012267823 */ /* 0x000fe20000000026 */
[----:B------:R-:W-:Y:S01]  /*1f60*/  FADD R57, -R2, R57 ;  /* 0x0000003902397221 */ /* 0x000fe20000000100 */
[----:B------:R-:W-:Y:S01]  /*1f70*/  FADD R53, R53, R2 ;  /* 0x0000000235357221 */ /* 0x000fe20000000000 */
[C---:B------:R-:W-:Y:S01]  /*1f80*/  FFMA R27, R24.reuse, 0.5, R27 ;  /* 0x3f000000181b7823 */ /* 0x040fe2000000001b */
[C---:B------:R-:W-:Y:S01]  /*1f90*/  FFMA R2, R24.reuse, 2.5, R33 ;  /* 0x4020000018027823 */ /* 0x040fe20000000021 */
[C---:B------:R-:W-:Y:S01]  /*1fa0*/  FFMA R18, R24.reuse, -0.5, R49 ;  /* 0xbf00000018127823 */ /* 0x040fe20000000031 */
[----:B------:R-:W-:Y:S01]  /*1fb0*/  FFMA R29, R24, 1.5, R29 ;  /* 0x3fc00000181d7823 */ /* 0x000fe2000000001d */
[----:B------:R-:W-:Y:S01]  /*1fc0*/  FMUL R24, R11, 2.5 ;  /* 0x402000000b187820 */ /* 0x000fe20000400000 */
[C---:B------:R-:W-:Y:S01]  /*1fd0*/  FFMA R26, R23.reuse, -2.5, R26 ;  /* 0xc0200000171a7823 */ /* 0x040fe2000000001a */
[C---:B------:R-:W-:Y:S01]  /*1fe0*/  FFMA R38, R23.reuse, 0.5, R38 ;  /* 0x3f00000017267823 */ /* 0x040fe20000000026 */
[--C-:B------:R-:W-:Y:S01]  /*1ff0*/  FADD R48, R48, -R23.reuse ;  /* 0x8000001730307221 */ /* 0x100fe20000000000 */
[----:B------:R-:W-:Y:S01]  /*2000*/  FADD R50, R50, -R23 ;  /* 0x8000001732327221 */ /* 0x000fe20000000000 */
[----:B------:R-:W-:Y:S01]  /*2010*/  FFMA R28, R23, -1.5, R28 ;  /* 0xbfc00000171c7823 */ /* 0x000fe2000000001c */
[----:B------:R-:W-:-:S04]  /*2020*/  FADD R23, R24, R24 ;  /* 0x0000001818177221 */ /* 0x000fc80000000000 */
[----:B------:R-:W-:Y:S01]  /*2030*/  FADD R36, R36, -R23 ;  /* 0x8000001724247221 */ /* 0x000fe20000000000 */
[C---:B------:R-:W-:Y:S01]  /*2040*/  FMUL R23, R11.reuse, 0.5 ;  /* 0x3f0000000b177820 */ /* 0x040fe20000400000 */
[C---:B------:R-:W-:Y:S01]  /*2050*/  FADD R34, R24.reuse, R34 ;  /* 0x0000002218227221 */ /* 0x040fe20000000000 */
[C---:B------:R-:W-:Y:S01]  /*2060*/  FADD R35, -R24.reuse, R35 ;  /* 0x0000002318237221 */ /* 0x040fe20000000100 */
[C---:B------:R-:W-:Y:S01]  /*2070*/  FFMA R37, R24.reuse, 0.5, R37 ;  /* 0x3f00000018257823 */ /* 0x040fe20000000025 */
[C---:B------:R-:W-:Y:S01]  /*2080*/  FFMA R2, R24.reuse, -1.5, R2 ;  /* 0xbfc0000018027823 */ /* 0x040fe20000000002 */
[----:B------:R-:W-:Y:S01]  /*2090*/  FADD R38, R24, R38 ;  /* 0x0000002618267221 */ /* 0x000fe20000000000 */
[----:B------:R-:W-:Y:S01]  /*20a0*/  FMUL R33, R11, -0.5 ;  /* 0xbf0000000b217820 */ /* 0x000fe20000400000 */
[C---:B------:R-:W-:Y:S01]  /*20b0*/  FADD R24, R23.reuse, R23 ;  /* 0x0000001717187221 */ /* 0x040fe20000000000 */
[C---:B------:R-:W-:Y:S01]  /*20c0*/  FADD R61, R23.reuse, R61 ;  /* 0x0000003d173d7221 */ /* 0x040fe20000000000 */
[----:B------:R-:W-:Y:S01]  /*20d0*/  FADD R0, -R23, R0 ;  /* 0x0000000017007221 */ /* 0x000fe20000000100 */
[----:B------:R-:W-:Y:S01]  /*20e0*/  FADD R49, R33, R33 ;  /* 0x0000002121317221 */ /* 0x000fe20000000000 */
[----:B------:R-:W-:Y:S01]  /*20f0*/  FADD R45, R45, -R24 ;  /* 0x800000182d2d7221 */ /* 0x000fe20000000000 */
[C---:B------:R-:W-:Y:S01]  /*2100*/  FFMA R46, R23.reuse, 0.5, R46 ;  /* 0x3f000000172e7823 */ /* 0x040fe2000000002e */
[C---:B------:R-:W-:Y:S01]  /*2110*/  FADD R42, -R23.reuse, R42 ;  /* 0x0000002a172a7221 */ /* 0x040fe20000000100 */
[C---:B------:R-:W-:Y:S01]  /*2120*/  FADD R41, R23.reuse, R41 ;  /* 0x0000002917297221 */ /* 0x040fe20000000000 */
[C---:B------:R-:W-:Y:S01]  /*2130*/  FADD R26, R23.reuse, R26 ;  /* 0x0000001a171a7221 */ /* 0x040fe20000000000 */
[C---:B------:R-:W-:Y:S01]  /*2140*/  FFMA R27, R23.reuse, -1.5, R27 ;  /* 0xbfc00000171b7823 */ /* 0x040fe2000000001b */
[----:B------:R-:W-:Y:S01]  /*2150*/  FADD R50, -R23, R50 ;  /* 0x0000003217327221 */ /* 0x000fe20000000100 */
[----:B------:R-:W-:Y:S01]  /*2160*/  FADD R24, R11, R11 ;  /* 0x0000000b0b187221 */ /* 0x000fe20000000000 */
[----:B------:R-:W-:Y:S01]  /*2170*/  FMUL R23, R16, 0.5 ;  /* 0x3f00000010177820 */ /* 0x000fe20000400000 */
[----:B------:R-:W-:Y:S01]  /*2180*/  FADD R52, R52, -R49 ;  /* 0x8000003134347221 */ /* 0x000fe20000000000 */
[----:B------:R-:W-:Y:S01]  /*2190*/  FFMA R44, R33, 0.5, R44 ;  /* 0x3f000000212c7823 */ /* 0x000fe2000000002c */
[C---:B------:R-:W-:Y:S01]  /*21a0*/  FADD R32, R24.reuse, R24 ;  /* 0x0000001818207221 */ /* 0x040fe20000000000 */
[C---:B------:R-:W-:Y:S01]  /*21b0*/  FADD R59, -R24.reuse, R59 ;  /* 0x0000003b183b7221 */ /* 0x040fe20000000100 */
[C---:B------:R-:W-:Y:S01]  /*21c0*/  FADD R58, R24.reuse, R58 ;  /* 0x0000003a183a7221 */ /* 0x040fe20000000000 */
[C---:B------:R-:W-:Y:S01]  /*21d0*/  FADD R55, R24.reuse, R55 ;  /* 0x0000003718377221 */ /* 0x040fe20000000000 */
[C---:B------:R-:W-:Y:S01]  /*21e0*/  FADD R39, -R24.reuse, R39 ;  /* 0x0000002718277221 */ /* 0x040fe20000000100 */
[C---:B------:R-:W-:Y:S01]  /*21f0*/  FFMA R43, R24.reuse, 0.5, R43 ;  /* 0x3f000000182b7823 */ /* 0x040fe2000000002b */
[C---:B------:R-:W-:Y:S01]  /*2200*/  FADD R28, -R24.reuse, R28 ;  /* 0x0000001c181c7221 */ /* 0x040fe20000000100 */
[C---:B------:R-:W-:Y:S01]  /*2210*/  FFMA R53, R24.reuse, -1.5, R53 ;  /* 0xbfc0000018357823 */ /* 0x040fe20000000035 */
[----:B------:R-:W-:Y:S01]  /*2220*/  FADD R48, R24, R48 ;  /* 0x0000003018307221 */ /* 0x000fe20000000000 */
[C---:B------:R-:W-:Y:S01]  /*2230*/  FADD R24, R23.reuse, R23 ;  /* 0x0000001717187221 */ /* 0x040fe20000000000 */
[C---:B------:R-:W-:Y:S01]  /*2240*/  FFMA R61, R23.reuse, -2.5, R61 ;  /* 0xc0200000173d7823 */ /* 0x040fe2000000003d */
[C---:B------:R-:W-:Y:S01]  /*2250*/  FFMA R0, R23.reuse, 0.5, R0 ;  /* 0x3f00000017007823 */ /* 0x040fe20000000000 */
[C---:B------:R-:W-:Y:S01]  /*2260*/  FADD R45, -R23.reuse, R45 ;  /* 0x0000002d172d7221 */ /* 0x040fe20000000100 */
[C---:B------:R-:W-:Y:S01]  /*2270*/  FADD R46, -R23.reuse, R46 ;  /* 0x0000002e172e7221 */ /* 0x040fe20000000100 */
[C---:B------:R-:W-:Y:S01]  /*2280*/  FADD R44, R23.reuse, R44 ;  /* 0x0000002c172c7221 */ /* 0x040fe20000000000 */
[C---:B------:R-:W-:Y:S01]  /*2290*/  FADD R52, R23.reuse, R52 ;  /* 0x0000003417347221 */ /* 0x040fe20000000000 */
[----:B------:R-:W-:Y:S01]  /*22a0*/  FFMA R26, R23, -1.5, R26 ;  /* 0xbfc00000171a7823 */ /* 0x000fe2000000001a */
[----:B------:R-:W-:Y:S01]  /*22b0*/  FADD R51, R51, -R32 ;  /* 0x8000002033337221 */ /* 0x000fe20000000000 */
[C---:B------:R-:W-:Y:S01]  /*22c0*/  FMUL R23, R16.reuse, 2.5 ;  /* 0x4020000010177820 */ /* 0x040fe20000400000 */
[----:B------:R-:W-:Y:S01]  /*22d0*/  FMUL R32, R11, -2 ;  /* 0xc00000000b207820 */ /* 0x000fe20000400000 */
[----:B------:R-:W-:Y:S01]  /*22e0*/  FADD R27, R27, -R24 ;  /* 0x800000181b1b7221 */ /* 0x000fe20000000000 */
[----:B------:R-:W-:Y:S01]  /*22f0*/  FMUL R24, R16, -2 ;  /* 0xc000000010187820 */ /* 0x000fe20000400000 */
[----:B------:R-:W-:Y:S01]  /*2300*/  FFMA R18, R33, -1.5, R18 ;  /* 0xbfc0000021127823 */ /* 0x000fe20000000012 */
[C---:B------:R-:W-:Y:S01]  /*2310*/  FADD R33, R23.reuse, R23 ;  /* 0x0000001717217221 */ /* 0x040fe20000000000 */
[C---:B------:R-:W-:Y:S01]  /*2320*/  FFMA R34, R23.reuse, -2.5, R34 ;  /* 0xc020000017227823 */ /* 0x040fe20000000022 */
[C---:B------:R-:W-:Y:S01]  /*2330*/  FFMA R35, R23.reuse, 0.5, R35 ;  /* 0x3f00000017237823 */ /* 0x040fe20000000023 */
[C---:B------:R-:W-:Y:S01]  /*2340*/  FADD R36, -R23.reuse, R36 ;  /* 0x0000002417247221 */ /* 0x040fe20000000100 */
[C---:B------:R-:W-:Y:S01]  /*2350*/  FADD R37, -R23.reuse, R37 ;  /* 0x0000002517257221 */ /* 0x040fe20000000100 */
[----:B------:R-:W-:Y:S01]  /*2360*/  FFMA R38, R23, -1.5, R38 ;  /* 0xbfc0000017267823 */ /* 0x000fe20000000026 */
[C---:B------:R-:W-:Y:S01]  /*2370*/  FADD R40, R32.reuse, R32 ;  /* 0x0000002020287221 */ /* 0x040fe20000000000 */
[C---:B------:R-:W-:Y:S01]  /*2380*/  FFMA R25, R32.reuse, 0.5, R25 ;  /* 0x3f00000020197823 */ /* 0x040fe20000000019 */
[----:B------:R-:W-:Y:S01]  /*2390*/  FFMA R57, R32, -1.5, R57 ;  /* 0xbfc0000020397823 */ /* 0x000fe20000000039 */
[----:B------:R-:W-:Y:S01]  /*23a0*/  FMUL R23, R16, -0.5 ;  /* 0xbf00000010177820 */ /* 0x000fe20000400000 */
[C---:B------:R-:W-:Y:S01]  /*23b0*/  FADD R32, R24.reuse, R24 ;  /* 0x0000001818207221 */ /* 0x040fe20000000000 */
[C---:B------:R-:W-:Y:S01]  /*23c0*/  FFMA R59, R24.reuse, -2.5, R59 ;  /* 0xc0200000183b7823 */ /* 0x040fe2000000003b */
[C---:B------:R-:W-:Y:S01]  /*23d0*/  FFMA R58, R24.reuse, 0.5, R58 ;  /* 0x3f000000183a7823 */ /* 0x040fe2000000003a */
[----:B------:R-:W-:Y:S01]  /*23e0*/  FFMA R28, R24, -1.5, R28 ;  /* 0xbfc00000181c7823 */ /* 0x000fe2000000001c */
[----:B------:R-:W-:Y:S01]  /*23f0*/  FADD R24, R16, R16 ;  /* 0x0000001010187221 */ /* 0x000fe20000000000 */
[----:B------:R-:W-:Y:S01]  /*2400*/  FADD R2, R2, -R33 ;  /* 0x8000002102027221 */ /* 0x000fe20000000000 */
[C---:B------:R-:W-:Y:S01]  /*2410*/  FADD R33, R23.reuse, R23 ;  /* 0x0000001717217221 */ /* 0x040fe20000000000 */
[C---:B------:R-:W-:Y:S01]  /*2420*/  FFMA R42, R23.reuse, -2.5, R42 ;  /* 0xc0200000172a7823 */ /* 0x040fe2000000002a */
[C---:B------:R-:W-:Y:S01]  /*2430*/  FFMA R41, R23.reuse, 0.5, R41 ;  /* 0x3f00000017297823 */ /* 0x040fe20000000029 */
[----:B------:R-:W-:Y:S01]  /*2440*/  FFMA R50, R23, -1.5, R50 ;  /* 0xbfc0000017327823 */ /* 0x000fe20000000032 */
[----:B------:R-:W-:Y:S01]  /*2450*/  FADD R57, R57, -R32 ;  /* 0x8000002039397221 */ /* 0x000fe20000000000 */
[----:B------:R-:W-:Y:S01]  /*2460*/  FMUL R23, R22, 2.5 ;  /* 0x4020000016177820 */ /* 0x000fe20000400000 */
[----:B------:R-:W-:Y:S01]  /*2470*/  FADD R32, R24, R24 ;  /* 0x0000001818207221 */ /* 0x000fe20000000000 */
[----:B------:R-:W-:-:S02]  /*2480*/  FADD R47, R47, -R40 ;  /* 0x800000282f2f7221 */ /* 0x000fc40000000000 */
[C---:B------:R-:W-:Y:S01]  /*2490*/  FFMA R34, R23.reuse, 0.5, R34 ;  /* 0x3f00000017227823 */ /* 0x040fe20000000022 */
[C---:B------:R-:W-:Y:S01]  /*24a0*/  FFMA R35, R23.reuse, 2.5, R35 ;  /* 0x4020000017237823 */ /* 0x040fe20000000023 */
[C---:B------:R-:W-:Y:S01]  /*24b0*/  FFMA R37, R23.reuse, -0.5, R37 ;  /* 0xbf00000017257823 */ /* 0x040fe20000000025 */
[----:B------:R-:W-:Y:S01]  /*24c0*/  FFMA R2, R23, 1.5, R2 ;  /* 0x3fc0000017027823 */ /* 0x000fe20000000002 */
[----:B------:R-:W-:Y:S01]  /*24d0*/  FADD R53, R53, -R32 ;  /* 0x8000002035357221 */ /* 0x000fe20000000000 */
[----:B------:R-:W-:Y:S01]  /*24e0*/  FADD R23, R23, R23 ;  /* 0x0000001717177221 */ /* 0x000fe20000000000 */
[----:B------:R-:W-:Y:S01]  /*24f0*/  FMUL R32, R22, -2 ;  /* 0xc000000016207820 */ /* 0x000fe20000400000 */
[----:B------:R-:W-:Y:S02]  /*2500*/  FADD R47, R24, R47 ;  /* 0x0000002f182f7221 */ /* 0x000fe40000000000 */
[----:B------:R-:W-:Y:S01]  /*2510*/  FADD R36, R36, R23 ;  /* 0x0000001724247221 */ /* 0x000fe20000000000 */
[----:B------:R-:W-:Y:S01]  /*2520*/  FADD R38, -R23, R38 ;  /* 0x0000002617267221 */ /* 0x000fe20000000100 */
[----:B------:R-:W-:Y:S01]  /*2530*/  FADD R23, R32, R32 ;  /* 0x0000002020177221 */ /* 0x000fe20000000000 */
[----:B------:R-:W-:-:S03]  /*2540*/  FADD R18, R18, -R33 ;  /* 0x8000002112127221 */ /* 0x000fc60000000000 */
[----:B------:R-:W-:Y:S01]  /*2550*/  FADD R47, R47, R23 ;  /* 0x000000172f2f7221 */ /* 0x000fe20000000000 */
[----:B------:R-:W-:Y:S01]  /*2560*/  FADD R28, -R23, R28 ;  /* 0x0000001c171c7221 */ /* 0x000fe20000000100 */
[----:B------:R-:W-:Y:S01]  /*2570*/  FMUL R23, R22, -0.5 ;  /* 0xbf00000016177820 */ /* 0x000fe20000400000 */
[C---:B------:R-:W-:Y:S01]  /*2580*/  FFMA R55, R24.reuse, -2.5, R55 ;  /* 0xc020000018377823 */ /* 0x040fe20000000037 */
[C---:B------:R-:W-:Y:S01]  /*2590*/  FFMA R39, R24.reuse, 0.5, R39 ;  /* 0x3f00000018277823 */ /* 0x040fe20000000027 */
[C---:B------:R-:W-:Y:S01]  /*25a0*/  FADD R43, -R24.reuse, R43 ;  /* 0x0000002b182b7221 */ /* 0x040fe20000000100 */
[C---:B------:R-:W-:Y:S01]  /*25b0*/  FADD R25, R24.reuse, R25 ;  /* 0x0000001918197221 */ /* 0x040fe20000000000 */
[C---:B------:R-:W-:Y:S01]  /*25c0*/  FADD R51, -R24.reuse, R51 ;  /* 0x0000003318337221 */ /* 0x040fe20000000100 */
[----:B------:R-:W-:Y:S01]  /*25d0*/  FFMA R48, R24, -1.5, R48 ;  /* 0xbfc0000018307823 */ /* 0x000fe20000000030 */
[----:B------:R-:W-:Y:S01]  /*25e0*/  FMUL R24, R22, 0.5 ;  /* 0x3f00000016187820 */ /* 0x000fe20000400000 */
[C---:B------:R-:W-:Y:S01]  /*25f0*/  FFMA R42, R23.reuse, 0.5, R42 ;  /* 0x3f000000172a7823 */ /* 0x040fe2000000002a */
[C---:B------:R-:W-:Y:S01]  /*2600*/  FFMA R41, R23.reuse, 2.5, R41 ;  /* 0x4020000017297823 */ /* 0x040fe20000000029 */
[C---:B------:R-:W-:Y:S01]  /*2610*/  FFMA R44, R23.reuse, -0.5, R44 ;  /* 0xbf000000172c7823 */ /* 0x040fe2000000002c */
[C---:B------:R-:W-:Y:S01]  /*2620*/  FFMA R18, R23.reuse, 1.5, R18 ;  /* 0x3fc0000017127823 */ /* 0x040fe20000000012 */
[----:B------:R-:W-:Y:S01]  /*2630*/  FADD R23, R23, R23 ;  /* 0x0000001717177221 */ /* 0x000fe20000000000 */
[C---:B------:R-:W-:Y:S01]  /*2640*/  FFMA R61, R24.reuse, 0.5, R61 ;  /* 0x3f000000183d7823 */ /* 0x040fe2000000003d */
[C---:B------:R-:W-:Y:S01]  /*2650*/  FFMA R0, R24.reuse, 2.5, R0 ;  /* 0x4020000018007823 */ /* 0x040fe20000000000 */
[C---:B------:R-:W-:Y:S01]  /*2660*/  FFMA R46, R24.reuse, -0.5, R46 ;  /* 0xbf000000182e7823 */ /* 0x040fe2000000002e */
[C---:B------:R-:W-:Y:S01]  /*2670*/  FFMA R27, R24.reuse, 1.5, R27 ;  /* 0x3fc00000181b7823 */ /* 0x040fe2000000001b */
[----:B------:R-:W-:Y:S01]  /*2680*/  FADD R24, R24, R24 ;  /* 0x0000001818187221 */ /* 0x000fe20000000000 */
[----:B------:R-:W-:Y:S01]  /*2690*/  FMUL R11, R11, 1.5 ;  /* 0x3fc000000b0b7820 */ /* 0x000fe20000400000 */
[----:B------:R-:W-:Y:S01]  /*26a0*/  FADD R52, R52, R23 ;  /* 0x0000001734347221 */ /* 0x000fe20000000000 */
[----:B------:R-:W-:Y:S01]  /*26b0*/  FADD R50, -R23, R50 ;  /* 0x0000003217327221 */ /* 0x000fe20000000100 */
[----:B------:R-:W-:Y:S01]  /*26c0*/  FMUL R23, R16, 1.5 ;  /* 0x3fc0000010177820 */ /* 0x000fe20000400000 */
[----:B------:R-:W-:Y:S01]  /*26d0*/  FADD R45, R45, R24 ;  /* 0x000000182d2d7221 */ /* 0x000fe20000000000 */
[----:B------:R-:W-:Y:S01]  /*26e0*/  FADD R26, -R24, R26 ;  /* 0x0000001a181a7221 */ /* 0x000fe20000000100 */
[----:B------:R-:W-:Y:S01]  /*26f0*/  FADD R24, R22, R22 ;  /* 0x0000001616187221 */ /* 0x000fe20000000000 */
[C---:B------:R-:W-:Y:S01]  /*2700*/  FADD R33, R11.reuse, R11 ;  /* 0x0000000b0b217221 */ /* 0x040fe20000000000 */
[----:B------:R-:W-:Y:S01]  /*2710*/  FFMA R29, R11, -1.5, R29 ;  /* 0xbfc000000b1d7823 */ /* 0x000fe2000000001d */
[----:B------:R-:W-:Y:S01]  /*2720*/  FADD R16, R23, R23 ;  /* 0x0000001717107221 */ /* 0x000fe20000000000 */
[C---:B------:R-:W-:Y:S01]  /*2730*/  FFMA R55, R24.reuse, 0.5, R55 ;  /* 0x3f00000018377823 */ /* 0x040fe20000000037 */
[C---:B------:R-:W-:Y:S01]  /*2740*/  FFMA R39, R24.reuse, 2.5, R39 ;  /* 0x4020000018277823 */ /* 0x040fe20000000027 */
[C---:B------:R-:W-:Y:S01]  /*2750*/  FFMA R43, R24.reuse, -0.5, R43 ;  /* 0xbf000000182b7823 */ /* 0x040fe2000000002b */
[----:B------:R-:W-:Y:S01]  /*2760*/  FFMA R53, R24, 1.5, R53 ;  /* 0x3fc0000018357823 */ /* 0x000fe20000000035 */
[----:B------:R-:W-:Y:S01]  /*2770*/  FADD R56, R56, -R33 ;  /* 0x8000002138387221 */ /* 0x000fe20000000000 */
[----:B------:R-:W-:Y:S01]  /*2780*/  FADD R24, R24, R24 ;  /* 0x0000001818187221 */ /* 0x000fe20000000000 */
[----:B------:R-:W-:Y:S01]  /*2790*/  FADD R33, R29, -R16 ;  /* 0x800000101d217221 */ /* 0x000fe20000000000 */
[----:B------:R-:W-:-:S02]  /*27a0*/  FMUL R29, R14, 0.5 ;  /* 0x3f0000000e1d7820 */ /* 0x000fc40000400000 */
[----:B------:R-:W-:Y:S01]  /*27b0*/  FADD R51, R51, R24 ;  /* 0x0000001833337221 */ /* 0x000fe20000000000 */
[----:B------:R-:W-:Y:S01]  /*27c0*/  FADD R48, -R24, R48 ;  /* 0x0000003018307221 */ /* 0x000fe20000000100 */
[----:B------:R-:W-:Y:S01]  /*27d0*/  FADD R24, R27, R29 ;  /* 0x0000001d1b187221 */ /* 0x000fe20000000000 */
[----:B------:R-:W-:Y:S01]  /*27e0*/  FMUL R27, R14, 2.5 ;  /* 0x402000000e1b7820 */ /* 0x000fe20000400000 */
[----:B------:R-:W-:Y:S01]  /*27f0*/  FMUL R16, R22, 1.5 ;  /* 0x3fc0000016107820 */ /* 0x000fe20000400000 */
[C---:B------:R-:W-:Y:S01]  /*2800*/  FFMA R59, R32.reuse, 0.5, R59 ;  /* 0x3f000000203b7823 */ /* 0x040fe2000000003b */
[C---:B------:R-:W-:Y:S01]  /*2810*/  FFMA R58, R32.reuse, 2.5, R58 ;  /* 0x40200000203a7823 */ /* 0x040fe2000000003a */
[C---:B------:R-:W-:Y:S01]  /*2820*/  FFMA R25, R32.reuse, -0.5, R25 ;  /* 0xbf00000020197823 */ /* 0x040fe20000000019 */
[----:B------:R-:W-:Y:S01]  /*2830*/  FFMA R57, R32, 1.5, R57 ;  /* 0x3fc0000020397823 */ /* 0x000fe20000000039 */
[----:B------:R-:W-:Y:S01]  /*2840*/  FADD R22, R14, R14 ;  /* 0x0000000e0e167221 */ /* 0x000fe20000000000 */
[----:B------:R-:W-:Y:S01]  /*2850*/  FADD R32, R2, R27 ;  /* 0x0000001b02207221 */ /* 0x000fe20000000000 */
[----:B------:R-:W-:Y:S01]  /*2860*/  FFMA R33, R16, 1.5, R33 ;  /* 0x3fc0000010217823 */ /* 0x000fe20000000021 */
[----:B------:R-:W-:Y:S01]  /*2870*/  FMUL R2, R14, 1.5 ;  /* 0x3fc000000e027820 */ /* 0x000fe20000400000 */
[----:B------:R-:W-:Y:S01]  /*2880*/  FADD R18, -R29, R18 ;  /* 0x000000121d127221 */ /* 0x000fe20000000100 */
[----:B------:R-:W-:Y:S01]  /*2890*/  FADD R60, -R22, R57 ;  /* 0x00000039163c7221 */ /* 0x000fe20000000100 */
[----:B------:R-:W-:Y:S01]  /*28a0*/  FADD R40, R53, R22 ;  /* 0x0000001635287221 */ /* 0x000fe20000000000 */
[----:B------:R-:W-:Y:S01]  /*28b0*/  FADD R33, R33, R2 ;  /* 0x0000000221217221 */ /* 0x000fe20000000000 */
[----:B------:R-:W-:Y:S01]  /*28c0*/  FADD R30, R11, R30 ;  /* 0x0000001e0b1e7221 */ /* 0x000fe20000000000 */
[--C-:B------:R-:W-:Y:S01]  /*28d0*/  FADD R24, R24, R21.reuse ;  /* 0x0000001518187221 */ /* 0x100fe20000000000 */
[--C-:B------:R-:W-:Y:S01]  /*28e0*/  FADD R18, R18, R21.reuse ;  /* 0x0000001512127221 */ /* 0x100fe20000000000 */
[--C-:B------:R-:W-:Y:S01]  /*28f0*/  FADD R32, R32, R21.reuse ;  /* 0x0000001520207221 */ /* 0x100fe20000000000 */
[----:B------:R-:W-:Y:S01]  /*2900*/  FFMA R60, R21, 1.5, R60 ;  /* 0x3fc00000153c7823 */ /* 0x000fe2000000003c */
[--C-:B------:R-:W-:Y:S01]  /*2910*/  FADD R40, R40, R21.reuse ;  /* 0x0000001528287221 */ /* 0x100fe20000000000 */
[----:B------:R-:W-:Y:S01]  /*2920*/  FADD R21, R33, R21 ;  /* 0x0000001521157221 */ /* 0x000fe20000000000 */
[C---:B------:R-:W-:Y:S01]  /*2930*/  FADD R31, -R11.reuse, R31 ;  /* 0x0000001f0b1f7221 */ /* 0x040fe20000000100 */
[----:B------:R-:W-:Y:S01]  /*2940*/  FFMA R54, R11, 0.5, R54 ;  /* 0x3f0000000b367823 */ /* 0x000fe20000000036 */
[C---:B------:R-:W-:Y:S01]  /*2950*/  FFMA R33, R23.reuse, -2.5, R30 ;  /* 0xc020000017217823 */ /* 0x040fe2000000001e */
[C---:B------:R-:W-:Y:S01]  /*2960*/  FADD R30, R16.reuse, R16 ;  /* 0x00000010101e7221 */ /* 0x040fe20000000000 */
[C---:B------:R-:W-:Y:S01]  /*2970*/  FADD R53, -R23.reuse, R56 ;  /* 0x0000003817357221 */ /* 0x040fe20000000100 */
[C---:B------:R-:W-:Y:S01]  /*2980*/  FFMA R31, R23.reuse, 0.5, R31 ;  /* 0x3f000000171f7823 */ /* 0x040fe2000000001f */
[----:B------:R-:W-:Y:S01]  /*2990*/  FADD R49, -R23, R54 ;  /* 0x0000003617317221 */ /* 0x000fe20000000100 */
[----:B------:R-:W-:Y:S01]  /*29a0*/  FADD R57, R29, R45 ;  /* 0x0000002d1d397221 */ /* 0x000fe20000000000 */
[----:B------:R-:W-:Y:S01]  /*29b0*/  FADD R45, R27, R36 ;  /* 0x000000241b2d7221 */ /* 0x000fe20000000000 */
[----:B------:R-:W-:Y:S01]  /*29c0*/  FADD R36, R53, R30 ;  /* 0x0000001e35247221 */ /* 0x000fe20000000000 */
[C---:B------:R-:W-:Y:S01]  /*29d0*/  FFMA R33, R16.reuse, 0.5, R33 ;  /* 0x3f00000010217823 */ /* 0x040fe20000000021 */
[C---:B------:R-:W-:Y:S01]  /*29e0*/  FFMA R31, R16.reuse, 2.5, R31 ;  /* 0x40200000101f7823 */ /* 0x040fe2000000001f */
[----:B------:R-:W-:Y:S01]  /*29f0*/  FFMA R49, R16, -0.5, R49 ;  /* 0xbf00000010317823 */ /* 0x000fe20000000031 */
[----:B------:R-:W-:Y:S01]  /*2a00*/  FADD R53, -R29, R52 ;  /* 0x000000341d357221 */ /* 0x000fe20000000100 */
[----:B------:R-:W-:Y:S01]  /*2a10*/  FADD R16, R7, R7 ;  /* 0x0000000707107221 */ /* 0x000fe20000000000 */
[----:B------:R-:W-:Y:S01]  /*2a20*/  FADD R52, R22, R51 ;  /* 0x0000003316347221 */ /* 0x000fe20000000000 */
[----:B------:R-:W-:-:S02]  /*2a30*/  FADD R51, R2, R36 ;  /* 0x0000002402337221 */ /* 0x000fc40000000000 */
[C---:B------:R-:W-:Y:S01]  /*2a40*/  FADD R36, -R16.reuse, R45 ;  /* 0x0000002d10247221 */ /* 0x040fe20000000100 */
[C---:B------:R-:W-:Y:S01]  /*2a50*/  FADD R57, -R16.reuse, R57 ;  /* 0x0000003910397221 */ /* 0x040fe20000000100 */
[C---:B------:R-:W-:Y:S01]  /*2a60*/  FADD R45, -R16.reuse, R52 ;  /* 0x00000034102d7221 */ /* 0x040fe20000000100 */
[----:B------:R-:W-:Y:S01]  /*2a70*/  FADD R53, -R16, R53 ;  /* 0x0000003510357221 */ /* 0x000fe20000000100 */
[----:B------:R-:W-:Y:S01]  /*2a80*/  FADD R51, R51, -R16 ;  /* 0x8000001033337221 */ /* 0x000fe20000000000 */
[C---:B------:R-:W-:Y:S01]  /*2a90*/  FADD R16, R29.reuse, R61 ;  /* 0x0000003d1d107221 */ /* 0x040fe20000000000 */
[C---:B------:R-:W-:Y:S01]  /*2aa0*/  FADD R0, R29.reuse, R0 ;  /* 0x000000001d007221 */ /* 0x040fe20000000000 */
[C---:B------:R-:W-:Y:S01]  /*2ab0*/  FADD R46, R29.reuse, R46 ;  /* 0x0000002e1d2e7221 */ /* 0x040fe20000000000 */
[C---:B------:R-:W-:Y:S01]  /*2ac0*/  FADD R42, -R29.reuse, R42 ;  /* 0x0000002a1d2a7221 */ /* 0x040fe20000000100 */
[C---:B------:R-:W-:Y:S01]  /*2ad0*/  FADD R52, -R29.reuse, R41 ;  /* 0x000000291d347221 */ /* 0x040fe20000000100 */
[C---:B------:R-:W-:Y:S01]  /*2ae0*/  FADD R44, -R29.reuse, R44 ;  /* 0x0000002c1d2c7221 */ /* 0x040fe20000000100 */
[----:B------:R-:W-:Y:S01]  /*2af0*/  FFMA R26, R29, 1.5, R26 ;  /* 0x3fc000001d1a7823 */ /* 0x000fe2000000001a */
[----:B------:R-:W-:Y:S01]  /*2b00*/  FMUL R29, R7, 1.5 ;  /* 0x3fc00000071d7820 */ /* 0x000fe20000400000 */
[----:B------:R-:W-:-:S03]  /*2b10*/  FADD R41, R20, R20 ;  /* 0x0000001414297221 */ /* 0x000fc60000000000 */
[C---:B------:R-:W-:Y:S01]  /*2b20*/  FADD R56, -R29.reuse, R24 ;  /* 0x000000181d387221 */ /* 0x040fe20000000100 */
[C---:B------:R-:W-:Y:S01]  /*2b30*/  FADD R32, -R29.reuse, R32 ;  /* 0x000000201d207221 */ /* 0x040fe20000000100 */
[C---:B------:R-:W-:Y:S01]  /*2b40*/  FADD R24, -R29.reuse, R18 ;  /* 0x000000121d187221 */ /* 0x040fe20000000100 */
[----:B------:R-:W-:Y:S02]  /*2b50*/  FADD R54, -R29, R40 ;  /* 0x000000281d367221 */ /* 0x000fe40000000100 */
[C---:B------:R-:W-:Y:S01]  /*2b60*/  FADD R40, -R41.reuse, R32 ;  /* 0x0000002029287221 */ /* 0x040fe20000000100 */
[C---:B------:R-:W-:Y:S01]  /*2b70*/  FADD R32, -R41.reuse, R24 ;  /* 0x0000001829207221 */ /* 0x040fe20000000100 */
[C---:B------:R-:W-:Y:S02]  /*2b80*/  FADD R24, -R41.reuse, R54 ;  /* 0x0000003629187221 */ /* 0x040fe40000000100 */
[----:B------:R-:W0:Y:S01]  /*2b90*/  S2R R54, SR_TID.X ;  /* 0x0000000000367919 */ /* 0x000e220000002100 */
[----:B------:R-:W-:Y:S01]  /*2ba0*/  FADD R18, -R41, R56 ;  /* 0x0000003829127221 */ /* 0x000fe20000000100 */
[----:B------:R-:W-:Y:S01]  /*2bb0*/  FADD R56, R21, -R29 ;  /* 0x8000001d15387221 */ /* 0x000fe20000000000 */
[----:B------:R-:W-:-:S03]  /*2bc0*/  FADD R34, R27, R34 ;  /* 0x000000221b227221 */ /* 0x000fc60000000000 */
[----:B------:R-:W-:Y:S01]  /*2bd0*/  FADD R21, R56, -R41 ;  /* 0x8000002938157221 */ /* 0x000fe20000000000 */
[--C-:B------:R-:W-:Y:S01]  /*2be0*/  FADD R41, R16, R7.reuse ;  /* 0x0000000710297221 */ /* 0x100fe20000000000 */
[--C-:B------:R-:W-:Y:S01]  /*2bf0*/  FADD R16, R34, R7.reuse ;  /* 0x0000000722107221 */ /* 0x100fe20000000000 */
[----:B------:R-:W-:-:S03]  /*2c00*/  FADD R61, R0, -R7 ;  /* 0x80000007003d7221 */ /* 0x000fc60000000000 */
[C---:B------:R-:W-:Y:S01]  /*2c10*/  FFMA R16, R20.reuse, -2.5, R16 ;  /* 0xc020000014107823 */ /* 0x040fe20000000010 */
[C---:B------:R-:W-:Y:S01]  /*2c20*/  FFMA R0, R20.reuse, -2.5, R41 ;  /* 0xc020000014007823 */ /* 0x040fe20000000029 */
[----:B------:R-:W-:Y:S01]  /*2c30*/  MOV R56, 0x4 ;  /* 0x0000000400387802 */ /* 0x000fe20000000f00 */
[----:B------:R-:W-:Y:S02]  /*2c40*/  FFMA R34, R20, 0.5, R61 ;  /* 0x3f00000014227823 */ /* 0x000fe4000000003d */
[----:B------:R-:W-:Y:S01]  /*2c50*/  FFMA R0, R19, 0.5, R0 ;  /* 0x3f00000013007823 */ /* 0x000fe20000000000 */
[----:B0-----:R-:W-:Y:S01]  /*2c60*/  LEA R17, R17, R54, 0x7 ;  /* 0x0000003611117211 */ /* 0x001fe200078e38ff */
[C---:B------:R-:W-:Y:S01]  /*2c70*/  FFMA R54, R19.reuse, 0.5, R16 ;  /* 0x3f00000013367823 */ /* 0x040fe20000000010 */
[----:B------:R-:W-:-:S03]  /*2c80*/  FFMA R34, R19, 2.5, R34 ;  /* 0x4020000013227823 */ /* 0x000fc60000000022 */
[----:B------:R-:W-:Y:S01]  /*2c90*/  IMAD.WIDE R16, R17, R56, c[0x0][0x160] ;  /* 0x0000580011107625 */ /* 0x000fe200078e0238 */
[--C-:B------:R-:W-:Y:S01]  /*2ca0*/  FADD R54, R54, R5.reuse ;  /* 0x0000000536367221 */ /* 0x100fe20000000000 */
[----:B------:R-:W-:Y:S01]  /*2cb0*/  FADD R41, R0, R5 ;  /* 0x0000000500297221 */ /* 0x000fe20000000000 */
[----:B------:R-:W-:Y:S01]  /*2cc0*/  FADD R31, R2, R31 ;  /* 0x0000001f021f7221 */ /* 0x000fe20000000000 */
[----:B------:R-:W-:Y:S01]  /*2cd0*/  FADD R61, R34, R5 ;  /* 0x00000005223d7221 */ /* 0x000fe20000000000 */
[C---:B------:R-:W-:Y:S01]  /*2ce0*/  FADD R35, R27.reuse, R35 ;  /* 0x000000231b237221 */ /* 0x040fe20000000000 */
[----:B------:R0:W-:Y:S01]  /*2cf0*/  STG.E [R16.64+0x9f400], R54 ;  /* 0x09f4003610007986 */ /* 0x0001e2000c101904 */
[C---:B------:R-:W-:Y:S01]  /*2d00*/  FADD R34, R27.reuse, R37 ;  /* 0x000000251b227221 */ /* 0x040fe20000000000 */
[----:B------:R-:W-:Y:S01]  /*2d10*/  FFMA R38, R27, 1.5, R38 ;  /* 0x3fc000001b267823 */ /* 0x000fe20000000026 */
[C---:B------:R-:W-:Y:S01]  /*2d20*/  FADD R56, R22.reuse, R39 ;  /* 0x0000002716387221 */ /* 0x040fe20000000000 */
[----:B------:R-:W-:Y:S01]  /*2d30*/  FADD R0, -R22, R47 ;  /* 0x0000002f16007221 */ /* 0x000fe20000000100 */
[----:B------:R-:W-:Y:S01]  /*2d40*/  FADD R27, R29, R29 ;  /* 0x0000001d1d1b7221 */ /* 0x000fe20000000000 */
[--C-:B------:R-:W-:Y:S01]  /*2d50*/  FADD R39, R42, R7.reuse ;  /* 0x000000072a277221 */ /* 0x100fe20000000000 */
[----:B------:R-:W-:Y:S01]  /*2d60*/  FADD R37, R52, -R7 ;  /* 0x8000000734257221 */ /* 0x000fe20000000000 */
[----:B------:R1:W-:Y:S01]  /*2d70*/  STG.E [R16.64+0x55c00], R41 ;  /* 0x055c002910007986 */ /* 0x0003e2000c101904 */
[----:B------:R-:W-:Y:S01]  /*2d80*/  FADD R43, R22, R43 ;  /* 0x0000002b162b7221 */ /* 0x000fe20000000000 */
[----:B------:R-:W-:Y:S01]  /*2d90*/  FADD R33, R2, R33 ;  /* 0x0000002102217221 */ /* 0x000fe20000000000 */
[----:B0-----:R-:W-:Y:S01]  /*2da0*/  FADD R54, R22, R55 ;  /* 0x0000003716367221 */ /* 0x001fe20000000000 */
[----:B------:R-:W-:Y:S01]  /*2db0*/  FADD R49, R2, R49 ;  /* 0x0000003102317221 */ /* 0x000fe20000000000 */
[--C-:B------:R-:W-:Y:S01]  /*2dc0*/  FADD R31, R31, -R7.reuse ;  /* 0x800000071f1f7221 */ /* 0x100fe20000000000 */
[----:B------:R0:W-:Y:S01]  /*2dd0*/  STG.E [R16.64+0x62000], R61 ;  /* 0x0620003d10007986 */ /* 0x0001e2000c101904 */
[----:B------:R-:W-:Y:S01]  /*2de0*/  FADD R55, R54, R7 ;  /* 0x0000000736377221 */ /* 0x000fe20000000000 */
[----:B------:R-:W-:Y:S01]  /*2df0*/  FADD R0, R0, -R27 ;  /* 0x8000001b00007221 */ /* 0x000fe20000000000 */
[C---:B------:R-:W-:Y:S01]  /*2e00*/  FFMA R54, R20.reuse, -2.5, R39 ;  /* 0xc020000014367823 */ /* 0x040fe20000000027 */
[----:B-1----:R-:W-:Y:S01]  /*2e10*/  FADD R41, R35, -R7 ;  /* 0x8000000723297221 */ /* 0x002fe20000000000 */
[C---:B------:R-:W-:Y:S01]  /*2e20*/  FFMA R35, R7.reuse, 0.5, R44 ;  /* 0x3f00000007237823 */ /* 0x040fe2000000002c */
[----:B------:R-:W-:Y:S01]  /*2e30*/  FFMA R44, R20, 0.5, R37 ;  /* 0x3f000000142c7823 */ /* 0x000fe20000000025 */
[C---:B------:R-:W-:Y:S01]  /*2e40*/  FFMA R27, R7.reuse, 0.5, R46 ;  /* 0x3f000000071b7823 */ /* 0x040fe2000000002e */
[C---:B------:R-:W-:Y:S01]  /*2e50*/  FFMA R47, R7.reuse, 0.5, R34 ;  /* 0x3f000000072f7823 */ /* 0x040fe20000000022 */
[----:B------:R-:W-:Y:S01]  /*2e60*/  FFMA R43, R7, 0.5, R43 ;  /* 0x3f000000072b7823 */ /* 0x000fe2000000002b */
[--C-:B------:R-:W-:Y:S01]  /*2e70*/  FADD R33, R33, R7.reuse ;  /* 0x0000000721217221 */ /* 0x100fe20000000000 */
[----:B0-----:R-:W-:Y:S01]  /*2e80*/  FADD R61, R56, -R7 ;  /* 0x80000007383d7221 */ /* 0x001fe20000000000 */
[----:B------:R-:W-:Y:S01]  /*2e90*/  FFMA R39, R7, 0.5, R49 ;  /* 0x3f00000007277823 */ /* 0x000fe20000000031 */
[C---:B------:R-:W-:Y:S01]  /*2ea0*/  FFMA R37, R20.reuse, 0.5, R31 ;  /* 0x3f00000014257823 */ /* 0x040fe2000000001f */
[C---:B------:R-:W-:Y:S01]  /*2eb0*/  FMUL R31, R20.reuse, 1.5 ;  /* 0x3fc00000141f7820 */ /* 0x040fe20000400000 */
[C---:B------:R-:W-:Y:S01]  /*2ec0*/  FFMA R42, R20.reuse, 0.5, R41 ;  /* 0x3f000000142a7823 */ /* 0x040fe20000000029 */
[--C-:B------:R-:W-:Y:S01]  /*2ed0*/  FADD R27, R27, -R20.reuse ;  /* 0x800000141b1b7221 */ /* 0x100fe20000000000 */
[--C-:B------:R-:W-:Y:S01]  /*2ee0*/  FADD R56, R47, -R20.reuse ;  /* 0x800000142f387221 */ /* 0x100fe20000000000 */
[C---:B------:R-:W-:Y:S01]  /*2ef0*/  FFMA R34, R20.reuse, -2.5, R55 ;  /* 0xc020000014227823 */ /* 0x040fe20000000037 */
[----:B------:R-:W-:Y:S01]  /*2f00*/  FFMA R46, R20, 0.5, R61 ;  /* 0x3f000000142e7823 */ /* 0x000fe2000000003d */
[--C-:B------:R-:W-:Y:S01]  /*2f10*/  FADD R52, R43, -R20.reuse ;  /* 0x800000142b347221 */ /* 0x100fe20000000000 */
[--C-:B------:R-:W-:Y:S01]  /*2f20*/  FADD R57, R57, -R20.reuse ;  /* 0x8000001439397221 */ /* 0x100fe20000000000 */
[--C-:B------:R-:W-:Y:S01]  /*2f30*/  FADD R36, R36, -R20.reuse ;  /* 0x8000001424247221 */ /* 0x100fe20000000000 */
[--C-:B------:R-:W-:Y:S01]  /*2f40*/  FADD R35, R35, -R20.reuse ;  /* 0x8000001423237221 */ /* 0x100fe20000000000 */
[--C-:B------:R-:W-:Y:S01]  /*2f50*/  FADD R45, R45, -R20.reuse ;  /* 0x800000142d2d7221 */ /* 0x100fe20000000000 */
[--C-:B------:R-:W-:Y:S01]  /*2f60*/  FADD R53, R53, -R20.reuse ;  /* 0x8000001435357221 */ /* 0x100fe20000000000 */
[----:B------:R-:W-:Y:S01]  /*2f70*/  FFMA R41, R20, -2.5, R33 ;  /* 0xc020000014297823 */ /* 0x000fe20000000021 */
[--C-:B------:R-:W-:Y:S01]  /*2f80*/  FADD R39, R39, -R20.reuse ;  /* 0x8000001427277221 */ /* 0x100fe20000000000 */
[----:B------:R-:W-:Y:S01]  /*2f90*/  FADD R51, R51, -R20 ;  /* 0x8000001433337221 */ /* 0x000fe20000000000 */
[----:B------:R-:W-:Y:S01]  /*2fa0*/  FFMA R33, R29, -1.5, R60 ;  /* 0xbfc000001d217823 */ /* 0x000fe2000000003c */
[----:B------:R-:W-:-:S04]  /*2fb0*/  FADD R20, R31, R31 ;  /* 0x0000001f1f147221 */ /* 0x000fc80000000000 */
[----:B------:R-:W-:Y:S01]  /*2fc0*/  FADD R33, R33, -R20 ;  /* 0x8000001421217221 */ /* 0x000fe20000000000 */
[C---:B------:R-:W-:Y:S01]  /*2fd0*/  FADD R20, R19.reuse, R19 ;  /* 0x0000001313147221 */ /* 0x040fe20000000000 */
[----:B------:R-:W-:-:S03]  /*2fe0*/  FFMA R34, R19, 0.5, R34 ;  /* 0x3f00000013227823 */ /* 0x000fc60000000022 */
[C---:B------:R-:W-:Y:S01]  /*2ff0*/  FADD R36, R20.reuse, R36 ;  /* 0x0000002414247221 */ /* 0x040fe20000000000 */
[C---:B------:R-:W-:Y:S01]  /*3000*/  FFMA R43, R19.reuse, 2.5, R42 ;  /* 0x40200000132b7823 */ /* 0x040fe2000000002a */
[----:B------:R-:W-:Y:S01]  /*3010*/  FADD R42, R20, R57 ;  /* 0x00000039142a7221 */ /* 0x000fe20000000000 */
[--C-:B------:R-:W-:Y:S01]  /*3020*/  FADD R57, R34, R5.reuse ;  /* 0x0000000522397221 */ /* 0x100fe20000000000 */
[----:B------:R-:W-:Y:S01]  /*3030*/  FADD R49, R36, R5 ;  /* 0x0000000524317221 */ /* 0x000fe20000000000 */
[C---:B------:R-:W-:Y:S01]  /*3040*/  FFMA R34, R19.reuse, 2.5, R44 ;  /* 0x4020000013227823 */ /* 0x040fe2000000002c */
[C---:B------:R-:W-:Y:S01]  /*3050*/  FFMA R36, R19.reuse, -0.5, R35 ;  /* 0xbf00000013247823 */ /* 0x040fe20000000023 */
[----:B------:R-:W-:Y:S01]  /*3060*/  FFMA R60, R19, -0.5, R27 ;  /* 0xbf000000133c7823 */ /* 0x000fe2000000001b */
[--C-:B------:R-:W-:Y:S01]  /*3070*/  FADD R27, R42, R5.reuse ;  /* 0x000000052a1b7221 */ /* 0x100fe20000000000 */
[----:B------:R0:W-:Y:S01]  /*3080*/  STG.E [R16.64+0xb7c00], R49 ;  /* 0x0b7c003110007986 */ /* 0x0001e2000c101904 */
[----:B------:R-:W-:Y:S01]  /*3090*/  FADD R35, R34, R5 ;  /* 0x0000000522237221 */ /* 0x000fe20000000000 */
[----:B------:R-:W-:Y:S01]  /*30a0*/  FADD R12, R11, R12 ;  /* 0x0000000c0b0c7221 */ /* 0x000fe20000000000 */
[C---:B------:R-:W-:Y:S01]  /*30b0*/  FFMA R56, R19.reuse, -0.5, R56 ;  /* 0xbf00000013387823 */ /* 0x040fe20000000038 */
[C---:B------:R-:W-:Y:S01]  /*30c0*/  FFMA R46, R19.reuse, 2.5, R46 ;  /* 0x40200000132e7823 */ /* 0x040fe2000000002e */
[C---:B------:R-:W-:Y:S01]  /*30d0*/  FFMA R52, R19.reuse, -0.5, R52 ;  /* 0xbf00000013347823 */ /* 0x040fe20000000034 */
[C---:B------:R-:W-:Y:S01]  /*30e0*/  FFMA R54, R19.reuse, 0.5, R54 ;  /* 0x3f00000013367823 */ /* 0x040fe20000000036 */
[C---:B------:R-:W-:Y:S01]  /*30f0*/  FFMA R34, R19.reuse, 0.5, R41 ;  /* 0x3f00000013227823 */ /* 0x040fe20000000029 */
[C---:B------:R-:W-:Y:S01]  /*3100*/  FFMA R42, R19.reuse, -0.5, R39 ;  /* 0xbf000000132a7823 */ /* 0x040fe20000000027 */
[----:B------:R-:W-:Y:S01]  /*3110*/  FMUL R11, R14, -2 ;  /* 0xc00000000e0b7820 */ /* 0x000fe20000400000 */
[----:B0-----:R-:W-:Y:S01]  /*3120*/  FADD R49, R36, R5 ;  /* 0x0000000524317221 */ /* 0x001fe20000000000 */
[C---:B------:R-:W-:Y:S01]  /*3130*/  FFMA R36, R19.reuse, 2.5, R37 ;  /* 0x4020000013247823 */ /* 0x040fe20000000025 */
[----:B------:R-:W-:Y:S01]  /*3140*/  FMUL R19, R19, 1.5 ;  /* 0x3fc0000013137820 */ /* 0x000fe20000400000 */
[----:B------:R-:W-:Y:S01]  /*3150*/  FFMA R28, R11, 1.5, R28 ;  /* 0x3fc000000b1c7823 */ /* 0x000fe2000000001c */
[----:B------:R-:W-:Y:S01]  /*3160*/  FFMA R23, R23, -1.5, R12 ;  /* 0xbfc0000017177823 */ /* 0x000fe2000000000c */
[----:B------:R-:W-:Y:S01]  /*3170*/  FMUL R11, R14, -0.5 ;  /* 0xbf0000000e0b7820 */ /* 0x000fe20000400000 */
[----:B------:R-:W-:Y:S01]  /*3180*/  FADD R18, R19, R18 ;  /* 0x0000001213127221 */ /* 0x000fe20000000000 */
[----:B------:R0:W-:Y:S01]  /*3190*/  STG.E [R16.64+0x6e400], R27 ;  /* 0x06e4001b10007986 */ /* 0x0001e2000c101904 */
[C---:B------:R-:W-:Y:S01]  /*31a0*/  FADD R12, -R22.reuse, R59 ;  /* 0x0000003b160c7221 */ /* 0x040fe20000000100 */
[C---:B------:R-:W-:Y:S01]  /*31b0*/  FADD R58, -R22.reuse, R58 ;  /* 0x0000003a163a7221 */ /* 0x040fe20000000100 */
[----:B------:R-:W-:Y:S01]  /*31c0*/  FADD R14, -R22, R25 ;  /* 0x00000019160e7221 */ /* 0x000fe20000000100 */
[----:B------:R-:W-:Y:S01]  /*31d0*/  FADD R37, R18, R5 ;  /* 0x0000000512257221 */ /* 0x000fe20000000000 */
[----:B------:R-:W-:Y:S01]  /*31e0*/  FFMA R50, R11, 1.5, R50 ;  /* 0x3fc000000b327823 */ /* 0x000fe20000000032 */
[----:B------:R-:W-:Y:S01]  /*31f0*/  FADD R23, -R30, R23 ;  /* 0x000000171e177221 */ /* 0x000fe20000000100 */
[----:B------:R-:W-:Y:S01]  /*3200*/  FADD R18, R21, R19 ;  /* 0x0000001315127221 */ /* 0x000fe20000000000 */
[----:B--2---:R-:W-:Y:S01]  /*3210*/  FADD R11, R15, R15 ;  /* 0x0000000f0f0b7221 */ /* 0x004fe20000000000 */
[----:B0-----:R-:W-:Y:S01]  /*3220*/  FADD R27, R52, R5 ;  /* 0x00000005341b7221 */ /* 0x001fe20000000000 */
[C---:B------:R-:W-:Y:S01]  /*3230*/  FADD R12, R29.reuse, R12 ;  /* 0x0000000c1d0c7221 */ /* 0x040fe20000000000 */
[C---:B------:R-:W-:Y:S01]  /*3240*/  FADD R58, -R29.reuse, R58 ;  /* 0x0000003a1d3a7221 */ /* 0x040fe20000000100 */
[----:B------:R-:W-:Y:S01]  /*3250*/  FFMA R14, R29, 0.5, R14 ;  /* 0x3f0000001d0e7823 */ /* 0x000fe2000000000e */
[----:B------:R-:W-:Y:S01]  /*3260*/  FFMA R48, R22, 1.5, R48 ;  /* 0x3fc0000016307823 */ /* 0x000fe20000000030 */
[----:B------:R0:W-:Y:S01]  /*3270*/  STG.E [R16.64+0x10d800], R27 ;  /* 0x10d8001b10007986 */ /* 0x0001e2000c101904 */
[----:B------:R-:W-:Y:S01]  /*3280*/  FFMA R2, R2, 1.5, R23 ;  /* 0x3fc0000002027823 */ /* 0x000fe20000000017 */
[--C-:B------:R-:W-:Y:S01]  /*3290*/  FADD R47, R43, R5.reuse ;  /* 0x000000052b2f7221 */ /* 0x100fe20000000000 */
[--C-:B------:R-:W-:Y:S01]  /*32a0*/  FADD R21, R18, R5.reuse ;  /* 0x0000000512157221 */ /* 0x100fe20000000000 */
[----:B------:R-:W-:Y:S01]  /*32b0*/  FADD R28, -R11, R28 ;  /* 0x0000001c0b1c7221 */ /* 0x000fe20000000100 */
[----:B------:R-:W-:Y:S01]  /*32c0*/  FFMA R26, R15, 0.5, R26 ;  /* 0x3f0000000f1a7823 */ /* 0x000fe2000000001a */
[--C-:B------:R-:W-:Y:S01]  /*32d0*/  FADD R43, R60, R5.reuse ;  /* 0x000000053c2b7221 */ /* 0x100fe20000000000 */
[----:B------:R-:W-:Y:S01]  /*32e0*/  FADD R32, R19, R32 ;  /* 0x0000002013207221 */ /* 0x000fe20000000000 */
[C---:B------:R-:W-:Y:S01]  /*32f0*/  FFMA R12, R31.reuse, -2.5, R12 ;  /* 0xc02000001f0c7823 */ /* 0x040fe2000000000c */
[C---:B------:R-:W-:Y:S01]  /*3300*/  FFMA R58, R31.reuse, 0.5, R58 ;  /* 0x3f0000001f3a7823 */ /* 0x040fe2000000003a */
[----:B------:R-:W-:Y:S01]  /*3310*/  FADD R14, -R31, R14 ;  /* 0x0000000e1f0e7221 */ /* 0x000fe20000000100 */
[----:B0-----:R-:W-:Y:S01]  /*3320*/  FADD R27, R34, R5 ;  /* 0x00000005221b7221 */ /* 0x001fe20000000000 */
[----:B------:R-:W-:Y:S01]  /*3330*/  FADD R48, R48, R11 ;  /* 0x0000000b30307221 */ /* 0x000fe20000000000 */
[C---:B------:R-:W-:Y:S01]  /*3340*/  FFMA R38, R15.reuse, 2.5, R38 ;  /* 0x402000000f267823 */ /* 0x040fe20000000026 */
[C---:B------:R-:W-:Y:S01]  /*3350*/  FFMA R50, R15.reuse, -0.5, R50 ;  /* 0xbf0000000f327823 */ /* 0x040fe20000000032 */
[----:B------:R-:W-:Y:S01]  /*3360*/  FFMA R2, R15, 1.5, R2 ;  /* 0x3fc000000f027823 */ /* 0x000fe20000000002 */
[----:B------:R-:W-:Y:S01]  /*3370*/  FADD R44, R20, R45 ;  /* 0x0000002d142c7221 */ /* 0x000fe20000000000 */
[----:B------:R-:W-:Y:S01]  /*3380*/  FADD R28, R29, R28 ;  /* 0x0000001c1d1c7221 */ /* 0x000fe20000000000 */
[----:B------:R-:W-:Y:S01]  /*3390*/  FADD R26, R26, R7 ;  /* 0x000000071a1a7221 */ /* 0x000fe20000000000 */
[----:B------:R-:W-:Y:S01]  /*33a0*/  FADD R45, R32, R5 ;  /* 0x00000005202d7221 */ /* 0x000fe20000000000 */
[----:B------:R0:W-:Y:S01]  /*33b0*/  STG.E [R16.64+0xc400], R27 ;  /* 0x00c4001b10007986 */ /* 0x0001e2000c101904 */
[C---:B------:R-:W-:Y:S01]  /*33c0*/  FADD R40, R19.reuse, R40 ;  /* 0x0000002813287221 */ /* 0x040fe20000000000 */
[C---:B------:R-:W-:Y:S01]  /*33d0*/  FADD R32, R19.reuse, R24 ;  /* 0x0000001813207221 */ /* 0x040fe20000000000 */
[C---:B------:R-:W-:Y:S01]  /*33e0*/  FFMA R25, R19.reuse, 2.5, R58 ;  /* 0x4020000013197823 */ /* 0x040fe2000000003a */
[----:B------:R1:W-:Y:S01]  /*33f0*/  STG.E [R16.64], R21 ;  /* 0x0000001510007986 */ /* 0x0003e2000c101904 */
[----:B------:R-:W-:Y:S01]  /*3400*/  FFMA R33, R19, 1.5, R33 ;  /* 0x3fc0000013217823 */ /* 0x000fe20000000021 */
[----:B------:R-:W-:Y:S01]  /*3410*/  FADD R0, -R31, R0 ;  /* 0x000000001f007221 */ /* 0x000fe20000000100 */
[--C-:B------:R-:W-:Y:S01]  /*3420*/  FADD R38, R38, R7.reuse ;  /* 0x0000000726267221 */ /* 0x100fe20000000000 */
[----:B------:R2:W-:Y:S01]  /*3430*/  STG.E [R16.64+0x7a800], R43 ;  /* 0x07a8002b10007986 */ /* 0x0005e2000c101904 */
[--C-:B------:R-:W-:Y:S01]  /*3440*/  FADD R48, R48, R7.reuse ;  /* 0x0000000730307221 */ /* 0x100fe20000000000 */
[--C-:B------:R-:W-:Y:S01]  /*3450*/  FADD R50, R50, R7.reuse ;  /* 0x0000000732327221 */ /* 0x100fe20000000000 */
[----:B------:R-:W-:Y:S01]  /*3460*/  FADD R2, R2, R7 ;  /* 0x0000000702027221 */ /* 0x000fe20000000000 */
[----:B0-----:R-:W-:Y:S01]  /*3470*/  FFMA R27, R19, -0.5, R14 ;  /* 0xbf000000131b7823 */ /* 0x001fe2000000000e */
[----:B------:R0:W-:Y:S01]  /*3480*/  STG.E [R16.64+0xab800], R47 ;  /* 0x0ab8002f10007986 */ /* 0x0001e2000c101904 */
[----:B------:R-:W-:Y:S01]  /*3490*/  FFMA R28, R31, -1.5, R28 ;  /* 0xbfc000001f1c7823 */ /* 0x000fe2000000001c */
[C---:B-1----:R-:W-:Y:S01]  /*34a0*/  FFMA R21, R19.reuse, 0.5, R12 ;  /* 0x3f00000013157823 */ /* 0x042fe2000000000c */
[----:B------:R-:W-:Y:S01]  /*34b0*/  FADD R19, R19, R19 ;  /* 0x0000001313137221 */ /* 0x000fe20000000000 */
[----:B------:R-:W-:Y:S01]  /*34c0*/  FADD R7, -R31, R26 ;  /* 0x0000001a1f077221 */ /* 0x000fe20000000100 */
[----:B--2---:R-:W-:-:S02]  /*34d0*/  FADD R43, R54, R5 ;  /* 0x00000005362b7221 */ /* 0x004fc40000000000 */
[----:B------:R-:W-:Y:S01]  /*34e0*/  FADD R23, R0, R19 ;  /* 0x0000001300177221 */ /* 0x000fe20000000000 */
[----:B0-----:R-:W-:Y:S01]  /*34f0*/  FADD R47, R46, R5 ;  /* 0x000000052e2f7221 */ /* 0x001fe20000000000 */
[C---:B------:R-:W-:Y:S01]  /*3500*/  FADD R46, R20.reuse, R53 ;  /* 0x00000035142e7221 */ /* 0x040fe20000000000 */
[----:B------:R0:W-:Y:S01]  /*3510*/  STG.E [R16.64+0x132400], R43 ;  /* 0x1324002b10007986 */ /* 0x0001e2000c101904 */
[----:B------:R-:W-:Y:S01]  /*3520*/  FADD R29, -R19, R28 ;  /* 0x0000001c131d7221 */ /* 0x000fe20000000100 */
[----:B------:R-:W-:Y:S01]  /*3530*/  FMUL R0, R5, 1.5 ;  /* 0x3fc0000005007820 */ /* 0x000fe20000400000 */
[----:B------:R-:W-:Y:S01]  /*3540*/  FADD R7, -R20, R7 ;  /* 0x0000000714077221 */ /* 0x000fe20000000100 */
[----:B------:R-:W-:Y:S01]  /*3550*/  FADD R39, R44, R5 ;  /* 0x000000052c277221 */ /* 0x000fe20000000000 */
[C---:B------:R-:W-:Y:S01]  /*3560*/  FADD R11, -R31.reuse, R38 ;  /* 0x000000261f0b7221 */ /* 0x040fe20000000100 */
[C---:B------:R-:W-:Y:S01]  /*3570*/  FADD R15, -R31.reuse, R48 ;  /* 0x000000301f0f7221 */ /* 0x040fe20000000100 */
[----:B------:R-:W-:Y:S01]  /*3580*/  FADD R19, -R31, R50 ;  /* 0x000000321f137221 */ /* 0x000fe20000000100 */
[----:B------:R-:W-:Y:S01]  /*3590*/  FADD R31, R2, -R31 ;  /* 0x8000001f021f7221 */ /* 0x000fe20000000000 */
[----:B------:R-:W-:Y:S01]  /*35a0*/  FADD R24, R51, R20 ;  /* 0x0000001433187221 */ /* 0x000fe20000000000 */
[----:B0-----:R-:W-:Y:S01]  /*35b0*/  FADD R43, R46, R5 ;  /* 0x000000052e2b7221 */ /* 0x001fe20000000000 */
[----:B------:R-:W-:Y:S01]  /*35c0*/  FADD R2, R0, R7 ;  /* 0x0000000700027221 */ /* 0x000fe20000000000 */
[C---:B------:R-:W-:Y:S01]  /*35d0*/  FADD R11, -R20.reuse, R11 ;  /* 0x0000000b140b7221 */ /* 0x040fe20000000100 */
[C---:B------:R-:W-:Y:S01]  /*35e0*/  FADD R15, -R20.reuse, R15 ;  /* 0x0000000f140f7221 */ /* 0x040fe20000000100 */
[C---:B------:R-:W-:Y:S01]  /*35f0*/  FADD R19, -R20.reuse, R19 ;  /* 0x0000001314137221 */ /* 0x040fe20000000100 */
[----:B------:R0:W-:Y:S01]  /*3600*/  STG.E [R16.64+0x13e800], R35 ;  /* 0x13e8002310007986 */ /* 0x0001e2000c101904 */
[----:B------:R-:W-:Y:S01]  /*3610*/  FADD R31, -R20, R31 ;  /* 0x0000001f141f7221 */ /* 0x000fe20000000100 */
[--C-:B------:R-:W-:Y:S01]  /*3620*/  FADD R55, R56, R5.reuse ;  /* 0x0000000538377221 */ /* 0x100fe20000000000 */
[----:B------:R-:W-:Y:S01]  /*3630*/  FADD R41, R40, R5 ;  /* 0x0000000528297221 */ /* 0x000fe20000000000 */
[----:B------:R1:W-:Y:S01]  /*3640*/  STG.E [R16.64+0x101400], R39 ;  /* 0x1014002710007986 */ /* 0x0003e2000c101904 */
[----:B------:R-:W-:-:S03]  /*3650*/  FADD R21, R0, R21 ;  /* 0x0000001500157221 */ /* 0x000fc60000000000 */
[----:B------:R2:W-:Y:S01]  /*3660*/  STG.E [R16.64+0x14ac00], R43 ;  /* 0x14ac002b10007986 */ /* 0x0005e2000c101904 */
[----:B------:R-:W-:-:S03]  /*3670*/  FADD R25, R0, R25 ;  /* 0x0000001900197221 */ /* 0x000fc60000000000 */
[----:B------:R5:W-:Y:S01]  /*3680*/  STG.E [R16.64+0x49800], R37 ;  /* 0x0498002510007986 */ /* 0x000be2000c101904 */
[----:B0-----:R-:W-:Y:S01]  /*3690*/  FADD R35, R36, R5 ;  /* 0x0000000524237221 */ /* 0x001fe20000000000 */
[----:B------:R-:W-:Y:S01]  /*36a0*/  FADD R23, R0, R23 ;  /* 0x0000001700177221 */ /* 0x000fe20000000000 */
[----:B-1----:R-:W-:Y:S01]  /*36b0*/  FADD R39, R42, R5 ;  /* 0x000000052a277221 */ /* 0x002fe20000000000 */
[C---:B------:R-:W-:Y:S01]  /*36c0*/  FADD R27, R0.reuse, R27 ;  /* 0x0000001b001b7221 */ /* 0x040fe20000000000 */
[----:B------:R-:W-:Y:S01]  /*36d0*/  FADD R12, R0, R11 ;  /* 0x0000000b000c7221 */ /* 0x000fe20000000000 */
[----:B--2---:R-:W-:Y:S01]  /*36e0*/  FADD R43, R32, R5 ;  /* 0x00000005202b7221 */ /* 0x004fe20000000000 */
[C---:B------:R-:W-:Y:S01]  /*36f0*/  FFMA R18, R0.reuse, 1.5, R29 ;  /* 0x3fc0000000127823 */ /* 0x040fe2000000001d */
[----:B------:R-:W-:Y:S01]  /*3700*/  FADD R33, R0, R33 ;  /* 0x0000002100217221 */ /* 0x000fe20000000000 */
[----:B-----5:R-:W-:Y:S01]  /*3710*/  FADD R37, R24, R5 ;  /* 0x0000000518257221 */ /* 0x020fe20000000000 */
[----:B---3--:R-:W-:Y:S01]  /*3720*/  FADD R5, R2, R13 ;  /* 0x0000000d02057221 */ /* 0x008fe20000000000 */
[C---:B------:R-:W-:Y:S01]  /*3730*/  FADD R2, R0.reuse, R15 ;  /* 0x0000000f00027221 */ /* 0x040fe20000000000 */
[----:B------:R-:W-:Y:S01]  /*3740*/  FADD R14, R0, R19 ;  /* 0x00000013000e7221 */ /* 0x000fe20000000000 */
[----:B------:R-:W-:Y:S01]  /*3750*/  FADD R0, R31, R0 ;  /* 0x000000001f007221 */ /* 0x000fe20000000000 */
[--C-:B------:R-:W-:Y:S01]  /*3760*/  FADD R7, R12, R13.reuse ;  /* 0x0000000d0c077221 */ /* 0x100fe20000000000 */
[----:B------:R-:W-:Y:S01]  /*3770*/  FFMA R19, R13, 1.5, R18 ;  /* 0x3fc000000d137823 */ /* 0x000fe20000000012 */
[--C-:B------:R-:W-:Y:S01]  /*3780*/  FADD R11, R2, R13.reuse ;  /* 0x0000000d020b7221 */ /* 0x100fe20000000000 */
[--C-:B------:R-:W-:Y:S01]  /*3790*/  FADD R15, R14, R13.reuse ;  /* 0x0000000d0e0f7221 */ /* 0x100fe20000000000 */
[----:B------:R-:W-:Y:S01]  /*37a0*/  FADD R13, R0, R13 ;  /* 0x0000000d000d7221 */ /* 0x000fe20000000000 */
[----:B----4-:R-:W-:Y:S01]  /*37b0*/  FADD R0, R10, R10 ;  /* 0x0000000a0a007221 */ /* 0x010fe20000000000 */
[----:B------:R-:W-:Y:S01]  /*37c0*/  FADD R33, R33, R6 ;  /* 0x0000000621217221 */ /* 0x000fe20000000000 */
[----:B------:R-:W-:-:S02]  /*37d0*/  FADD R14, R19, R10 ;  /* 0x0000000a130e7221 */ /* 0x000fc40000000000 */
[----:B------:R-:W-:Y:S01]  /*37e0*/  FADD R12, R23, -R0 ;  /* 0x80000000170c7221 */ /* 0x000fe20000000000 */
[--C-:B------:R-:W-:Y:S01]  /*37f0*/  FADD R0, R21, R10.reuse ;  /* 0x0000000a15007221 */ /* 0x100fe20000000000 */
[----:B------:R0:W-:Y:S01]  /*3800*/  STG.E [R16.64+0x86c00], R5 ;  /* 0x086c000510007986 */ /* 0x0001e2000c101904 */
[----:B------:R-:W-:Y:S01]  /*3810*/  FADD R2, R25, -R10 ;  /* 0x8000000a19027221 */ /* 0x000fe20000000000 */
[----:B------:R-:W-:Y:S01]  /*3820*/  FFMA R6, R10, 0.5, R27 ;  /* 0x3f0000000a067823 */ /* 0x000fe2000000001b */
[----:B------:R-:W-:Y:S01]  /*3830*/  FADD R12, R12, -R9 ;  /* 0x800000090c0c7221 */ /* 0x000fe20000000000 */
[----:B------:R1:W-:Y:S01]  /*3840*/  STG.E [R16.64+0x119c00], R11 ;  /* 0x119c000b10007986 */ /* 0x0003e2000c101904 */
[----:B------:R-:W-:Y:S01]  /*3850*/  FFMA R33, R10, -1.5, R33 ;  /* 0xbfc000000a217823 */ /* 0x000fe20000000021 */
[C---:B------:R-:W-:Y:S02]  /*3860*/  FFMA R14, R9.reuse, -1.5, R14 ;  /* 0xbfc00000090e7823 */ /* 0x040fe4000000000e */
[----:B------:R2:W-:Y:S01]  /*3870*/  STG.E [R16.64+0xd0400], R7 ;  /* 0x0d04000710007986 */ /* 0x0005e2000c101904 */
[C---:B0-----:R-:W-:Y:S01]  /*3880*/  FFMA R5, R9.reuse, -2.5, R0 ;  /* 0xc020000009057823 */ /* 0x041fe20000000000 */
[----:B------:R-:W-:-:S02]  /*3890*/  FADD R0, R9, R9 ;  /* 0x0000000909007221 */ /* 0x000fc40000000000 */
[----:B------:R0:W-:Y:S01]  /*38a0*/  STG.E [R16.64+0x3d400], R13 ;  /* 0x03d4000d10007986 */ /* 0x0001e2000c101904 */
[----:B-1----:R-:W-:Y:S01]  /*38b0*/  FADD R11, R8, R8 ;  /* 0x00000008080b7221 */ /* 0x002fe20000000000 */
[----:B------:R-:W-:Y:S01]  /*38c0*/  FADD R33, R33, -R0 ;  /* 0x8000000021217221 */ /* 0x000fe20000000000 */
[----:B--2---:R-:W-:Y:S01]  /*38d0*/  FFMA R7, R9, 0.5, R2 ;  /* 0x3f00000009077823 */ /* 0x004fe20000000002 */
[----:B0-----:R-:W-:Y:S01]  /*38e0*/  FADD R13, R6, -R9 ;  /* 0x80000009060d7221 */ /* 0x001fe20000000000 */
[----:B------:R-:W-:Y:S01]  /*38f0*/  FADD R9, R12, R11 ;  /* 0x0000000b0c097221 */ /* 0x000fe20000000000 */
[----:B------:R-:W-:Y:S01]  /*3900*/  FADD R11, -R11, R14 ;  /* 0x0000000e0b0b7221 */ /* 0x000fe20000000100 */
[C---:B------:R-:W-:Y:S01]  /*3910*/  FFMA R5, R8.reuse, 0.5, R5 ;  /* 0x3f00000008057823 */ /* 0x040fe20000000005 */
[C---:B------:R-:W-:Y:S01]  /*3920*/  FFMA R7, R8.reuse, 2.5, R7 ;  /* 0x4020000008077823 */ /* 0x040fe20000000007 */
[C---:B------:R-:W-:Y:S01]  /*3930*/  FFMA R13, R8.reuse, -0.5, R13 ;  /* 0xbf000000080d7823 */ /* 0x040fe2000000000d */
[----:B------:R-:W-:Y:S01]  /*3940*/  FFMA R33, R8, 1.5, R33 ;  /* 0x3fc0000008217823 */ /* 0x000fe20000000021 */
[----:B------:R-:W-:Y:S01]  /*3950*/  FFMA R0, R4, 1.5, R11 ;  /* 0x3fc0000004007823 */ /* 0x000fe2000000000b */
[--C-:B------:R-:W-:Y:S01]  /*3960*/  FADD R5, R5, R4.reuse ;  /* 0x0000000405057221 */ /* 0x100fe20000000000 */
[--C-:B------:R-:W-:Y:S01]  /*3970*/  FADD R7, R7, R4.reuse ;  /* 0x0000000407077221 */ /* 0x100fe20000000000 */
[--C-:B------:R-:W-:Y:S01]  /*3980*/  FADD R9, R9, R4.reuse ;  /* 0x0000000409097221 */ /* 0x100fe20000000000 */
[--C-:B------:R-:W-:Y:S01]  /*3990*/  FADD R13, R13, R4.reuse ;  /* 0x000000040d0d7221 */ /* 0x100fe20000000000 */
[----:B------:R-:W-:Y:S01]  /*39a0*/  FADD R33, R33, R4 ;  /* 0x0000000421217221 */ /* 0x000fe20000000000 */
[----:B------:R-:W-:Y:S01]  /*39b0*/  FADD R3, R0, R3 ;  /* 0x0000000300037221 */ /* 0x000fe20000000000 */
        /* <DEDUP_REMOVED lines=18> */
.L_x_8:
        /* <DEDUP_REMOVED lines=10> */
.L_x_93:


//--------------------- .text.tvmgen_default_fused_nn_contrib_conv2d_winograd_without_weight_transform_add_add_nn_relu_3_kernel_1 --------------------------
	.section	.text.tvmgen_default_fused_nn_contrib_conv2d_winograd_without_weight_transform_add_add_nn_relu_3_kernel_1,"ax",@progbits
	.sectionflags	@"SHF_BARRIERS=1"
	.sectioninfo	@"SHI_REGISTERS=40"
	.align	128
        .global         tvmgen_default_fused_nn_contrib_conv2d_winograd_without_weight_transform_add_add_nn_relu_3_kernel_1
        .type           tvmgen_default_fused_nn_contrib_conv2d_winograd_without_weight_transform_add_add_nn_relu_3_kernel_1,@function
        .size           tvmgen_default_fused_nn_contrib_conv2d_winograd_without_weight_transform_add_add_nn_relu_3_kernel_1,(.L_x_94 - tvmgen_default_fused_nn_contrib_conv2d_winograd_without_weight_transform_add_add_nn_relu_3_kernel_1)
        .other          tvmgen_default_fused_nn_contrib_conv2d_winograd_without_weight_transform_add_add_nn_relu_3_kernel_1,@"STO_CUDA_ENTRY STV_DEFAULT"
tvmgen_default_fused_nn_contrib_conv2d_winograd_without_weight_transform_add_add_nn_relu_3_kernel_1:
.text.tvmgen_default_fused_nn_contrib_conv2d_winograd_without_weight_transform_add_add_nn_relu_3_kernel_1:
[----:B------:R-:W-:Y:S02]  /*0000*/  MOV R1, c[0x0][0x28] ;  /* 0x00000a0000017a02 */ /* 0x000fe40000000f00 */
[----:B------:R-:W0:Y:S01]  /*0010*/  S2R R0, SR_TID.Y ;  /* 0x0000000000007919 */ /* 0x000e220000002200 */
[----:B------:R-:W-:Y:S01]  /*0020*/  MOV R7, RZ ;  /* 0x000000ff00077202 */ /* 0x000fe20000000f00 */
[----:B------:R-:W-:Y:S01]  /*0030*/  CS2R R14, SRZ ;  /* 0x00000000000e7805 */ /* 0x000fe2000001ff00 */
[----:B------:R-:W-:Y:S01]  /*0040*/  MOV R34, RZ ;  /* 0x000000ff00227202 */ /* 0x000fe20000000f00 */
[----:B------:R-:W1:Y:S01]  /*0050*/  S2R R2, SR_CTAID.Z ;  /* 0x0000000000027919 */ /* 0x000e620000002700 */
[----:B------:R-:W-:Y:S01]  /*0060*/  MOV R32, RZ ;  /* 0x000000ff00207202 */ /* 0x000fe20000000f00 */
[----:B------:R-:W-:Y:S01]  /*0070*/  CS2R R12, SRZ ;  /* 0x00000000000c7805 */ /* 0x000fe2000001ff00 */
[----:B------:R-:W-:Y:S01]  /*0080*/  MOV R30, RZ ;  /* 0x000000ff001e7202 */ /* 0x000fe20000000f00 */
[----:B------:R-:W1:Y:S01]  /*0090*/  S2R R3, SR_TID.X ;  /* 0x0000000000037919 */ /* 0x000e620000002100 */
[----:B------:R-:W-:Y:S01]  /*00a0*/  MOV R29, RZ ;  /* 0x000000ff001d7202 */ /* 0x000fe20000000f00 */
[----:B------:R-:W-:-:S02]  /*00b0*/  ULDC.64 UR4, c[0x0][0x118] ;  /* 0x0000460000047ab9 */ /* 0x000fc40000000a00 */
[----:B------:R-:W2:Y:S01]  /*00c0*/  S2R R5, SR_CTAID.Y ;  /* 0x0000000000057919 */ /* 0x000ea20000002600 */
[C---:B0-----:R-:W-:Y:S02]  /*00d0*/  SHF.L.U32 R27, R0.reuse, 0x6, RZ ;  /* 0x00000006001b7819 */ /* 0x041fe400000006ff */
[----:B------:R-:W-:Y:S02]  /*00e0*/  SHF.L.U32 R26, R0, 0x3, RZ ;  /* 0x00000003001a7819 */ /* 0x000fe400000006ff */
[----:B------:R-:W-:Y:S02]  /*00f0*/  LOP3.LUT R28, R27, 0xfffffe00, RZ, 0xc0, !PT ;  /* 0xfffffe001b1c7812 */ /* 0x000fe400078ec0ff */
[----:B------:R-:W-:Y:S02]  /*0100*/  LOP3.LUT R9, R26, 0x38, RZ, 0xc0, !PT ;  /* 0x000000381a097812 */ /* 0x000fe400078ec0ff */
[----:B-1----:R-:W-:-:S04]  /*0110*/  LEA R4, R2, R3, 0x12 ;  /* 0x0000000302047211 */ /* 0x002fc800078e90ff */
[----:B--2---:R-:W-:-:S04]  /*0120*/  LEA R6, R5, R4, 0x6 ;  /* 0x0000000405067211 */ /* 0x004fc800078e30ff */
[----:B------:R-:W-:Y:S01]  /*0130*/  IADD3 R28, R9, R6, R28 ;  /* 0x00000006091c7210 */ /* 0x000fe20007ffe01c */
[----:B------:R-:W-:-:S05]  /*0140*/  IMAD R9, R2, -0x3e000, R4 ;  /* 0xfffc200002097824 */ /* 0x000fca00078e0204 */
[C---:B------:R-:W-:Y:S02]  /*0150*/  IADD3 R6, R26.reuse, R9, RZ ;  /* 0x000000091a067210 */ /* 0x040fe40007ffe0ff */
[----:B------:R-:W-:Y:S02]  /*0160*/  IADD3 R26, R26, R3, RZ ;  /* 0x000000031a1a7210 */ /* 0x000fe40007ffe0ff */
.L_x_9:
[C---:B------:R-:W-:Y:S01]  /*0170*/  LEA R11, R7.reuse, R28, 0xd ;  /* 0x0000001c070b7211 */ /* 0x040fe200078e68ff */
[----:B------:R-:W-:Y:S01]  /*0180*/  BAR.SYNC.DEFER_BLOCKING 0x0 ;  /* 0x0000000000007b1d */ /* 0x000fe20000010000 */
[----:B------:R-:W-:Y:S02]  /*0190*/  MOV R4, 0x4 ;  /* 0x0000000400047802 */ /* 0x000fe40000000f00 */
[----:B------:R-:W-:-:S03]  /*01a0*/  LEA R9, R7, R6, 0x8 ;  /* 0x0000000607097211 */ /* 0x000fc600078e40ff */
[----:B------:R-:W-:-:S04]  /*01b0*/  IMAD.WIDE R10, R11, R4, c[0x0][0x170] ;  /* 0x00005c000b0a7625 */ /* 0x000fc800078e0204 */
[----:B------:R-:W-:Y:S01]  /*01c0*/  IMAD.WIDE R8, R9, R4, c[0x0][0x168] ;  /* 0x00005a0009087625 */ /* 0x000fe200078e0204 */
[----:B------:R-:W2:Y:S04]  /*01d0*/  LDG.E.CONSTANT R17, [R10.64] ;  /* 0x000000040a117981 */ /* 0x000ea8000c1e9900 */
[----:B------:R-:W3:Y:S04]  /*01e0*/  LDG.E.CONSTANT R19, [R10.64+0x1000] ;  /* 0x001000040a137981 */ /* 0x000ee8000c1e9900 */
[----:B------:R-:W4:Y:S04]  /*01f0*/  LDG.E.CONSTANT R21, [R10.64+0x2000] ;  /* 0x002000040a157981 */ /* 0x000f28000c1e9900 */
[----:B------:R-:W5:Y:S04]  /*0200*/  LDG.E.CONSTANT R23, [R10.64+0x3000] ;  /* 0x003000040a177981 */ /* 0x000f68000c1e9900 */
[----:B------:R-:W5:Y:S04]  /*0210*/  LDG.E.CONSTANT R31, [R10.64+0x4000] ;  /* 0x004000040a1f7981 */ /* 0x000f68000c1e9900 */
[----:B------:R-:W5:Y:S04]  /*0220*/  LDG.E.CONSTANT R33, [R10.64+0x5000] ;  /* 0x005000040a217981 */ /* 0x000f68000c1e9900 */
[----:B------:R-:W5:Y:S04]  /*0230*/  LDG.E.CONSTANT R35, [R10.64+0x6000] ;  /* 0x006000040a237981 */ /* 0x000f68000c1e9900 */
[----:B------:R-:W5:Y:S04]  /*0240*/  LDG.E.CONSTANT R37, [R10.64+0x7000] ;  /* 0x007000040a257981 */ /* 0x000f68000c1e9900 */
[----:B------:R-:W5:Y:S04]  /*0250*/  LDG.E.CONSTANT R22, [R8.64] ;  /* 0x0000000408167981 */ /* 0x000f68000c1e9900 */
[----:B------:R-:W5:Y:S01]  /*0260*/  LDG.E.CONSTANT R25, [R8.64+0x200] ;  /* 0x0002000408197981 */ /* 0x000f62000c1e9900 */
[----:B------:R-:W-:-:S04]  /*0270*/  IADD3 R7, R7, 0x1, RZ ;  /* 0x0000000107077810 */ /* 0x000fc80007ffe0ff */
[----:B------:R-:W-:Y:S01]  /*0280*/  ISETP.GE.U32.AND P0, PT, R7, 0x20, PT ;  /* 0x000000200700780c */ /* 0x000fe20003f06070 */
[----:B--2---:R-:W-:Y:S04]  /*0290*/  STS [R26.X4], R17 ;  /* 0x000000111a007388 */ /* 0x004fe80000004800 */
[----:B---3--:R-:W-:Y:S04]  /*02a0*/  STS [R26.X4+0x200], R19 ;  /* 0x000200131a007388 */ /* 0x008fe80000004800 */
[----:B----4-:R-:W-:Y:S04]  /*02b0*/  STS [R26.X4+0x400], R21 ;  /* 0x000400151a007388 */ /* 0x010fe80000004800 */
[----:B-----5:R-:W-:Y:S04]  /*02c0*/  STS [R26.X4+0x600], R23 ;  /* 0x000600171a007388 */ /* 0x020fe80000004800 */
[----:B------:R-:W-:Y:S04]  /*02d0*/  STS [R26.X4+0x800], R31 ;  /* 0x0008001f1a007388 */ /* 0x000fe80000004800 */
[----:B------:R-:W-:Y:S04]  /*02e0*/  STS [R26.X4+0xa00], R33 ;  /* 0x000a00211a007388 */ /* 0x000fe80000004800 */
[----:B------:R-:W-:Y:S04]  /*02f0*/  STS [R26.X4+0xc00], R35 ;  /* 0x000c00231a007388 */ /* 0x000fe80000004800 */
[----:B------:R-:W-:Y:S04]  /*0300*/  STS [R26.X4+0xe00], R37 ;  /* 0x000e00251a007388 */ /* 0x000fe80000004800 */
[----:B------:R-:W-:Y:S04]  /*0310*/  STS [R26.X4+0x1000], R22 ;  /* 0x001000161a007388 */ /* 0x000fe80000004800 */
[----:B------:R-:W-:Y:S04]  /*0320*/  STS [R26.X4+0x1200], R25 ;  /* 0x001200191a007388 */ /* 0x000fe80000004800 */
[----:B------:R-:W-:Y:S06]  /*0330*/  BAR.SYNC.DEFER_BLOCKING 0x0 ;  /* 0x0000000000007b1d */ /* 0x000fec0000010000 */
[----:B------:R-:W-:Y:S04]  /*0340*/  LDS.64 R24, [R3.X8+0x1000] ;  /* 0x0010000003187984 */ /* 0x000fe80000008a00 */
[----:B------:R-:W0:Y:S04]  /*0350*/  LDS.128 R16, [R0.X16] ;  /* 0x0000000000107984 */ /* 0x000e28000000cc00 */
[----:B------:R-:W-:Y:S04]  /*0360*/  LDS.64 R20, [R3.X8+0x1040] ;  /* 0x0010400003147984 */ /* 0x000fe80000008a00 */
[----:B------:R-:W1:Y:S04]  /*0370*/  LDS.128 R8, [R0.X16+0x100] ;  /* 0x0001000000087984 */ /* 0x000e68000000cc00 */
[----:B------:R-:W-:Y:S01]  /*0380*/  LDS.64 R22, [R3.X8+0x1080] ;  /* 0x0010800003167984 */ /* 0x000fe20000008a00 */
[----:B0-----:R-:W-:Y:S01]  /*0390*/  FFMA R31, R24, R16, R15 ;  /* 0x00000010181f7223 */ /* 0x001fe2000000000f */
[----:B------:R-:W-:Y:S01]  /*03a0*/  FFMA R33, R16, R25, R13 ;  /* 0x0000001910217223 */ /* 0x000fe2000000000d */
[CC--:B------:R-:W-:Y:S01]  /*03b0*/  FFMA R16, R24.reuse, R17.reuse, R12 ;  /* 0x0000001118107223 */ /* 0x0c0fe2000000000c */
[C---:B------:R-:W-:Y:S01]  /*03c0*/  FFMA R36, R25.reuse, R17, R14 ;  /* 0x0000001119247223 */ /* 0x040fe2000000000e */
[CC--:B------:R-:W-:Y:S01]  /*03d0*/  FFMA R29, R24.reuse, R18.reuse, R29 ;  /* 0x00000012181d7223 */ /* 0x0c0fe2000000001d */
[----:B------:R-:W0:Y:S01]  /*03e0*/  LDS.128 R12, [R0.X16+0x200] ;  /* 0x00020000000c7984 */ /* 0x000e22000000cc00 */
[C---:B------:R-:W-:Y:S01]  /*03f0*/  FFMA R30, R25.reuse, R18, R30 ;  /* 0x00000012191e7223 */ /* 0x040fe2000000001e */
[----:B------:R-:W-:Y:S01]  /*0400*/  FFMA R32, R24, R19, R32 ;  /* 0x0000001318207223 */ /* 0x000fe20000000020 */
[----:B-1----:R-:W-:Y:S01]  /*0410*/  FFMA R31, R20, R8, R31 ;  /* 0x00000008141f7223 */ /* 0x002fe2000000001f */
[----:B------:R-:W-:Y:S01]  /*0420*/  FFMA R33, R8, R21, R33 ;  /* 0x0000001508217223 */ /* 0x000fe20000000021 */
[----:B------:R-:W-:Y:S01]  /*0430*/  FFMA R34, R25, R19, R34 ;  /* 0x0000001319227223 */ /* 0x000fe20000000022 */
[CC--:B------:R-:W-:Y:S01]  /*0440*/  FFMA R8, R20.reuse, R9.reuse, R16 ;  /* 0x0000000914087223 */ /* 0x0c0fe20000000010 */
[----:B------:R-:W-:Y:S01]  /*0450*/  LDS.64 R24, [R3.X8+0x10c0] ;  /* 0x0010c00003187984 */ /* 0x000fe20000008a00 */
[C---:B------:R-:W-:Y:S01]  /*0460*/  FFMA R36, R21.reuse, R9, R36 ;  /* 0x0000000915247223 */ /* 0x040fe20000000024 */
[CC--:B------:R-:W-:Y:S01]  /*0470*/  FFMA R29, R20.reuse, R10.reuse, R29 ;  /* 0x0000000a141d7223 */ /* 0x0c0fe2000000001d */
[C---:B------:R-:W-:Y:S01]  /*0480*/  FFMA R30, R21.reuse, R10, R30 ;  /* 0x0000000a151e7223 */ /* 0x040fe2000000001e */
[----:B------:R-:W1:Y:S01]  /*0490*/  LDS.128 R16, [R0.X16+0x300] ;  /* 0x0003000000107984 */ /* 0x000e62000000cc00 */
[-C--:B------:R-:W-:Y:S01]  /*04a0*/  FFMA R32, R20, R11.reuse, R32 ;  /* 0x0000000b14207223 */ /* 0x080fe20000000020 */
[----:B------:R-:W-:-:S02]  /*04b0*/  FFMA R34, R21, R11, R34 ;  /* 0x0000000b15227223 */ /* 0x000fc40000000022 */
[----:B------:R-:W-:Y:S01]  /*04c0*/  LDS.64 R20, [R3.X8+0x1100] ;  /* 0x0011000003147984 */ /* 0x000fe20000008a00 */
[----:B0-----:R-:W-:Y:S01]  /*04d0*/  FFMA R31, R22, R12, R31 ;  /* 0x0000000c161f7223 */ /* 0x001fe2000000001f */
[----:B------:R-:W-:Y:S01]  /*04e0*/  FFMA R33, R12, R23, R33 ;  /* 0x000000170c217223 */ /* 0x000fe20000000021 */
[CC--:B------:R-:W-:Y:S01]  /*04f0*/  FFMA R12, R22.reuse, R13.reuse, R8 ;  /* 0x0000000d160c7223 */ /* 0x0c0fe20000000008 */
[C---:B------:R-:W-:Y:S01]  /*0500*/  FFMA R36, R23.reuse, R13, R36 ;  /* 0x0000000d17247223 */ /* 0x040fe20000000024 */
[----:B------:R-:W0:Y:S01]  /*0510*/  LDS.128 R8, [R0.X16+0x400] ;  /* 0x0004000000087984 */ /* 0x000e22000000cc00 */
[CC--:B------:R-:W-:Y:S01]  /*0520*/  FFMA R29, R22.reuse, R14.reuse, R29 ;  /* 0x0000000e161d7223 */ /* 0x0c0fe2000000001d */
[C---:B------:R-:W-:Y:S01]  /*0530*/  FFMA R30, R23.reuse, R14, R30 ;  /* 0x0000000e171e7223 */ /* 0x040fe2000000001e */
[-C--:B------:R-:W-:Y:S01]  /*0540*/  FFMA R32, R22, R15.reuse, R32 ;  /* 0x0000000f16207223 */ /* 0x080fe20000000020 */
[----:B------:R-:W-:Y:S02]  /*0550*/  FFMA R34, R23, R15, R34 ;  /* 0x0000000f17227223 */ /* 0x000fe40000000022 */
[----:B------:R-:W-:Y:S01]  /*0560*/  LDS.64 R22, [R3.X8+0x1140] ;  /* 0x0011400003167984 */ /* 0x000fe20000008a00 */
[----:B-1----:R-:W-:Y:S01]  /*0570*/  FFMA R31, R24, R16, R31 ;  /* 0x00000010181f7223 */ /* 0x002fe2000000001f */
[----:B------:R-:W-:Y:S01]  /*0580*/  FFMA R33, R16, R25, R33 ;  /* 0x0000001910217223 */ /* 0x000fe20000000021 */
[CC--:B------:R-:W-:Y:S01]  /*0590*/  FFMA R16, R24.reuse, R17.reuse, R12 ;  /* 0x0000001118107223 */ /* 0x0c0fe2000000000c */
[C---:B------:R-:W-:Y:S01]  /*05a0*/  FFMA R36, R25.reuse, R17, R36 ;  /* 0x0000001119247223 */ /* 0x040fe20000000024 */
[----:B------:R-:W1:Y:S01]  /*05b0*/  LDS.128 R12, [R0.X16+0x500] ;  /* 0x00050000000c7984 */ /* 0x000e62000000cc00 */
[CC--:B------:R-:W-:Y:S01]  /*05c0*/  FFMA R29, R24.reuse, R18.reuse, R29 ;  /* 0x00000012181d7223 */ /* 0x0c0fe2000000001d */
[C---:B------:R-:W-:Y:S01]  /*05d0*/  FFMA R30, R25.reuse, R18, R30 ;  /* 0x00000012191e7223 */ /* 0x040fe2000000001e */
        /* <DEDUP_REMOVED lines=66> */
[CC--:B------:R-:W-:Y:S01]  /*0a00*/  FFMA R33, R20.reuse, R10.reuse, R17 ;  /* 0x0000000a14217223 */ /* 0x0c0fe20000000011 */
[C---:B------:R-:W-:Y:S01]  /*0a10*/  FFMA R36, R21.reuse, R9, R36 ;  /* 0x0000000915247223 */ /* 0x040fe20000000024 */
[----:B------:R-:W0:Y:S01]  /*0a20*/  LDS.128 R16, [R0.X16+0xc00] ;  /* 0x000c000000107984 */ /* 0x000e22000000cc00 */
        /* <DEDUP_REMOVED lines=10> */
[-C--:B------:R-:W-:Y:S01]  /*0ad0*/  FFMA R32, R22, R15.reuse, R32 ;  /* 0x0000000f16207223 */ /* 0x080fe20000000020 */
[C---:B------:R-:W-:Y:S01]  /*0ae0*/  FFMA R30, R23.reuse, R14, R30 ;  /* 0x0000000e171e7223 */ /* 0x040fe2000000001e */
        /* <DEDUP_REMOVED lines=8> */
[-C--:B------:R-:W-:Y:S01]  /*0b70*/  FFMA R32, R24, R19.reuse, R32 ;  /* 0x0000001318207223 */ /* 0x080fe20000000020 */
[C---:B------:R-:W-:Y:S01]  /*0b80*/  FFMA R30, R25.reuse, R18, R30 ;  /* 0x00000012191e7223 */ /* 0x040fe2000000001e */
[----:B------:R-:W-:Y:S01]  /*0b90*/  FFMA R34, R25, R19, R34 ;  /* 0x0000001319227223 */ /* 0x000fe20000000022 */
[----:B-1----:R-:W-:Y:S01]  /*0ba0*/  FFMA R31, R20, R8, R31 ;  /* 0x00000008141f7223 */ /* 0x002fe2000000001f */
[----:B------:R-:W-:Y:S01]  /*0bb0*/  FFMA R35, R8, R21, R35 ;  /* 0x0000001508237223 */ /* 0x000fe20000000023 */
[CC--:B------:R-:W-:Y:S01]  /*0bc0*/  FFMA R24, R20.reuse, R9.reuse, R16 ;  /* 0x0000000914187223 */ /* 0x0c0fe20000000010 */
[C---:B------:R-:W-:Y:S01]  /*0bd0*/  FFMA R36, R21.reuse, R9, R36 ;  /* 0x0000000915247223 */ /* 0x040fe20000000024 */
[----:B------:R-:W-:Y:S01]  /*0be0*/  LDS.128 R16, [R0.X16+0xf00] ;  /* 0x000f000000107984 */ /* 0x000fe2000000cc00 */
[CC--:B------:R-:W-:Y:S01]  /*0bf0*/  FFMA R33, R20.reuse, R10.reuse, R33 ;  /* 0x0000000a14217223 */ /* 0x0c0fe20000000021 */
[C---:B------:R-:W-:Y:S01]  /*0c00*/  FFMA R30, R21.reuse, R10, R30 ;  /* 0x0000000a151e7223 */ /* 0x040fe2000000001e */
[-C--:B------:R-:W-:Y:S01]  /*0c10*/  FFMA R32, R20, R11.reuse, R32 ;  /* 0x0000000b14207223 */ /* 0x080fe20000000020 */
[----:B------:R-:W1:Y:S01]  /*0c20*/  LDS.64 R8, [R3.X8+0x13c0] ;  /* 0x0013c00003087984 */ /* 0x000e620000008a00 */
[----:B------:R-:W-:Y:S01]  /*0c30*/  FFMA R34, R21, R11, R34 ;  /* 0x0000000b15227223 */ /* 0x000fe20000000022 */
[----:B0-----:R-:W-:Y:S01]  /*0c40*/  FFMA R31, R22, R12, R31 ;  /* 0x0000000c161f7223 */ /* 0x001fe2000000001f */
[----:B------:R-:W-:Y:S01]  /*0c50*/  FFMA R35, R12, R23, R35 ;  /* 0x000000170c237223 */ /* 0x000fe20000000023 */
[CC--:B------:R-:W-:Y:S01]  /*0c60*/  FFMA R24, R22.reuse, R13.reuse, R24 ;  /* 0x0000000d16187223 */ /* 0x0c0fe20000000018 */
[C---:B------:R-:W-:Y:S01]  /*0c70*/  FFMA R36, R23.reuse, R13, R36 ;  /* 0x0000000d17247223 */ /* 0x040fe20000000024 */
[CC--:B------:R-:W-:Y:S01]  /*0c80*/  FFMA R33, R22.reuse, R14.reuse, R33 ;  /* 0x0000000e16217223 */ /* 0x0c0fe20000000021 */
[C---:B------:R-:W-:Y:S01]  /*0c90*/  FFMA R30, R23.reuse, R14, R30 ;  /* 0x0000000e171e7223 */ /* 0x040fe2000000001e */
[-C--:B------:R-:W-:Y:S01]  /*0ca0*/  FFMA R32, R22, R15.reuse, R32 ;  /* 0x0000000f16207223 */ /* 0x080fe20000000020 */
[----:B------:R-:W-:Y:S01]  /*0cb0*/  FFMA R34, R23, R15, R34 ;  /* 0x0000000f17227223 */ /* 0x000fe20000000022 */
[----:B-1----:R-:W-:Y:S01]  /*0cc0*/  FFMA R15, R8, R16, R31 ;  /* 0x00000010080f7223 */ /* 0x002fe2000000001f */
[----:B------:R-:W-:Y:S01]  /*0cd0*/  FFMA R13, R16, R9, R35 ;  /* 0x00000009100d7223 */ /* 0x000fe20000000023 */
[CC--:B------:R-:W-:Y:S01]  /*0ce0*/  FFMA R12, R8.reuse, R17.reuse, R24 ;  /* 0x00000011080c7223 */ /* 0x0c0fe20000000018 */
[C---:B------:R-:W-:Y:S01]  /*0cf0*/  FFMA R14, R9.reuse, R17, R36 ;  /* 0x00000011090e7223 */ /* 0x040fe20000000024 */
[CC--:B------:R-:W-:Y:S01]  /*0d00*/  FFMA R29, R8.reuse, R18.reuse, R33 ;  /* 0x00000012081d7223 */ /* 0x0c0fe20000000021 */
[C---:B------:R-:W-:Y:S01]  /*0d10*/  FFMA R30, R9.reuse, R18, R30 ;  /* 0x00000012091e7223 */ /* 0x040fe2000000001e */
[-C--:B------:R-:W-:Y:S01]  /*0d20*/  FFMA R32, R8, R19.reuse, R32 ;  /* 0x0000001308207223 */ /* 0x080fe20000000020 */
[----:B------:R-:W-:Y:S01]  /*0d30*/  FFMA R34, R9, R19, R34 ;  /* 0x0000001309227223 */ /* 0x000fe20000000022 */
[----:B------:R-:W-:Y:S05]  /*0d40*/  @!P0 BRA `(.L_x_9) ;  /* 0xfffff42000008947 */ /* 0x000fea000383ffff */
[----:B------:R-:W-:-:S04]  /*0d50*/  LEA R0, R2, R5, 0x3 ;  /* 0x0000000502007211 */ /* 0x000fc800078e18ff */
[----:B------:R-:W-:-:S04]  /*0d60*/  LEA R0, R0, R27, 0xa ;  /* 0x0000001b00007211 */ /* 0x000fc800078e50ff */
[----:B------:R-:W-:-:S05]  /*0d70*/  LEA R5, R3, R0, 0x1 ;  /* 0x0000000003057211 */ /* 0x000fca00078e08ff */
        /* <DEDUP_REMOVED lines=10> */
.L_x_10:
        /* <DEDUP_REMOVED lines=14> */
.L_x_94:


//--------------------- .text.tvmgen_default_fused_nn_contrib_conv2d_winograd_without_weight_transform_add_add_nn_relu_kernel --------------------------
	.section	.text.tvmgen_default_fused_nn_contrib_conv2d_winograd_without_weight_transform_add_add_nn_relu_kernel,"ax",@progbits
	.sectioninfo	@"SHI_REGISTERS=64"
	.align	128
        .global         tvmgen_default_fused_nn_contrib_conv2d_winograd_without_weight_transform_add_add_nn_relu_kernel
        .type           tvmgen_default_fused_nn_contrib_conv2d_winograd_without_weight_transform_add_add_nn_relu_kernel,@function
        .size           tvmgen_default_fused_nn_contrib_conv2d_winograd_without_weight_transform_add_add_nn_relu_kernel,(.L_x_95 - tvmgen_default_fused_nn_contrib_conv2d_winograd_without_weight_transform_add_add_nn_relu_kernel)
        .other          tvmgen_default_fused_nn_contrib_conv2d_winograd_without_weight_transform_add_add_nn_relu_kernel,@"STO_CUDA_ENTRY STV_DEFAULT"
tvmgen_default_fused_nn_contrib_conv2d_winograd_without_weight_transform_add_add_nn_relu_kernel:
.text.tvmgen_default_fused_nn_contrib_conv2d_winograd_without_weight_transform_add_add_nn_relu_kernel:
        /* <DEDUP_REMOVED lines=942> */
.L_x_11:
        /* <DEDUP_REMOVED lines=10> */
.L_x_95:


//--------------------- .text.tvmgen_default_fused_nn_contrib_conv2d_winograd_without_weight_transform_add_nn_relu_kernel_2 --------------------------
	.section	.text.tvmgen_default_fused_nn_contrib_conv2d_winograd_without_weight_transform_add_nn_relu_kernel_2,"ax",@progbits
	.sectioninfo	@"SHI_REGISTERS=40"
	.align	128
        .global         tvmgen_default_fused_nn_contrib_conv2d_winograd_without_weight_transform_add_nn_relu_kernel_2
        .type           tvmgen_default_fused_nn_contrib_conv2d_winograd_without_weight_transform_add_nn_relu_kernel_2,@function
        .size           tvmgen_default_fused_nn_contrib_conv2d_winograd_without_weight_transform_add_nn_relu_kernel_2,(.L_x_96 - tvmgen_default_fused_nn_contrib_conv2d_winograd_without_weight_transform_add_nn_relu_kernel_2)
        .other          tvmgen_default_fused_nn_contrib_conv2d_winograd_without_weight_transform_add_nn_relu_kernel_2,@"STO_CUDA_ENTRY STV_DEFAULT"
tvmgen_default_fused_nn_contrib_conv2d_winograd_without_weight_transform_add_nn_relu_kernel_2:
.text.tvmgen_default_fused_nn_contrib_conv2d_winograd_without_weight_transform_add_nn_relu_kernel_2:
[----:B------:R-:W-:Y:S02]  /*0000*/  MOV R1, c[0x0][0x28] ;  /* 0x00000a0000017a02 */ /* 0x000fe40000000f00 */
[----:B------:R-:W0:Y:S01]  /*0010*/  S2R R33, SR_CTAID.X ;  /* 0x0000000000217919 */ /* 0x000e220000002500 */
[----:B------:R-:W-:Y:S01]  /*0020*/  MOV R12, 0x4 ;  /* 0x00000004000c7802 */ /* 0x000fe20000000f00 */
[----:B------:R-:W-:Y:S02]  /*0030*/  ULDC.64 UR4, c[0x0][0x118] ;  /* 0x0000460000047ab9 */ /* 0x000fe40000000a00 */
[----:B------:R-:W0:Y:S02]  /*0040*/  S2R R30, SR_TID.X ;  /* 0x00000000001e7919 */ /* 0x000e240000002100 */
[----:B0-----:R-:W-:-:S05]  /*0050*/  LEA R3, R33, R30, 0x7 ;  /* 0x0000001e21037211 */ /* 0x001fca00078e38ff */
[----:B------:R-:W-:-:S05]  /*0060*/  IMAD.WIDE R2, R3, R12, c[0x0][0x168] ;  /* 0x00005a0003027625 */ /* 0x000fca00078e020c */
        /* <DEDUP_REMOVED lines=22> */
[----:B------:R-:W5:Y:S01]  /*01d0*/  LDG.E.CONSTANT R4, [R2.64+0x10d800] ;  /* 0x10d8000402047981 */ /* 0x000f62000c1e9900 */
[----:B------:R-:W-:-:S02]  /*01e0*/  SHF.R.S32.HI R18, RZ, 0x1, R30 ;  /* 0x00000001ff127819 */ /* 0x000fc4000001141e */
[C---:B------:R-:W-:Y:S02]  /*01f0*/  LEA R7, R33.reuse, R30, 0x1 ;  /* 0x0000001e21077211 */ /* 0x040fe400078e08ff */
[----:B------:R-:W-:Y:S02]  /*0200*/  MOV R6, RZ ;  /* 0x000000ff00067202 */ /* 0x000fe40000000f00 */
[----:B------:R-:W-:Y:S02]  /*0210*/  LEA R19, R33, R18, 0x6 ;  /* 0x0000001221137211 */ /* 0x000fe400078e30ff */
[----:B------:R-:W-:Y:S01]  /*0220*/  MOV R18, RZ ;  /* 0x000000ff00127202 */ /* 0x000fe20000000f00 */
[----:B------:R-:W-:Y:S01]  /*0230*/  IMAD.HI R29, R7, -0x6db6db6d, R6 ;  /* 0x92492493071d7827 */ /* 0x000fe200078e0206 */
[----:B------:R-:W-:-:S03]  /*0240*/  SHF.R.S32.HI R6, RZ, 0x2, R30 ;  /* 0x00000002ff067819 */ /* 0x000fc6000001141e */
[----:B------:R-:W-:Y:S01]  /*0250*/  IMAD.HI R19, R19, -0x6db6db6d, R18 ;  /* 0x9249249313137827 */ /* 0x000fe200078e0212 */
[----:B------:R-:W-:Y:S02]  /*0260*/  LEA R6, R33, R6, 0x5 ;  /* 0x0000000621067211 */ /* 0x000fe400078e28ff */
[----:B------:R-:W-:Y:S02]  /*0270*/  SHF.R.U32.HI R18, RZ, 0x1f, R29 ;  /* 0x0000001fff127819 */ /* 0x000fe4000001161d */
[----:B------:R-:W-:Y:S02]  /*0280*/  SHF.R.U32.HI R30, RZ, 0x1f, R19 ;  /* 0x0000001fff1e7819 */ /* 0x000fe40000011613 */
[----:B------:R-:W-:Y:S01]  /*0290*/  LEA.HI.SX32 R29, R29, R18, 0x1d ;  /* 0x000000121d1d7211 */ /* 0x000fe200078feaff */
[----:B------:R-:W-:Y:S01]  /*02a0*/  IMAD.HI R18, R6, 0x5397829d, RZ ;  /* 0x5397829d06127827 */ /* 0x000fe200078e02ff */
[----:B------:R-:W-:-:S03]  /*02b0*/  LEA.HI.SX32 R35, R19, R30, 0x1e ;  /* 0x0000001e13237211 */ /* 0x000fc600078ff2ff */
[----:B------:R-:W-:Y:S01]  /*02c0*/  IMAD R6, R29, -0xe, R7 ;  /* 0xfffffff21d067824 */ /* 0x000fe200078e0207 */
[----:B------:R-:W-:-:S04]  /*02d0*/  SHF.R.U32.HI R7, RZ, 0x1f, R18 ;  /* 0x0000001fff077819 */ /* 0x000fc80000011612 */
[----:B------:R-:W-:Y:S01]  /*02e0*/  LEA.HI.SX32 R7, R18, R7, 0x1c ;  /* 0x0000000712077211 */ /* 0x000fe200078fe2ff */
[----:B--2---:R-:W-:Y:S01]  /*02f0*/  FADD R19, RZ, R28 ;  /* 0x0000001cff137221 */ /* 0x004fe20000000000 */
[--C-:B---3--:R-:W-:Y:S01]  /*0300*/  FADD R33, RZ, R10.reuse ;  /* 0x0000000aff217221 */ /* 0x108fe20000000000 */
[--C-:B------:R-:W-:Y:S02]  /*0310*/  FADD R29, RZ, -R10.reuse ;  /* 0x8000000aff1d7221 */ /* 0x100fe40000000000 */
[----:B------:R-:W-:Y:S01]  /*0320*/  FADD R19, R19, R10 ;  /* 0x0000000a13137221 */ /* 0x000fe20000000000 */
[C---:B----4-:R-:W-:Y:S01]  /*0330*/  FADD R28, R26.reuse, R33 ;  /* 0x000000211a1c7221 */ /* 0x050fe20000000000 */
[----:B------:R-:W-:Y:S02]  /*0340*/  FADD R18, R26, R29 ;  /* 0x0000001d1a127221 */ /* 0x000fe40000000000 */
[----:B------:R-:W-:Y:S01]  /*0350*/  FADD R26, R19, R26 ;  /* 0x0000001a131a7221 */ /* 0x000fe20000000000 */
[----:B------:R-:W-:Y:S01]  /*0360*/  IMAD R10, R35, 0x38, R6 ;  /* 0x00000038230a7824 */ /* 0x000fe200078e0206 */
[C---:B-----5:R-:W-:Y:S01]  /*0370*/  FFMA R28, R25.reuse, 0.25, R28 ;  /* 0x3e800000191c7823 */ /* 0x060fe2000000001c */
[C-C-:B------:R-:W-:Y:S01]  /*0380*/  FFMA R6, R25.reuse, 0.125, R18.reuse ;  /* 0x3e00000019067823 */ /* 0x140fe20000000012 */
[----:B------:R-:W-:Y:S01]  /*0390*/  FADD R26, R26, R25 ;  /* 0x000000191a1a7221 */ /* 0x000fe20000000000 */
[----:B------:R-:W-:Y:S01]  /*03a0*/  FFMA R18, R25, 0.5, R18 ;  /* 0x3f00000019127823 */ /* 0x000fe20000000012 */
[C-C-:B------:R-:W-:Y:S01]  /*03b0*/  FADD R25, R21.reuse, R21.reuse ;  /* 0x0000001515197221 */ /* 0x140fe20000000000 */
[C---:B------:R-:W-:Y:S01]  /*03c0*/  FFMA R29, R21.reuse, -8, R6 ;  /* 0xc1000000151d7823 */ /* 0x040fe20000000006 */
[----:B------:R-:W-:Y:S01]  /*03d0*/  FFMA R19, R21, 4, R28 ;  /* 0x4080000015137823 */ /* 0x000fe2000000001c */
[----:B------:R-:W-:Y:S01]  /*03e0*/  FADD R21, R26, R21 ;  /* 0x000000151a157221 */ /* 0x000fe20000000000 */
[----:B------:R-:W-:Y:S01]  /*03f0*/  FADD R25, R18, -R25 ;  /* 0x8000001912197221 */ /* 0x000fe20000000000 */
[----:B------:R-:W-:Y:S01]  /*0400*/  FADD R29, R29, R24 ;  /* 0x000000181d1d7221 */ /* 0x000fe20000000000 */
[--C-:B------:R-:W-:Y:S01]  /*0410*/  FADD R33, RZ, -R20.reuse ;  /* 0x80000014ff217221 */ /* 0x100fe20000000000 */
[--C-:B------:R-:W-:Y:S01]  /*0420*/  FADD R35, RZ, R20.reuse ;  /* 0x00000014ff237221 */ /* 0x100fe20000000000 */
[----:B------:R-:W-:Y:S01]  /*0430*/  FADD R21, R21, R20 ;  /* 0x0000001415157221 */ /* 0x000fe20000000000 */
[--C-:B------:R-:W-:Y:S01]  /*0440*/  FADD R28, RZ, -R0.reuse ;  /* 0x80000000ff1c7221 */ /* 0x100fe20000000000 */
[--C-:B------:R-:W-:Y:S01]  /*0450*/  FADD R18, RZ, R0.reuse ;  /* 0x00000000ff127221 */ /* 0x100fe20000000000 */
[C---:B------:R-:W-:Y:S01]  /*0460*/  FADD R24, -R0.reuse, R33 ;  /* 0x0000002100187221 */ /* 0x040fe20000000100 */
[C---:B------:R-:W-:Y:S01]  /*0470*/  FADD R30, R0.reuse, R35 ;  /* 0x00000023001e7221 */ /* 0x040fe20000000000 */
[C---:B------:R-:W-:Y:S01]  /*0480*/  FADD R6, R0.reuse, R19 ;  /* 0x0000001300067221 */ /* 0x040fe20000000000 */
[C---:B------:R-:W-:Y:S01]  /*0490*/  FADD R26, -R0.reuse, R25 ;  /* 0x00000019001a7221 */ /* 0x040fe20000000100 */
[----:B------:R-:W-:Y:S01]  /*04a0*/  FADD R20, -R0, R29 ;  /* 0x0000001d00147221 */ /* 0x000fe20000000100 */
[----:B------:R-:W-:Y:S01]  /*04b0*/  FADD R0, R21, R0 ;  /* 0x0000000015007221 */ /* 0x000fe20000000000 */
[C-C-:B------:R-:W-:Y:S01]  /*04c0*/  FADD R25, -R31.reuse, R28.reuse ;  /* 0x0000001c1f197221 */ /* 0x140fe20000000100 */
[C---:B------:R-:W-:Y:S01]  /*04d0*/  FADD R35, R31.reuse, R28 ;  /* 0x0000001c1f237221 */ /* 0x040fe20000000000 */
[C-C-:B------:R-:W-:Y:S01]  /*04e0*/  FADD R21, -R31.reuse, R18.reuse ;  /* 0x000000121f157221 */ /* 0x140fe20000000100 */
[C---:B------:R-:W-:Y:S01]  /*04f0*/  FADD R28, R31.reuse, R18 ;  /* 0x000000121f1c7221 */ /* 0x040fe20000000000 */
[C---:B------:R-:W-:Y:S01]  /*0500*/  FADD R37, -R31.reuse, R24 ;  /* 0x000000181f257221 */ /* 0x040fe20000000100 */
[C---:B------:R-:W-:Y:S01]  /*0510*/  FADD R30, R31.reuse, R30 ;  /* 0x0000001e1f1e7221 */ /* 0x040fe20000000000 */
[C---:B------:R-:W-:Y:S01]  /*0520*/  FADD R19, R31.reuse, R26 ;  /* 0x0000001a1f137221 */ /* 0x040fe20000000000 */
[C---:B------:R-:W-:Y:S01]  /*0530*/  FADD R33, R31.reuse, R6 ;  /* 0x000000061f217221 */ /* 0x040fe20000000000 */
[----:B------:R-:W-:Y:S01]  /*0540*/  FADD R29, R31, R20 ;  /* 0x000000141f1d7221 */ /* 0x000fe20000000000 */
[----:B------:R-:W-:Y:S01]  /*0550*/  FADD R31, R0, R31 ;  /* 0x0000001f001f7221 */ /* 0x000fe20000000000 */
[C---:B------:R-:W-:Y:S01]  /*0560*/  FFMA R18, R36.reuse, -0.25, R25 ;  /* 0xbe80000024127823 */ /* 0x040fe20000000019 */
[C---:B------:R-:W-:Y:S01]  /*0570*/  FFMA R20, R36.reuse, 0.25, R28 ;  /* 0x3e80000024147823 */ /* 0x040fe2000000001c */
[C-C-:B------:R-:W-:Y:S01]  /*0580*/  FFMA R25, R36.reuse, -0.5, R21.reuse ;  /* 0xbf00000024197823 */ /* 0x140fe20000000015 */
[C---:B------:R-:W-:Y:S01]  /*0590*/  FFMA R24, R36.reuse, -0.125, R21 ;  /* 0xbe00000024187823 */ /* 0x040fe20000000015 */
[----:B------:R-:W-:Y:S01]  /*05a0*/  IMAD.WIDE R6, R7, R12, c[0x0][0x170] ;  /* 0x00005c0007067625 */ /* 0x000fe200078e020c */
[C-C-:B------:R-:W-:Y:S01]  /*05b0*/  FFMA R21, R36.reuse, 0.5, R35.reuse ;  /* 0x3f00000024157823 */ /* 0x140fe20000000023 */
[C---:B------:R-:W-:Y:S01]  /*05c0*/  FFMA R26, R36.reuse, 0.125, R35 ;  /* 0x3e000000241a7823 */ /* 0x040fe20000000023 */
[C---:B------:R-:W-:Y:S01]  /*05d0*/  FADD R28, -R36.reuse, R37 ;  /* 0x00000025241c7221 */ /* 0x040fe20000000100 */
[C---:B------:R-:W-:Y:S01]  /*05e0*/  FADD R30, R36.reuse, R30 ;  /* 0x0000001e241e7221 */ /* 0x040fe20000000000 */
[C---:B------:R-:W-:Y:S01]  /*05f0*/  FFMA R19, R36.reuse, 0.5, R19 ;  /* 0x3f00000024137823 */ /* 0x040fe20000000013 */
[C---:B------:R-:W-:Y:S01]  /*0600*/  FFMA R32, R36.reuse, 0.25, R33 ;  /* 0x3e80000024207823 */ /* 0x040fe20000000021 */
[----:B------:R-:W-:Y:S01]  /*0610*/  FFMA R34, R36, 0.125, R29 ;  /* 0x3e00000024227823 */ /* 0x000fe2000000001d */
[----:B------:R-:W-:Y:S01]  /*0620*/  FADD R36, R31, R36 ;  /* 0x000000241f247221 */ /* 0x000fe20000000000 */
[C---:B------:R-:W-:Y:S01]  /*0630*/  FADD R31, R17.reuse, R17 ;  /* 0x00000011111f7221 */ /* 0x040fe20000000000 */
[----:B------:R0:W2:Y:S01]  /*0640*/  LDG.E.CONSTANT R0, [R6.64] ;  /* 0x0000000406007981 */ /* 0x0000a2000c1e9900 */
[C---:B------:R-:W-:Y:S01]  /*0650*/  FADD R35, -R17.reuse, R28 ;  /* 0x0000001c11237221 */ /* 0x040fe20000000100 */
[C---:B------:R-:W-:Y:S01]  /*0660*/  FADD R37, R17.reuse, R30 ;  /* 0x0000001e11257221 */ /* 0x040fe20000000000 */
[----:B------:R-:W-:Y:S01]  /*0670*/  FFMA R26, R17, -8, R26 ;  /* 0xc1000000111a7823 */ /* 0x000fe2000000001a */
[C---:B------:R-:W-:Y:S01]  /*0680*/  FADD R29, R31.reuse, R25 ;  /* 0x000000191f1d7221 */ /* 0x040fe20000000000 */
[----:B------:R-:W-:Y:S01]  /*0690*/  FADD R21, -R31, R21 ;  /* 0x000000151f157221 */ /* 0x000fe20000000100 */
[----:B------:R-:W-:Y:S01]  /*06a0*/  FADD R19, R19, -R31 ;  /* 0x8000001f13137221 */ /* 0x000fe20000000000 */
[C---:B------:R-:W-:Y:S01]  /*06b0*/  FFMA R33, R17.reuse, -4, R18 ;  /* 0xc080000011217823 */ /* 0x040fe20000000012 */
[----:B0-----:R-:W-:Y:S01]  /*06c0*/  FADD R7, R36, R17 ;  /* 0x0000001124077221 */ /* 0x001fe20000000000 */
[C---:B------:R-:W-:Y:S01]  /*06d0*/  FFMA R31, R17.reuse, 4, R20 ;  /* 0x40800000111f7823 */ /* 0x040fe20000000014 */
[C---:B------:R-:W-:Y:S01]  /*06e0*/  FFMA R24, R17.reuse, 8, R24 ;  /* 0x4100000011187823 */ /* 0x040fe20000000018 */
[C---:B------:R-:W-:Y:S01]  /*06f0*/  FFMA R25, R17.reuse, 4, R32 ;  /* 0x4080000011197823 */ /* 0x040fe20000000020 */
[----:B------:R-:W-:Y:S01]  /*0700*/  FFMA R34, R17, -8, R34 ;  /* 0xc100000011227823 */ /* 0x000fe20000000022 */
[C---:B------:R-:W-:Y:S01]  /*0710*/  FADD R35, R16.reuse, R35 ;  /* 0x0000002310237221 */ /* 0x040fe20000000000 */
[----:B------:R-:W-:Y:S01]  /*0720*/  FADD R17, R16, R37 ;  /* 0x0000002510117221 */ /* 0x000fe20000000000 */
[----:B------:R-:W-:Y:S01]  /*0730*/  FADD R7, R7, R16 ;  /* 0x0000001007077221 */ /* 0x000fe20000000000 */
[C---:B------:R-:W-:Y:S01]  /*0740*/  FADD R16, R11.reuse, R26 ;  /* 0x0000001a0b107221 */ /* 0x040fe20000000000 */
[----:B------:R-:W-:Y:S01]  /*0750*/  FADD R37, -R11, R24 ;  /* 0x000000180b257221 */ /* 0x000fe20000000100 */
[----:B------:R-:W-:Y:S01]  /*0760*/  FADD R11, R34, R11 ;  /* 0x0000000b220b7221 */ /* 0x000fe20000000000 */
[C---:B------:R-:W-:Y:S01]  /*0770*/  FADD R30, -R8.reuse, R21 ;  /* 0x00000015081e7221 */ /* 0x040fe20000000100 */
[----:B------:R-:W3:Y:S01]  /*0780*/  LDG.E.CONSTANT R6, [R2.64+0x126000] ;  /* 0x1260000402067981 */ /* 0x000ee2000c1e9900 */
[C---:B------:R-:W-:Y:S01]  /*0790*/  FADD R32, R8.reuse, R31 ;  /* 0x0000001f08207221 */ /* 0x040fe20000000000 */
[C---:B------:R-:W-:Y:S01]  /*07a0*/  FADD R16, -R8.reuse, R16 ;  /* 0x0000001008107221 */ /* 0x040fe20000000100 */
[C---:B------:R-:W-:Y:S01]  /*07b0*/  FADD R18, R8.reuse, R35 ;  /* 0x0000002308127221 */ /* 0x040fe20000000000 */
[C---:B------:R-:W-:Y:S01]  /*07c0*/  FADD R20, R8.reuse, R17 ;  /* 0x0000001108147221 */ /* 0x040fe20000000000 */
[----:B------:R-:W-:Y:S01]  /*07d0*/  FADD R21, R7, R8 ;  /* 0x0000000807157221 */ /* 0x000fe20000000000 */
[C---:B------:R-:W-:Y:S01]  /*07e0*/  FADD R26, R8.reuse, R25 ;  /* 0x00000019081a7221 */ /* 0x040fe20000000000 */
[C---:B------:R-:W-:Y:S01]  /*07f0*/  FADD R24, -R8.reuse, R19 ;  /* 0x0000001308187221 */ /* 0x040fe20000000100 */
[C---:B------:R-:W-:Y:S01]  /*0800*/  FADD R17, -R8.reuse, R11 ;  /* 0x0000000b08117221 */ /* 0x040fe20000000100 */
[C---:B------:R-:W-:Y:S01]  /*0810*/  FADD R30, R5.reuse, R30 ;  /* 0x0000001e051e7221 */ /* 0x040fe20000000000 */
[C---:B------:R-:W-:Y:S01]  /*0820*/  FADD R36, -R8.reuse, R29 ;  /* 0x0000001d08247221 */ /* 0x040fe20000000100 */
[C---:B------:R-:W-:Y:S01]  /*0830*/  FADD R34, R8.reuse, R33 ;  /* 0x0000002108227221 */ /* 0x040fe20000000000 */
[----:B------:R-:W-:Y:S01]  /*0840*/  FADD R28, -R8, R37 ;  /* 0x00000025081c7221 */ /* 0x000fe20000000100 */
[C---:B------:R-:W-:Y:S01]  /*0850*/  FADD R32, R5.reuse, R32 ;  /* 0x0000002005207221 */ /* 0x040fe20000000000 */
[C---:B------:R-:W-:Y:S01]  /*0860*/  FADD R16, R5.reuse, R16 ;  /* 0x0000001005107221 */ /* 0x040fe20000000000 */
[----:B------:R-:W4:Y:S01]  /*0870*/  LDG.E.CONSTANT R11, [R2.64+0x119c00] ;  /* 0x119c0004020b7981 */ /* 0x000f22000c1e9900 */
[C---:B------:R-:W-:Y:S01]  /*0880*/  FADD R18, R5.reuse, R18 ;  /* 0x0000001205127221 */ /* 0x040fe20000000000 */
[----:B------:R-:W-:Y:S01]  /*0890*/  FADD R20, R5, R20 ;  /* 0x0000001405147221 */ /* 0x000fe20000000000 */
[----:B------:R-:W-:Y:S01]  /*08a0*/  FADD R21, R21, R5 ;  /* 0x0000000515157221 */ /* 0x000fe20000000000 */
[----:B------:R0:W5:Y:S01]  /*08b0*/  LDG.E.CONSTANT R8, [R2.64+0x132400] ;  /* 0x1324000402087981 */ /* 0x000162000c1e9900 */
[C---:B------:R-:W-:Y:S01]  /*08c0*/  FADD R26, R5.reuse, R26 ;  /* 0x0000001a051a7221 */ /* 0x040fe20000000000 */
[C---:B------:R-:W-:Y:S01]  /*08d0*/  FADD R24, R5.reuse, R24 ;  /* 0x0000001805187221 */ /* 0x040fe20000000000 */
[----:B------:R-:W-:Y:S01]  /*08e0*/  FADD R17, R5, R17 ;  /* 0x0000001105117221 */ /* 0x000fe20000000000 */
[----:B------:R-:W-:Y:S01]  /*08f0*/  FFMA R25, R15, 0.5, R30 ;  /* 0x3f0000000f197823 */ /* 0x000fe2000000001e */
[----:B------:R-:W-:Y:S01]  /*0900*/  FADD R36, R5, R36 ;  /* 0x0000002405247221 */ /* 0x000fe20000000000 */
[C---:B------:R-:W-:Y:S01]  /*0910*/  FFMA R32, R15.reuse, 0.25, R32 ;  /* 0x3e8000000f207823 */ /* 0x040fe20000000020 */
[----:B------:R-:W-:Y:S01]  /*0920*/  FFMA R30, R15, 0.125, R16 ;  /* 0x3e0000000f1e7823 */ /* 0x000fe20000000010 */
[----:B------:R-:W-:Y:S01]  /*0930*/  FADD R28, R5, R28 ;  /* 0x0000001c051c7221 */ /* 0x000fe20000000000 */
[C---:B------:R-:W-:Y:S01]  /*0940*/  FADD R18, R15.reuse, R18 ;  /* 0x000000120f127221 */ /* 0x040fe20000000000 */
[----:B------:R-:W-:Y:S01]  /*0950*/  FADD R29, R15, R20 ;  /* 0x000000140f1d7221 */ /* 0x000fe20000000000 */
[----:B------:R-:W-:Y:S01]  /*0960*/  FADD R21, R21, R15 ;  /* 0x0000000f15157221 */ /* 0x000fe20000000000 */
[C---:B------:R-:W-:Y:S01]  /*0970*/  FFMA R31, R15.reuse, 0.25, R26 ;  /* 0x3e8000000f1f7823 */ /* 0x040fe2000000001a */
[C---:B------:R-:W-:Y:S01]  /*0980*/  FFMA R16, R15.reuse, 0.5, R24 ;  /* 0x3f0000000f107823 */ /* 0x040fe20000000018 */
[----:B------:R-:W-:Y:S01]  /*0990*/  FFMA R26, R15, 0.125, R17 ;  /* 0x3e0000000f1a7823 */ /* 0x000fe20000000011 */
[----:B------:R-:W-:Y:S01]  /*09a0*/  FADD R34, R5, R34 ;  /* 0x0000002205227221 */ /* 0x000fe20000000000 */
[----:B------:R-:W-:Y:S01]  /*09b0*/  FADD R19, R13, R13 ;  /* 0x0000000d0d137221 */ /* 0x000fe20000000000 */
[----:B------:R-:W-:Y:S01]  /*09c0*/  FFMA R36, R15, 0.5, R36 ;  /* 0x3f0000000f247823 */ /* 0x000fe20000000024 */
[C---:B------:R-:W-:Y:S01]  /*09d0*/  FFMA R24, R13.reuse, 4, R32 ;  /* 0x408000000d187823 */ /* 0x040fe20000000020 */
[----:B------:R-:W-:Y:S01]  /*09e0*/  FFMA R17, R13, -8, R30 ;  /* 0xc10000000d117823 */ /* 0x000fe2000000001e */
[----:B------:R0:W2:Y:S01]  /*09f0*/  LDG.E.CONSTANT R7, [R2.64+0x13e800] ;  /* 0x13e8000402077981 */ /* 0x0000a2000c1e9900 */
[----:B------:R-:W-:Y:S01]  /*0a00*/  FFMA R28, R15, 0.125, R28 ;  /* 0x3e0000000f1c7823 */ /* 0x000fe2000000001c */
[C---:B------:R-:W-:Y:S01]  /*0a10*/  FADD R30, R13.reuse, R18 ;  /* 0x000000120d1e7221 */ /* 0x040fe20000000000 */
[----:B------:R-:W-:Y:S01]  /*0a20*/  FADD R29, R13, R29 ;  /* 0x0000001d0d1d7221 */ /* 0x000fe20000000000 */
[----:B------:R0:W2:Y:S01]  /*0a30*/  LDG.E.CONSTANT R5, [R2.64+0x14ac00] ;  /* 0x14ac000402057981 */ /* 0x0000a2000c1e9900 */
[----:B------:R-:W-:Y:S01]  /*0a40*/  FADD R32, R21, R13 ;  /* 0x0000000d15207221 */ /* 0x000fe20000000000 */
[C---:B------:R-:W-:Y:S01]  /*0a50*/  FADD R36, -R19.reuse, R36 ;  /* 0x0000002413247221 */ /* 0x040fe20000000100 */
[----:B------:R-:W-:Y:S01]  /*0a60*/  FADD R20, -R19, R25 ;  /* 0x0000001913147221 */ /* 0x000fe20000000100 */
[----:B------:R-:W-:Y:S01]  /*0a70*/  FADD R16, R16, -R19 ;  /* 0x8000001310107221 */ /* 0x000fe20000000000 */
[----:B------:R-:W-:Y:S01]  /*0a80*/  FFMA R25, R13, -8, R28 ;  /* 0xc10000000d197823 */ /* 0x000fe2000000001c */
[C---:B------:R-:W-:Y:S01]  /*0a90*/  FFMA R37, R9.reuse, 0.25, R29 ;  /* 0x3e80000009257823 */ /* 0x040fe2000000001d */
[C-C-:B------:R-:W-:Y:S01]  /*0aa0*/  FFMA R35, R9.reuse, 0.5, R30.reuse ;  /* 0x3f00000009237823 */ /* 0x140fe2000000001e */
[----:B------:R-:W-:Y:S01]  /*0ab0*/  FFMA R19, R9, 0.125, R30 ;  /* 0x3e00000009137823 */ /* 0x000fe2000000001e */
[----:B------:R-:W-:-:S02]  /*0ac0*/  FADD R32, R32, R9 ;  /* 0x0000000920207221 */ /* 0x000fc40000000000 */
[----:B------:R0:W2:Y:S01]  /*0ad0*/  LDG.E.CONSTANT R9, [R2.64+0x157000] ;  /* 0x1570000402097981 */ /* 0x0000a2000c1e9900 */
[C---:B------:R-:W-:Y:S01]  /*0ae0*/  FADD R25, R14.reuse, R25 ;  /* 0x000000190e197221 */ /* 0x040fe20000000000 */
[----:B------:R-:W-:Y:S01]  /*0af0*/  FFMA R34, R15, 0.25, R34 ;  /* 0x3e8000000f227823 */ /* 0x000fe20000000022 */
[----:B------:R-:W-:Y:S01]  /*0b00*/  FFMA R15, R13, -8, R26 ;  /* 0xc10000000d0f7823 */ /* 0x000fe2000000001a */
[C---:B------:R-:W-:Y:S01]  /*0b10*/  FFMA R30, R27.reuse, 0.25, R24 ;  /* 0x3e8000001b1e7823 */ /* 0x040fe20000000018 */
[----:B------:R-:W-:Y:S01]  /*0b20*/  FFMA R24, R27, -0.5, R25 ;  /* 0xbf0000001b187823 */ /* 0x000fe20000000019 */
[C---:B------:R-:W-:Y:S01]  /*0b30*/  FFMA R34, R13.reuse, 4, R34 ;  /* 0x408000000d227823 */ /* 0x040fe20000000022 */
[----:B------:R-:W-:Y:S01]  /*0b40*/  FADD R28, R14, R17 ;  /* 0x000000110e1c7221 */ /* 0x000fe20000000000 */
[----:B------:R-:W-:Y:S01]  /*0b50*/  FFMA R18, R13, 4, R31 ;  /* 0x408000000d127823 */ /* 0x000fe2000000001f */
[----:B------:R-:W-:Y:S01]  /*0b60*/  FADD R14, R15, R14 ;  /* 0x0000000e0f0e7221 */ /* 0x000fe20000000000 */
[C---:B------:R-:W-:Y:S01]  /*0b70*/  FADD R33, -R27.reuse, R16 ;  /* 0x000000101b217221 */ /* 0x040fe20000000100 */
[C---:B------:R-:W-:Y:S01]  /*0b80*/  FFMA R29, R27.reuse, -0.25, R20 ;  /* 0xbe8000001b1d7823 */ /* 0x040fe20000000014 */
[----:B------:R-:W-:Y:S01]  /*0b90*/  FFMA R35, R27, 0.5, R35 ;  /* 0x3f0000001b237823 */ /* 0x000fe20000000023 */
[----:B------:R-:W-:Y:S01]  /*0ba0*/  FMUL R13, R23, 0.5 ;  /* 0x3f000000170d7820 */ /* 0x000fe20000400000 */
[----:B------:R-:W-:Y:S01]  /*0bb0*/  FFMA R24, R22, 0.5, R24 ;  /* 0x3f00000016187823 */ /* 0x000fe20000000018 */
[C---:B------:R-:W-:Y:S01]  /*0bc0*/  FFMA R20, R27.reuse, -0.5, R36 ;  /* 0xbf0000001b147823 */ /* 0x040fe20000000024 */
[C---:B------:R-:W-:Y:S01]  /*0bd0*/  FFMA R26, R27.reuse, 0.5, R34 ;  /* 0x3f0000001b1a7823 */ /* 0x040fe20000000022 */
[C---:B------:R-:W-:Y:S01]  /*0be0*/  FFMA R25, R27.reuse, -0.125, R25 ;  /* 0xbe0000001b197823 */ /* 0x040fe20000000019 */
[C---:B------:R-:W-:Y:S01]  /*0bf0*/  FFMA R31, R27.reuse, -0.125, R36 ;  /* 0xbe0000001b1f7823 */ /* 0x040fe20000000024 */
[C---:B------:R-:W-:Y:S01]  /*0c00*/  FFMA R17, R27.reuse, 0.125, R34 ;  /* 0x3e0000001b117823 */ /* 0x040fe20000000022 */
[C---:B------:R-:W-:Y:S01]  /*0c10*/  FFMA R28, R27.reuse, -0.25, R28 ;  /* 0xbe8000001b1c7823 */ /* 0x040fe2000000001c */
[C---:B------:R-:W-:Y:S01]  /*0c20*/  FFMA R37, R27.reuse, 0.25, R37 ;  /* 0x3e8000001b257823 */ /* 0x040fe20000000025 */
[C---:B------:R-:W-:Y:S01]  /*0c30*/  FFMA R19, R27.reuse, 0.125, R19 ;  /* 0x3e0000001b137823 */ /* 0x040fe20000000013 */
[C---:B------:R-:W-:Y:S01]  /*0c40*/  FADD R15, R27.reuse, R18 ;  /* 0x000000121b0f7221 */ /* 0x040fe20000000000 */
[----:B------:R-:W-:Y:S01]  /*0c50*/  FADD R21, -R27, R14 ;  /* 0x0000000e1b157221 */ /* 0x000fe20000000100 */
[----:B------:R-:W-:Y:S01]  /*0c60*/  FADD R27, R32, R27 ;  /* 0x0000001b201b7221 */ /* 0x000fe20000000000 */
[C---:B------:R-:W-:Y:S01]  /*0c70*/  FADD R14, R22.reuse, R33 ;  /* 0x00000021160e7221 */ /* 0x040fe20000000000 */
[C---:B------:R-:W-:Y:S01]  /*0c80*/  FFMA R18, R22.reuse, 0.5, R35 ;  /* 0x3f00000016127823 */ /* 0x040fe20000000023 */
[----:B------:R-:W-:Y:S01]  /*0c90*/  FFMA R33, R13, 0.125, R24 ;  /* 0x3e0000000d217823 */ /* 0x000fe20000000018 */
[C---:B------:R-:W-:Y:S01]  /*0ca0*/  FFMA R20, R22.reuse, 0.5, R20 ;  /* 0x3f00000016147823 */ /* 0x040fe20000000014 */
[C---:B------:R-:W-:Y:S01]  /*0cb0*/  FFMA R26, R22.reuse, 0.5, R26 ;  /* 0x3f000000161a7823 */ /* 0x040fe2000000001a */
[C---:B------:R-:W-:Y:S01]  /*0cc0*/  FFMA R25, R22.reuse, 0.125, R25 ;  /* 0x3e00000016197823 */ /* 0x040fe20000000019 */
[C---:B------:R-:W-:Y:S01]  /*0cd0*/  FMUL R24, R23.reuse, 0.125 ;  /* 0x3e00000017187820 */ /* 0x040fe20000400000 */
[C---:B------:R-:W-:Y:S01]  /*0ce0*/  FFMA R29, R22.reuse, 0.25, R29 ;  /* 0x3e800000161d7823 */ /* 0x040fe2000000001d */
[C---:B------:R-:W-:Y:S01]  /*0cf0*/  FFMA R30, R22.reuse, 0.25, R30 ;  /* 0x3e800000161e7823 */ /* 0x040fe2000000001e */
[C---:B------:R-:W-:Y:S01]  /*0d00*/  FFMA R31, R22.reuse, 0.125, R31 ;  /* 0x3e000000161f7823 */ /* 0x040fe2000000001f */
[C---:B------:R-:W-:Y:S01]  /*0d10*/  FFMA R17, R22.reuse, 0.125, R17 ;  /* 0x3e00000016117823 */ /* 0x040fe20000000011 */
[C---:B------:R-:W-:Y:S01]  /*0d20*/  FFMA R28, R22.reuse, 0.25, R28 ;  /* 0x3e800000161c7823 */ /* 0x040fe2000000001c */
[C---:B------:R-:W-:Y:S01]  /*0d30*/  FFMA R37, R22.reuse, 0.25, R37 ;  /* 0x3e80000016257823 */ /* 0x040fe20000000025 */
[C---:B------:R-:W-:Y:S01]  /*0d40*/  FFMA R19, R22.reuse, 0.125, R19 ;  /* 0x3e00000016137823 */ /* 0x040fe20000000013 */
[C---:B------:R-:W-:Y:S01]  /*0d50*/  FADD R15, R22.reuse, R15 ;  /* 0x0000000f160f7221 */ /* 0x040fe20000000000 */
[----:B------:R-:W-:Y:S01]  /*0d60*/  FADD R21, R22, R21 ;  /* 0x0000001516157221 */ /* 0x000fe20000000000 */
[----:B------:R-:W-:Y:S01]  /*0d70*/  FMUL R16, R23, 0.25 ;  /* 0x3e80000017107820 */ /* 0x000fe20000400000 */
[----:B------:R-:W-:Y:S01]  /*0d80*/  FMUL R32, R4, 0.5 ;  /* 0x3f00000004207820 */ /* 0x000fe20000400000 */
[----:B------:R-:W-:Y:S01]  /*0d90*/  FADD R22, R27, R22 ;  /* 0x000000161b167221 */ /* 0x000fe20000000000 */
[C---:B------:R-:W-:Y:S01]  /*0da0*/  FADD R27, R13.reuse, R18 ;  /* 0x000000120d1b7221 */ /* 0x040fe20000000000 */
[C---:B------:R-:W-:Y:S01]  /*0db0*/  FFMA R20, R13.reuse, 0.5, R20 ;  /* 0x3f0000000d147823 */ /* 0x040fe20000000014 */
[----:B------:R-:W-:Y:S01]  /*0dc0*/  FFMA R35, R13, 0.25, R26 ;  /* 0x3e8000000d237823 */ /* 0x000fe2000000001a */
[----:B------:R-:W-:Y:S01]  /*0dd0*/  FFMA R18, R24, 0.125, R25 ;  /* 0x3e00000018127823 */ /* 0x000fe20000000019 */
[----:B------:R-:W-:Y:S01]  /*0de0*/  FADD R13, R14, R13 ;  /* 0x0000000d0e0d7221 */ /* 0x000fe20000000000 */
[----:B------:R-:W-:Y:S01]  /*0df0*/  FADD R25, R32, R32 ;  /* 0x0000002020197221 */ /* 0x000fe20000000000 */
[C---:B------:R-:W-:Y:S01]  /*0e00*/  FFMA R29, R16.reuse, 0.5, R29 ;  /* 0x3f000000101d7823 */ /* 0x040fe2000000001d */
[C---:B------:R-:W-:Y:S01]  /*0e10*/  FFMA R30, R16.reuse, 0.25, R30 ;  /* 0x3e800000101e7823 */ /* 0x040fe2000000001e */
[C---:B------:R-:W-:Y:S01]  /*0e20*/  FFMA R28, R16.reuse, 0.125, R28 ;  /* 0x3e000000101c7823 */ /* 0x040fe2000000001c */
[----:B------:R-:W-:Y:S01]  /*0e30*/  FADD R14, R16, R37 ;  /* 0x00000025100e7221 */ /* 0x000fe20000000000 */
[----:B------:R-:W-:-:S02]  /*0e40*/  FADD R15, R15, R16 ;  /* 0x000000100f0f7221 */ /* 0x000fc40000000000 */
[----:B------:R0:W2:Y:S01]  /*0e50*/  LDG.E.CONSTANT R16, [R2.64+0x163400] ;  /* 0x1634000402107981 */ /* 0x0000a2000c1e9900 */
[----:B------:R-:W-:Y:S01]  /*0e60*/  FADD R20, R20, -R25 ;  /* 0x8000001914147221 */ /* 0x000fe20000000000 */
[C---:B------:R-:W-:Y:S01]  /*0e70*/  FFMA R31, R24.reuse, 0.5, R31 ;  /* 0x3f000000181f7823 */ /* 0x040fe2000000001f */
[C---:B------:R-:W-:Y:S01]  /*0e80*/  FFMA R17, R24.reuse, 0.25, R17 ;  /* 0x3e80000018117823 */ /* 0x040fe20000000011 */
[----:B------:R-:W-:Y:S01]  /*0e90*/  FADD R19, R24, R19 ;  /* 0x0000001318137221 */ /* 0x000fe20000000000 */
[----:B------:R-:W-:Y:S01]  /*0ea0*/  FADD R21, R21, R24 ;  /* 0x0000001815157221 */ /* 0x000fe20000000000 */
[C---:B------:R-:W-:Y:S01]  /*0eb0*/  FMUL R25, R4.reuse, 0.25 ;  /* 0x3e80000004197820 */ /* 0x040fe20000400000 */
[----:B------:R-:W-:Y:S01]  /*0ec0*/  FMUL R24, R4, 0.125 ;  /* 0x3e00000004187820 */ /* 0x000fe20000400000 */
[----:B------:R-:W-:Y:S01]  /*0ed0*/  FADD R23, R22, R23 ;  /* 0x0000001716177221 */ /* 0x000fe20000000000 */
[C---:B------:R-:W-:Y:S01]  /*0ee0*/  FFMA R22, R32.reuse, 4, R35 ;  /* 0x4080000020167823 */ /* 0x040fe20000000023 */
[----:B------:R-:W-:Y:S01]  /*0ef0*/  FFMA R26, R32, -8, R33 ;  /* 0xc1000000201a7823 */ /* 0x000fe20000000021 */
[----:B------:R-:W-:Y:S01]  /*0f00*/  FADD R27, R27, R32 ;  /* 0x000000201b1b7221 */ /* 0x000fe20000000000 */
[C-C-:B------:R-:W-:Y:S01]  /*0f10*/  FADD R32, R25.reuse, R25.reuse ;  /* 0x0000001919207221 */ /* 0x140fe20000000000 */
[C---:B------:R-:W-:Y:S01]  /*0f20*/  FFMA R33, R25.reuse, 4, R30 ;  /* 0x4080000019217823 */ /* 0x040fe2000000001e */
[----:B------:R-:W-:Y:S01]  /*0f30*/  FFMA R28, R25, -8, R28 ;  /* 0xc1000000191c7823 */ /* 0x000fe2000000001c */
[----:B------:R-:W-:Y:S01]  /*0f40*/  FADD R25, R14, R25 ;  /* 0x000000190e197221 */ /* 0x000fe20000000000 */
[----:B------:R-:W-:Y:S01]  /*0f50*/  FFMA R35, R24, 4, R17 ;  /* 0x4080000018237823 */ /* 0x000fe20000000011 */
[----:B------:R0:W2:Y:S01]  /*0f60*/  LDG.E.CONSTANT R14, [R2.64+0x16f800] ;  /* 0x16f80004020e7981 */ /* 0x0000a2000c1e9900 */
[----:B------:R-:W-:-:S03]  /*0f70*/  FADD R37, R19, R24 ;  /* 0x0000001813257221 */ /* 0x000fc60000000000 */
[----:B------:R0:W2:Y:S01]  /*0f80*/  LDG.E.CONSTANT R17, [R2.64+0x17bc00] ;  /* 0x17bc000402117981 */ /* 0x0000a2000c1e9900 */
[----:B------:R-:W-:-:S03]  /*0f90*/  FADD R30, R4, R4 ;  /* 0x00000004041e7221 */ /* 0x000fc60000000000 */
[----:B------:R0:W2:Y:S01]  /*0fa0*/  LDG.E.CONSTANT R19, [R2.64+0x188000] ;  /* 0x1880000402137981 */ /* 0x0000a2000c1e9900 */
[----:B------:R-:W-:-:S03]  /*0fb0*/  FADD R30, R13, -R30 ;  /* 0x8000001e0d1e7221 */ /* 0x000fc60000000000 */
[----:B------:R0:W2:Y:S01]  /*0fc0*/  LDG.E.CONSTANT R13, [R2.64+0x194400] ;  /* 0x19440004020d7981 */ /* 0x0000a2000c1e9900 */
[C---:B------:R-:W-:Y:S01]  /*0fd0*/  FADD R34, R24.reuse, R24 ;  /* 0x0000001818227221 */ /* 0x040fe20000000000 */
[----:B------:R-:W-:Y:S02]  /*0fe0*/  FFMA R18, R24, -8, R18 ;  /* 0xc100000018127823 */ /* 0x000fe40000000012 */
[----:B------:R0:W2:Y:S01]  /*0ff0*/  LDG.E.CONSTANT R24, [R2.64+0x1a0800] ;  /* 0x1a08000402187981 */ /* 0x0000a2000c1e9900 */
[----:B------:R-:W-:-:S03]  /*1000*/  FADD R29, R29, -R32 ;  /* 0x800000201d1d7221 */ /* 0x000fc60000000000 */
[----:B------:R0:W2:Y:S01]  /*1010*/  LDG.E.CONSTANT R32, [R2.64+0x1acc00] ;  /* 0x1acc000402207981 */ /* 0x0000a2000c1e9900 */
[----:B------:R-:W-:Y:S01]  /*1020*/  FADD R31, R31, -R34 ;  /* 0x800000221f1f7221 */ /* 0x000fe20000000000 */
[C---:B------:R-:W-:Y:S01]  /*1030*/  FFMA R34, R4.reuse, -8, R21 ;  /* 0xc100000004227823 */ /* 0x040fe20000000015 */
[----:B------:R-:W-:Y:S01]  /*1040*/  FFMA R15, R4, 4, R15 ;  /* 0x40800000040f7823 */ /* 0x000fe2000000000f */
[----:B------:R-:W-:Y:S01]  /*1050*/  FADD R21, R23, R4 ;  /* 0x0000000417157221 */ /* 0x000fe20000000000 */
[C---:B---3--:R-:W-:Y:S01]  /*1060*/  FADD R4, R6.reuse, R6 ;  /* 0x0000000606047221 */ /* 0x048fe20000000000 */
[C---:B------:R-:W-:Y:S01]  /*1070*/  FFMA R25, R6.reuse, 4, R25 ;  /* 0x4080000006197823 */ /* 0x040fe20000000019 */
[----:B------:R-:W-:Y:S02]  /*1080*/  FFMA R37, R6, -8, R37 ;  /* 0xc100000006257823 */ /* 0x000fe40000000025 */
[----:B------:R-:W-:Y:S01]  /*1090*/  FADD R27, R27, -R4 ;  /* 0x800000041b1b7221 */ /* 0x000fe20000000000 */
[----:B------:R-:W-:Y:S01]  /*10a0*/  FADD R21, R21, R6 ;  /* 0x0000000615157221 */ /* 0x000fe20000000000 */
[C---:B----4-:R-:W-:Y:S01]  /*10b0*/  FFMA R26, R11.reuse, 0.5, R26 ;  /* 0x3f0000000b1a7823 */ /* 0x050fe2000000001a */
[C---:B0-----:R-:W-:Y:S01]  /*10c0*/  FFMA R3, R11.reuse, 0.25, R28 ;  /* 0x3e8000000b037823 */ /* 0x041fe2000000001c */
[----:B------:R-:W-:Y:S01]  /*10d0*/  FFMA R23, R11, 0.125, R18 ;  /* 0x3e0000000b177823 */ /* 0x000fe20000000012 */
[----:B------:R-:W-:Y:S01]  /*10e0*/  FADD R11, R34, R11 ;  /* 0x0000000b220b7221 */ /* 0x000fe20000000000 */
[C---:B-----5:R-:W-:Y:S01]  /*10f0*/  FADD R4, R8.reuse, R8 ;  /* 0x0000000808047221 */ /* 0x060fe20000000000 */
[C---:B------:R-:W-:Y:S01]  /*1100*/  FFMA R6, R8.reuse, -4, R29 ;  /* 0xc080000008067823 */ /* 0x040fe2000000001d */
[C---:B------:R-:W-:Y:S01]  /*1110*/  FFMA R18, R8.reuse, 4, R33 ;  /* 0x4080000008127823 */ /* 0x040fe20000000021 */
[----:B------:R-:W-:Y:S01]  /*1120*/  FFMA R34, R8, -4, R3 ;  /* 0xc080000008227823 */ /* 0x000fe20000000003 */
[----:B------:R-:W-:Y:S01]  /*1130*/  FADD R2, R4, R26 ;  /* 0x0000001a04027221 */ /* 0x000fe20000000000 */
[C---:B------:R-:W-:Y:S01]  /*1140*/  FFMA R25, R8.reuse, 4, R25 ;  /* 0x4080000008197823 */ /* 0x040fe20000000019 */
[C---:B------:R-:W-:Y:S01]  /*1150*/  FFMA R26, R8.reuse, 8, R31 ;  /* 0x41000000081a7823 */ /* 0x040fe2000000001f */
[C---:B------:R-:W-:Y:S01]  /*1160*/  FFMA R28, R8.reuse, -8, R35 ;  /* 0xc1000000081c7823 */ /* 0x040fe20000000023 */
[C---:B------:R-:W-:Y:S01]  /*1170*/  FFMA R36, R8.reuse, 8, R23 ;  /* 0x4100000008247823 */ /* 0x040fe20000000017 */
[C---:B------:R-:W-:Y:S01]  /*1180*/  FADD R30, -R8.reuse, R30 ;  /* 0x0000001e081e7221 */ /* 0x040fe20000000100 */
[C---:B------:R-:W-:Y:S01]  /*1190*/  FADD R15, R8.reuse, R15 ;  /* 0x0000000f080f7221 */ /* 0x040fe20000000000 */
[C---:B------:R-:W-:Y:S01]  /*11a0*/  FFMA R37, R8.reuse, -8, R37 ;  /* 0xc100000008257823 */ /* 0x040fe20000000025 */
[----:B------:R-:W-:Y:S01]  /*11b0*/  FADD R11, -R8, R11 ;  /* 0x0000000b080b7221 */ /* 0x000fe20000000100 */
[C---:B------:R-:W-:Y:S01]  /*11c0*/  FADD R20, R4.reuse, R20 ;  /* 0x0000001404147221 */ /* 0x040fe20000000000 */
[----:B------:R-:W-:Y:S01]  /*11d0*/  FADD R22, -R4, R22 ;  /* 0x0000001604167221 */ /* 0x000fe20000000100 */
[----:B------:R-:W-:Y:S01]  /*11e0*/  FADD R8, R21, R8 ;  /* 0x0000000815087221 */ /* 0x000fe20000000000 */
[----:B------:R-:W-:Y:S01]  /*11f0*/  FADD R4, R27, -R4 ;  /* 0x800000041b047221 */ /* 0x000fe20000000000 */
[C---:B--2---:R-:W-:Y:S01]  /*1200*/  FADD R27, R7.reuse, R7 ;  /* 0x00000007071b7221 */ /* 0x044fe20000000000 */
[C---:B------:R-:W-:Y:S01]  /*1210*/  FFMA R6, R7.reuse, 4, R6 ;  /* 0x4080000007067823 */ /* 0x040fe20000000006 */
[C---:B------:R-:W-:Y:S01]  /*1220*/  FFMA R18, R7.reuse, 4, R18 ;  /* 0x4080000007127823 */ /* 0x040fe20000000012 */
[C---:B------:R-:W-:Y:S01]  /*1230*/  FFMA R34, R7.reuse, 4, R34 ;  /* 0x4080000007227823 */ /* 0x040fe20000000022 */
[----:B------:R-:W-:Y:S01]  /*1240*/  FFMA R25, R7, 4, R25 ;  /* 0x4080000007197823 */ /* 0x000fe20000000019 */
[----:B------:R-:W-:Y:S01]  /*1250*/  FMUL R21, R5, 4 ;  /* 0x4080000005157820 */ /* 0x000fe20000400000 */
[C---:B------:R-:W-:Y:S01]  /*1260*/  FFMA R26, R7.reuse, -8, R26 ;  /* 0xc1000000071a7823 */ /* 0x040fe2000000001a */
[C---:B------:R-:W-:Y:S01]  /*1270*/  FFMA R28, R7.reuse, -8, R28 ;  /* 0xc1000000071c7823 */ /* 0x040fe2000000001c */
[C---:B------:R-:W-:Y:S01]  /*1280*/  FFMA R36, R7.reuse, -8, R36 ;  /* 0xc100000007247823 */ /* 0x040fe20000000024 */
[C---:B------:R-:W-:Y:S01]  /*1290*/  FADD R30, R7.reuse, R30 ;  /* 0x0000001e071e7221 */ /* 0x040fe20000000000 */
[C---:B------:R-:W-:Y:S01]  /*12a0*/  FADD R15, R7.reuse, R15 ;  /* 0x0000000f070f7221 */ /* 0x040fe20000000000 */
[C---:B------:R-:W-:Y:S01]  /*12b0*/  FFMA R37, R7.reuse, -8, R37 ;  /* 0xc100000007257823 */ /* 0x040fe20000000025 */
[----:B------:R-:W-:Y:S01]  /*12c0*/  FADD R11, R7, R11 ;  /* 0x0000000b070b7221 */ /* 0x000fe20000000000 */
[----:B------:R-:W-:Y:S01]  /*12d0*/  FADD R8, R8, R7 ;  /* 0x0000000708087221 */ /* 0x000fe20000000000 */
[----:B------:R-:W-:Y:S01]  /*12e0*/  FMUL R7, R5, -8 ;  /* 0xc100000005077820 */ /* 0x000fe20000400000 */
[----:B------:R-:W-:Y:S01]  /*12f0*/  FADD R22, -R27, R22 ;  /* 0x000000161b167221 */ /* 0x000fe20000000100 */
[----:B------:R-:W-:Y:S01]  /*1300*/  FMUL R3, R5, -2 ;  /* 0xc000000005037820 */ /* 0x000fe20000400000 */
[C---:B------:R-:W-:Y:S01]  /*1310*/  FFMA R6, R21.reuse, 0.5, R6 ;  /* 0x3f00000015067823 */ /* 0x040fe20000000006 */
[C---:B------:R-:W-:Y:S01]  /*1320*/  FFMA R18, R21.reuse, 0.25, R18 ;  /* 0x3e80000015127823 */ /* 0x040fe20000000012 */
[----:B------:R-:W-:Y:S01]  /*1330*/  FFMA R34, R21, 0.125, R34 ;  /* 0x3e00000015227823 */ /* 0x000fe20000000022 */
[----:B------:R-:W-:Y:S01]  /*1340*/  FADD R25, R25, R21 ;  /* 0x0000001519197221 */ /* 0x000fe20000000000 */
[C---:B------:R-:W-:Y:S01]  /*1350*/  FADD R20, -R27.reuse, R20 ;  /* 0x000000141b147221 */ /* 0x040fe20000000100 */
[----:B------:R-:W-:Y:S01]  /*1360*/  FADD R2, -R27, R2 ;  /* 0x000000021b027221 */ /* 0x000fe20000000100 */
[----:B------:R-:W-:Y:S01]  /*1370*/  FMUL R21, R9, 4 ;  /* 0x4080000009157820 */ /* 0x000fe20000400000 */
[C---:B------:R-:W-:Y:S01]  /*1380*/  FFMA R26, R7.reuse, 0.5, R26 ;  /* 0x3f000000071a7823 */ /* 0x040fe2000000001a */
[C---:B------:R-:W-:Y:S01]  /*1390*/  FFMA R28, R7.reuse, 0.25, R28 ;  /* 0x3e800000071c7823 */ /* 0x040fe2000000001c */
[----:B------:R-:W-:Y:S01]  /*13a0*/  FFMA R36, R7, 0.125, R36 ;  /* 0x3e00000007247823 */ /* 0x000fe20000000024 */
[----:B------:R-:W-:Y:S01]  /*13b0*/  FFMA R22, R3, 0.25, R22 ;  /* 0x3e80000003167823 */ /* 0x000fe20000000016 */
[----:B------:R-:W-:Y:S01]  /*13c0*/  FMUL R7, R9, -2 ;  /* 0xc000000009077820 */ /* 0x000fe20000400000 */
[C---:B------:R-:W-:Y:S01]  /*13d0*/  FFMA R20, R3.reuse, 0.5, R20 ;  /* 0x3f00000003147823 */ /* 0x040fe20000000014 */
[----:B------:R-:W-:Y:S01]  /*13e0*/  FFMA R2, R3, 0.125, R2 ;  /* 0x3e00000003027823 */ /* 0x000fe20000000002 */
[----:B------:R-:W-:Y:S01]  /*13f0*/  FADD R29, R21, R21 ;  /* 0x00000015151d7221 */ /* 0x000fe20000000000 */
[----:B------:R-:W-:Y:S01]  /*1400*/  FADD R4, R4, -R27 ;  /* 0x8000001b04047221 */ /* 0x000fe20000000000 */
[C---:B------:R-:W-:Y:S01]  /*1410*/  FADD R3, R5.reuse, R5 ;  /* 0x0000000505037221 */ /* 0x040fe20000000000 */
[C---:B------:R-:W-:Y:S01]  /*1420*/  FFMA R30, R5.reuse, 0.5, R30 ;  /* 0x3f000000051e7823 */ /* 0x040fe2000000001e */
[C---:B------:R-:W-:Y:S01]  /*1430*/  FFMA R15, R5.reuse, 0.25, R15 ;  /* 0x3e800000050f7823 */ /* 0x040fe2000000000f */
[C---:B------:R-:W-:Y:S01]  /*1440*/  FFMA R37, R5.reuse, -8, R37 ;  /* 0xc100000005257823 */ /* 0x040fe20000000025 */
[----:B------:R-:W-:Y:S01]  /*1450*/  FFMA R11, R5, 0.125, R11 ;  /* 0x3e000000050b7823 */ /* 0x000fe2000000000b */
[----:B------:R-:W-:Y:S01]  /*1460*/  FADD R8, R8, R5 ;  /* 0x0000000508087221 */ /* 0x000fe20000000000 */
[----:B------:R-:W-:Y:S01]  /*1470*/  FFMA R31, R21, 4, R18 ;  /* 0x40800000151f7823 */ /* 0x000fe20000000012 */
[----:B------:R-:W-:Y:S01]  /*1480*/  FMUL R23, R9, -8 ;  /* 0xc100000009177820 */ /* 0x000fe20000400000 */
[----:B------:R-:W-:Y:S01]  /*1490*/  FFMA R5, R7, 4, R22 ;  /* 0x4080000007057823 */ /* 0x000fe20000000016 */
[----:B------:R-:W-:Y:S01]  /*14a0*/  FADD R29, R6, -R29 ;  /* 0x8000001d061d7221 */ /* 0x000fe20000000000 */
[----:B------:R-:W-:Y:S01]  /*14b0*/  FADD R3, R4, -R3 ;  /* 0x8000000304037221 */ /* 0x000fe20000000000 */
[----:B------:R-:W-:Y:S01]  /*14c0*/  FADD R6, R9, R9 ;  /* 0x0000000909067221 */ /* 0x000fe20000000000 */
[----:B------:R-:W-:Y:S01]  /*14d0*/  SHF.L.U32 R33, R10, 0x2, RZ ;  /* 0x000000020a217819 */ /* 0x000fe200000006ff */
[--C-:B------:R-:W-:Y:S01]  /*14e0*/  FADD R18, R31, R0.reuse ;  /* 0x000000001f127221 */ /* 0x100fe20000000000 */
[----:B------:R-:W-:Y:S01]  /*14f0*/  FADD R10, R5, R0 ;  /* 0x00000000050a7221 */ /* 0x000fe20000000000 */
[----:B------:R-:W-:Y:S01]  /*1500*/  FADD R31, R23, R23 ;  /* 0x00000017171f7221 */ /* 0x000fe20000000000 */
[----:B------:R-:W-:Y:S01]  /*1510*/  FADD R3, -R6, R3 ;  /* 0x0000000306037221 */ /* 0x000fe20000000100 */
[----:B------:R-:W-:-:S02]  /*1520*/  IMAD.WIDE R4, R33, R12, c[0x0][0x160] ;  /* 0x0000580021047625 */ /* 0x000fc400078e020c */
[----:B------:R-:W-:Y:S01]  /*1530*/  FADD R26, R26, -R31 ;  /* 0x8000001f1a1a7221 */ /* 0x000fe20000000000 */
[----:B------:R-:W-:Y:S01]  /*1540*/  FMNMX R31, RZ, R10, !PT ;  /* 0x0000000aff1f7209 */ /* 0x000fe20007800000 */
[----:B------:R-:W-:Y:S01]  /*1550*/  FADD R3, R3, R0 ;  /* 0x0000000003037221 */ /* 0x000fe20000000000 */
[C---:B------:R-:W-:Y:S01]  /*1560*/  FADD R27, R7.reuse, R7 ;  /* 0x00000007071b7221 */ /* 0x040fe20000000000 */
[----:B------:R-:W-:Y:S02]  /*1570*/  FFMA R2, R7, -8, R2 ;  /* 0xc100000007027823 */ /* 0x000fe40000000002 */
[----:B------:R0:W-:Y:S01]  /*1580*/  STG.E [R4.64+0xe8], R31 ;  /* 0x0000e81f04007986 */ /* 0x0001e2000c101904 */
[C---:B------:R-:W-:Y:S01]  /*1590*/  FFMA R28, R23.reuse, 4, R28 ;  /* 0x40800000171c7823 */ /* 0x040fe2000000001c */
[----:B------:R-:W-:Y:S01]  /*15a0*/  FADD R27, R20, -R27 ;  /* 0x8000001b141b7221 */ /* 0x000fe20000000000 */
[----:B------:R-:W-:Y:S01]  /*15b0*/  FFMA R23, R23, -8, R36 ;  /* 0xc100000017177823 */ /* 0x000fe20000000024 */
[----:B------:R-:W-:-:S02]  /*15c0*/  FFMA R37, R9, -8, R37 ;  /* 0xc100000009257823 */ /* 0x000fc40000000025 */
[----:B------:R-:W-:Y:S01]  /*15d0*/  FADD R27, R27, R0 ;  /* 0x000000001b1b7221 */ /* 0x000fe20000000000 */
[----:B0-----:R-:W-:Y:S01]  /*15e0*/  FMNMX R31, RZ, R3, !PT ;  /* 0x00000003ff1f7209 */ /* 0x001fe20007800000 */
[----:B------:R-:W-:-:S04]  /*15f0*/  FADD R3, R16, R16 ;  /* 0x0000001010037221 */ /* 0x000fc80000000000 */
[----:B------:R-:W-:Y:S01]  /*1600*/  FADD R7, R2, -R3 ;  /* 0x8000000302077221 */ /* 0x000fe20000000000 */
[----:B------:R-:W-:Y:S01]  /*1610*/  FFMA R2, R16, -8, R23 ;  /* 0xc100000010027823 */ /* 0x000fe20000000017 */
[----:B------:R-:W-:Y:S01]  /*1620*/  FADD R3, R8, R9 ;  /* 0x0000000908037221 */ /* 0x000fe20000000000 */
[----:B------:R-:W-:Y:S01]  /*1630*/  FMNMX R33, RZ, R27, !PT ;  /* 0x0000001bff217209 */ /* 0x000fe20007800000 */
[----:B------:R-:W-:Y:S01]  /*1640*/  FADD R7, R7, R0 ;  /* 0x0000000007077221 */ /* 0x000fe20000000000 */
[----:B------:R-:W-:Y:S01]  /*1650*/  FADD R27, R30, -R6 ;  /* 0x800000061e1b7221 */ /* 0x000fe20000000000 */
[--C-:B------:R-:W-:Y:S01]  /*1660*/  FADD R3, R3, R0.reuse ;  /* 0x0000000003037221 */ /* 0x100fe20000000000 */
[----:B------:R-:W-:Y:S01]  /*1670*/  FADD R29, R29, R0 ;  /* 0x000000001d1d7221 */ /* 0x000fe20000000000 */
[----:B------:R-:W-:Y:S01]  /*1680*/  FADD R14, R37, R14 ;  /* 0x0000000e250e7221 */ /* 0x000fe20000000000 */
[C---:B------:R-:W-:Y:S01]  /*1690*/  FADD R2, -R17.reuse, R2 ;  /* 0x0000000211027221 */ /* 0x040fe20000000100 */
[C---:B------:R-:W-:Y:S01]  /*16a0*/  FADD R26, -R17.reuse, R26 ;  /* 0x0000001a111a7221 */ /* 0x040fe20000000100 */
[----:B------:R-:W-:Y:S01]  /*16b0*/  FADD R28, R17, R28 ;  /* 0x0000001c111c7221 */ /* 0x000fe20000000000 */
[----:B------:R-:W-:Y:S01]  /*16c0*/  FADD R14, R14, R17 ;  /* 0x000000110e0e7221 */ /* 0x000fe20000000000 */
[----:B------:R-:W-:Y:S01]  /*16d0*/  FADD R2, R19, R2 ;  /* 0x0000000213027221 */ /* 0x000fe20000000000 */
[----:B------:R-:W-:Y:S01]  /*16e0*/  FMNMX R7, RZ, R7, !PT ;  /* 0x00000007ff077209 */ /* 0x000fe20007800000 */
[----:B------:R-:W-:Y:S01]  /*16f0*/  FADD R27, R27, R0 ;  /* 0x000000001b1b7221 */ /* 0x000fe20000000000 */
[----:B------:R-:W-:Y:S01]  /*1700*/  FMNMX R3, RZ, R3, !PT ;  /* 0x00000003ff037209 */ /* 0x000fe20007800000 */
[----:B------:R-:W-:Y:S01]  /*1710*/  FFMA R11, R9, -8, R11 ;  /* 0xc1000000090b7823 */ /* 0x000fe2000000000b */
[C---:B------:R-:W-:Y:S01]  /*1720*/  FADD R26, R19.reuse, R26 ;  /* 0x0000001a131a7221 */ /* 0x040fe20000000000 */
[----:B------:R-:W-:Y:S01]  /*1730*/  FADD R28, R19, R28 ;  /* 0x0000001c131c7221 */ /* 0x000fe20000000000 */
[----:B------:R-:W-:Y:S01]  /*1740*/  FADD R14, R14, R19 ;  /* 0x000000130e0e7221 */ /* 0x000fe20000000000 */
[C---:B------:R-:W-:Y:S01]  /*1750*/  FFMA R9, R13.reuse, 0.125, R2 ;  /* 0x3e0000000d097823 */ /* 0x040fe20000000002 */
[----:B------:R-:W-:Y:S01]  /*1760*/  FMNMX R35, RZ, R29, !PT ;  /* 0x0000001dff237209 */ /* 0x000fe20007800000 */
[----:B------:R0:W-:Y:S01]  /*1770*/  STG.E [R4.64+0xec], R7 ;  /* 0x0000ec0704007986 */ /* 0x0001e2000c101904 */
[----:B------:R-:W-:Y:S01]  /*1780*/  FMNMX R29, RZ, R27, !PT ;  /* 0x0000001bff1d7209 */ /* 0x000fe20007800000 */
[----:B------:R-:W-:Y:S01]  /*1790*/  FFMA R26, R13, 0.5, R26 ;  /* 0x3f0000000d1a7823 */ /* 0x000fe2000000001a */
[----:B------:R-:W-:Y:S01]  /*17a0*/  FFMA R27, R21, -8, R34 ;  /* 0xc1000000151b7823 */ /* 0x000fe20000000022 */
[----:B------:R1:W-:Y:S01]  /*17b0*/  STG.E [R4.64], R3 ;  /* 0x0000000304007986 */ /* 0x0003e2000c101904 */
[----:B------:R-:W-:Y:S01]  /*17c0*/  FFMA R9, R24, -8, R9 ;  /* 0xc100000018097823 */ /* 0x000fe20000000009 */
[----:B------:R-:W-:Y:S01]  /*17d0*/  FADD R15, R15, R21 ;  /* 0x000000150f0f7221 */ /* 0x000fe20000000000 */
[----:B------:R-:W-:Y:S01]  /*17e0*/  FADD R25, R21, R25 ;  /* 0x0000001915197221 */ /* 0x000fe20000000000 */
[----:B0-----:R-:W-:Y:S01]  /*17f0*/  FFMA R7, R13, 0.25, R28 ;  /* 0x3e8000000d077823 */ /* 0x001fe2000000001c */
[----:B------:R-:W-:Y:S01]  /*1800*/  FADD R13, R14, R13 ;  /* 0x0000000d0e0d7221 */ /* 0x000fe20000000000 */
[----:B-1----:R-:W-:Y:S01]  /*1810*/  FADD R3, R24, R24 ;  /* 0x0000001818037221 */ /* 0x002fe20000000000 */
[----:B------:R-:W-:Y:S01]  /*1820*/  FFMA R27, R16, 4, R27 ;  /* 0x40800000101b7823 */ /* 0x000fe2000000001b */
[----:B------:R-:W-:Y:S01]  /*1830*/  FADD R11, R11, R16 ;  /* 0x000000100b0b7221 */ /* 0x000fe20000000000 */
[----:B------:R-:W-:Y:S01]  /*1840*/  FFMA R7, R24, 4, R7 ;  /* 0x4080000018077823 */ /* 0x000fe20000000007 */
[----:B------:R-:W-:Y:S01]  /*1850*/  FADD R3, R26, -R3 ;  /* 0x800000031a037221 */ /* 0x000fe20000000000 */
[----:B------:R-:W-:Y:S01]  /*1860*/  FADD R13, R13, R24 ;  /* 0x000000180d0d7221 */ /* 0x000fe20000000000 */
[----:B------:R-:W-:Y:S01]  /*1870*/  FADD R9, R9, R32 ;  /* 0x0000002009097221 */ /* 0x000fe20000000000 */
[--C-:B------:R-:W-:Y:S01]  /*1880*/  FADD R15, R15, R0.reuse ;  /* 0x000000000f0f7221 */ /* 0x100fe20000000000 */
[--C-:B------:R-:W-:Y:S01]  /*1890*/  FADD R25, R25, R0.reuse ;  /* 0x0000000019197221 */ /* 0x100fe20000000000 */
[--C-:B------:R-:W-:Y:S01]  /*18a0*/  FADD R27, R27, R0.reuse ;  /* 0x000000001b1b7221 */ /* 0x100fe20000000000 */
[--C-:B------:R-:W-:Y:S01]  /*18b0*/  FADD R11, R11, R0.reuse ;  /* 0x000000000b0b7221 */ /* 0x100fe20000000000 */
[--C-:B------:R-:W-:Y:S01]  /*18c0*/  FADD R7, R7, R0.reuse ;  /* 0x0000000007077221 */ /* 0x100fe20000000000 */
[--C-:B------:R-:W-:Y:S01]  /*18d0*/  FADD R3, R3, R0.reuse ;  /* 0x0000000003037221 */ /* 0x100fe20000000000 */
[--C-:B------:R-:W-:Y:S01]  /*18e0*/  FADD R13, R13, R0.reuse ;  /* 0x000000000d0d7221 */ /* 0x100fe20000000000 */
[----:B------:R-:W-:Y:S01]  /*18f0*/  FADD R9, R9, R0 ;  /* 0x0000000009097221 */ /* 0x000fe20000000000 */
[----:B------:R-:W-:-:S02]  /*1900*/  FMNMX R18, RZ, R18, !PT ;  /* 0x00000012ff127209 */ /* 0x000fc40007800000 */
[----:B------:R-:W-:Y:S02]  /*1910*/  FMNMX R15, RZ, R15, !PT ;  /* 0x0000000fff0f7209 */ /* 0x000fe40007800000 */
[----:B------:R-:W-:Y:S02]  /*1920*/  FMNMX R25, RZ, R25, !PT ;  /* 0x00000019ff197209 */ /* 0x000fe40007800000 */
[----:B------:R-:W-:Y:S02]  /*1930*/  FMNMX R27, RZ, R27, !PT ;  /* 0x0000001bff1b7209 */ /* 0x000fe40007800000 */
[----:B------:R-:W-:Y:S02]  /*1940*/  FMNMX R11, RZ, R11, !PT ;  /* 0x0000000bff0b7209 */ /* 0x000fe40007800000 */
[----:B------:R-:W-:Y:S02]  /*1950*/  FMNMX R7, RZ, R7, !PT ;  /* 0x00000007ff077209 */ /* 0x000fe40007800000 */
[----:B------:R-:W-:-:S02]  /*1960*/  FMNMX R3, RZ, R3, !PT ;  /* 0x00000003ff037209 */ /* 0x000fc40007800000 */
[----:B------:R-:W-:Y:S02]  /*1970*/  FMNMX R13, RZ, R13, !PT ;  /* 0x0000000dff0d7209 */ /* 0x000fe40007800000 */
[----:B------:R-:W-:Y:S01]  /*1980*/  FMNMX R9, RZ, R9, !PT ;  /* 0x00000009ff097209 */ /* 0x000fe20007800000 */
        /* <DEDUP_REMOVED lines=14> */
.L_x_12:
        /* <DEDUP_REMOVED lines=9> */
.L_x_96:


//--------------------- .text.tvmgen_default_fused_nn_conv2d_add_nn_relu_2_kernel --------------------------
	.section	.text.tvmgen_default_fused_nn_conv2d_add_nn_relu_2_kernel,"ax",@progbits
	.sectionflags	@"SHF_BARRIERS=1"
	.sectioninfo	@"SHI_REGISTERS=39"
	.align	128
        .global         tvmgen_default_fused_nn_conv2d_add_nn_relu_2_kernel
        .type           tvmgen_default_fused_nn_conv2d_add_nn_relu_2_kernel,@function
        .size           tvmgen_default_fused_nn_conv2d_add_nn_relu_2_kernel,(.L_x_97 - tvmgen_default_fused_nn_conv2d_add_nn_relu_2_kernel)
        .other          tvmgen_default_fused_nn_conv2d_add_nn_relu_2_kernel,@"STO_CUDA_ENTRY STV_DEFAULT"
tvmgen_default_fused_nn_conv2d_add_nn_relu_2_kernel:
.text.tvmgen_default_fused_nn_conv2d_add_nn_relu_2_kernel:
[----:B------:R-:W-:Y:S02]  /*0000*/  MOV R1, c[0x0][0x28] ;  /* 0x00000a0000017a02 */ /* 0x000fe40000000f00 */
[----:B------:R-:W0:Y:S01]  /*0010*/  S2R R0, SR_TID.Y ;  /* 0x0000000000007919 */ /* 0x000e220000002200 */
[----:B------:R-:W-:Y:S01]  /*0020*/  MOV R6, RZ ;  /* 0x000000ff00067202 */ /* 0x000fe20000000f00 */
[----:B------:R-:W-:Y:S01]  /*0030*/  IMAD.MOV.U32 R12, RZ, RZ, RZ ;  /* 0x000000ffff0c7224 */ /* 0x000fe200078e00ff */
[----:B------:R-:W-:Y:S01]  /*0040*/  MOV R8, RZ ;  /* 0x000000ff00087202 */ /* 0x000fe20000000f00 */
[----:B------:R-:W1:Y:S01]  /*0050*/  S2R R2, SR_TID.X ;  /* 0x0000000000027919 */ /* 0x000e620000002100 */
[----:B------:R-:W-:Y:S01]  /*0060*/  MOV R10, RZ ;  /* 0x000000ff000a7202 */ /* 0x000fe20000000f00 */
[----:B------:R-:W-:Y:S01]  /*0070*/  CS2R R26, SRZ ;  /* 0x00000000001a7805 */ /* 0x000fe2000001ff00 */
[----:B------:R-:W-:Y:S01]  /*0080*/  MOV R32, 0x120 ;  /* 0x0000012000207802 */ /* 0x000fe20000000f00 */
[----:B------:R-:W2:Y:S01]  /*0090*/  S2R R3, SR_TID.Z ;  /* 0x0000000000037919 */ /* 0x000ea20000002300 */
[----:B------:R-:W-:Y:S01]  /*00a0*/  MOV R31, 0x70 ;  /* 0x00000070001f7802 */ /* 0x000fe20000000f00 */
[----:B------:R-:W-:Y:S01]  /*00b0*/  CS2R R28, SRZ ;  /* 0x00000000001c7805 */ /* 0x000fe2000001ff00 */
[----:B------:R-:W-:Y:S01]  /*00c0*/  MOV R24, RZ ;  /* 0x000000ff00187202 */ /* 0x000fe20000000f00 */
[----:B0-----:R-:W-:-:S02]  /*00d0*/  IMAD R30, R0, 0x13, RZ ;  /* 0x00000013001e7824 */ /* 0x001fc400078e02ff */
[----:B-1----:R-:W-:Y:S02]  /*00e0*/  IMAD R4, R2, 0x3, RZ ;  /* 0x0000000302047824 */ /* 0x002fe400078e02ff */
[----:B--2---:R-:W-:-:S03]  /*00f0*/  IMAD R5, R3, 0x25, R30 ;  /* 0x0000002503057824 */ /* 0x004fc600078e021e */
[----:B------:R-:W-:Y:S01]  /*0100*/  IADD3 R30, R30, R4, RZ ;  /* 0x000000041e1e7210 */ /* 0x000fe20007ffe0ff */
[----:B------:R-:W-:Y:S01]  /*0110*/  IMAD R32, R3, R32, 0x910 ;  /* 0x0000091003207424 */ /* 0x000fe200078e0220 */
[----:B------:R-:W-:-:S04]  /*0120*/  IADD3 R5, R5, R4, RZ ;  /* 0x0000000405057210 */ /* 0x000fc80007ffe0ff */
[----:B------:R-:W-:Y:S02]  /*0130*/  IADD3 R32, R32, 0x90, RZ ;  /* 0x0000009020207810 */ /* 0x000fe40007ffe0ff */
[-C--:B------:R-:W-:Y:S02]  /*0140*/  MOV R7, R5.reuse ;  /* 0x0000000500077202 */ /* 0x080fe40000000f00 */
[----:B------:R-:W-:Y:S02]  /*0150*/  MOV R9, R5 ;  /* 0x0000000500097202 */ /* 0x000fe40000000f00 */
[C---:B------:R-:W-:Y:S01]  /*0160*/  IADD3 R11, R5.reuse, 0x1, RZ ;  /* 0x00000001050b7810 */ /* 0x040fe20007ffe0ff */
[C---:B------:R-:W-:Y:S01]  /*0170*/  IMAD.HI R6, R5.reuse, -0x1e0387f1, R6 ;  /* 0xe1fc780f05067827 */ /* 0x040fe200078e0206 */
[----:B------:R-:W-:-:S03]  /*0180*/  IADD3 R13, R5, 0x2, RZ ;  /* 0x00000002050d7810 */ /* 0x000fc60007ffe0ff */
[----:B------:R-:W-:Y:S01]  /*0190*/  IMAD.HI R14, R5, -0x72c234f7, R8 ;  /* 0x8d3dcb09050e7827 */ /* 0x000fe200078e0208 */
[----:B------:R-:W-:-:S03]  /*01a0*/  SHF.R.U32.HI R7, RZ, 0x1f, R6 ;  /* 0x0000001fff077819 */ /* 0x000fc60000011606 */
[----:B------:R-:W-:Y:S01]  /*01b0*/  IMAD.HI R8, R11, -0x1e0387f1, R10 ;  /* 0xe1fc780f0b087827 */ /* 0x000fe200078e020a */
[----:B------:R-:W-:Y:S02]  /*01c0*/  SHF.R.U32.HI R9, RZ, 0x1f, R14 ;  /* 0x0000001fff097819 */ /* 0x000fe4000001160e */
[----:B------:R-:W-:Y:S01]  /*01d0*/  LEA.HI.SX32 R6, R6, R7, 0x19 ;  /* 0x0000000706067211 */ /* 0x000fe200078fcaff */
[C---:B------:R-:W-:Y:S01]  /*01e0*/  IMAD.HI R16, R13.reuse, -0x72c234f7, R12 ;  /* 0x8d3dcb090d107827 */ /* 0x040fe200078e020c */
[----:B------:R-:W-:Y:S02]  /*01f0*/  SHF.R.U32.HI R7, RZ, 0x1f, R8 ;  /* 0x0000001fff077819 */ /* 0x000fe40000011608 */
[----:B------:R-:W-:Y:S01]  /*0200*/  LEA.HI.SX32 R14, R14, R9, 0x1c ;  /* 0x000000090e0e7211 */ /* 0x000fe200078fe2ff */
[----:B------:R-:W-:Y:S01]  /*0210*/  IMAD.HI R15, R13, -0x1e0387f1, R12 ;  /* 0xe1fc780f0d0f7827 */ /* 0x000fe200078e020c */
[----:B------:R-:W-:Y:S02]  /*0220*/  SHF.R.U32.HI R19, RZ, 0x1f, R16 ;  /* 0x0000001fff137819 */ /* 0x000fe40000011610 */
[----:B------:R-:W-:Y:S01]  /*0230*/  LEA.HI.SX32 R7, R8, R7, 0x19 ;  /* 0x0000000708077211 */ /* 0x000fe200078fcaff */
[----:B------:R-:W-:Y:S01]  /*0240*/  IMAD.HI R10, R11, -0x72c234f7, R10 ;  /* 0x8d3dcb090b0a7827 */ /* 0x000fe200078e020a */
[----:B------:R-:W-:-:S02]  /*0250*/  SHF.R.U32.HI R12, RZ, 0x1f, R15 ;  /* 0x0000001fff0c7819 */ /* 0x000fc4000001160f */
[----:B------:R-:W-:Y:S01]  /*0260*/  LEA.HI.SX32 R19, R16, R19, 0x1c ;  /* 0x0000001310137211 */ /* 0x000fe200078fe2ff */
[--C-:B------:R-:W-:Y:S01]  /*0270*/  IMAD R17, R6, -0x91, R5.reuse ;  /* 0xffffff6f06117824 */ /* 0x100fe200078e0205 */
[----:B------:R-:W-:Y:S01]  /*0280*/  SHF.R.U32.HI R9, RZ, 0x1f, R10 ;  /* 0x0000001fff097819 */ /* 0x000fe2000001160a */
[----:B------:R-:W-:Y:S01]  /*0290*/  IMAD R14, R14, -0x1d, R5 ;  /* 0xffffffe30e0e7824 */ /* 0x000fe200078e0205 */
[----:B------:R-:W-:Y:S01]  /*02a0*/  LEA.HI.SX32 R8, R15, R12, 0x19 ;  /* 0x0000000c0f087211 */ /* 0x000fe200078fcaff */
[----:B------:R-:W-:Y:S01]  /*02b0*/  IMAD.HI R12, R2, 0x2aaaaaab, RZ ;  /* 0x2aaaaaab020c7827 */ /* 0x000fe200078e02ff */
[----:B------:R-:W-:Y:S02]  /*02c0*/  MOV R16, RZ ;  /* 0x000000ff00107202 */ /* 0x000fe40000000f00 */
[----:B------:R-:W-:Y:S02]  /*02d0*/  LEA.HI.SX32 R9, R10, R9, 0x1c ;  /* 0x000000090a097211 */ /* 0x000fe400078fe2ff */
[----:B------:R-:W-:Y:S01]  /*02e0*/  LEA.HI R15, R12, R12, RZ, 0x1 ;  /* 0x0000000c0c0f7211 */ /* 0x000fe200078f08ff */
[----:B------:R-:W-:Y:S01]  /*02f0*/  IMAD.HI R18, R17, -0x72c234f7, R16 ;  /* 0x8d3dcb0911127827 */ /* 0x000fe200078e0210 */
[----:B------:R-:W0:Y:S01]  /*0300*/  S2R R10, SR_CTAID.Y ;  /* 0x00000000000a7919 */ /* 0x000e220000002600 */
[----:B------:R-:W-:-:S02]  /*0310*/  MOV R12, RZ ;  /* 0x000000ff000c7202 */ /* 0x000fc40000000f00 */
[--C-:B------:R-:W-:Y:S01]  /*0320*/  IMAD R9, R9, -0x1d, R11.reuse ;  /* 0xffffffe309097824 */ /* 0x100fe200078e020b */
[----:B------:R-:W-:Y:S01]  /*0330*/  ISETP.GE.AND P0, PT, R14, 0x1, PT ;  /* 0x000000010e00780c */ /* 0x000fe20003f06270 */
[----:B------:R-:W-:Y:S02]  /*0340*/  IMAD R17, R7, -0x91, R11 ;  /* 0xffffff6f07117824 */ /* 0x000fe400078e020b */
[--C-:B------:R-:W-:Y:S01]  /*0350*/  IMAD R11, R19, -0x1d, R13.reuse ;  /* 0xffffffe3130b7824 */ /* 0x100fe200078e020d */
[----:B------:R-:W-:Y:S01]  /*0360*/  ISETP.GE.AND P3, PT, R9, 0x1, PT ;  /* 0x000000010900780c */ /* 0x000fe20003f66270 */
[----:B------:R-:W-:Y:S02]  /*0370*/  IMAD R13, R8, -0x91, R13 ;  /* 0xffffff6f080d7824 */ /* 0x000fe400078e020d */
[----:B------:R-:W-:Y:S01]  /*0380*/  IMAD.HI R19, R17, -0x72c234f7, R16 ;  /* 0x8d3dcb0911137827 */ /* 0x000fe200078e0210 */
[----:B------:R-:W-:Y:S02]  /*0390*/  SHF.R.U32.HI R17, RZ, 0x1f, R18 ;  /* 0x0000001fff117819 */ /* 0x000fe40000011612 */
[----:B------:R-:W-:Y:S01]  /*03a0*/  IADD3 R16, R15, R0, RZ ;  /* 0x000000000f107210 */ /* 0x000fe20007ffe0ff */
[----:B------:R-:W-:Y:S01]  /*03b0*/  IMAD.HI R25, R13, -0x72c234f7, R12 ;  /* 0x8d3dcb090d197827 */ /* 0x000fe200078e020c */
[----:B------:R-:W-:Y:S01]  /*03c0*/  LEA.HI.SX32 R13, R18, R17, 0x1c ;  /* 0x00000011120d7211 */ /* 0x000fe200078fe2ff */
[----:B------:R-:W1:Y:S01]  /*03d0*/  S2R R12, SR_CTAID.Z ;  /* 0x00000000000c7919 */ /* 0x000e620000002700 */
[----:B------:R-:W-:-:S02]  /*03e0*/  SHF.R.U32.HI R18, RZ, 0x1f, R19 ;  /* 0x0000001fff127819 */ /* 0x000fc40000011613 */
[----:B------:R-:W-:Y:S02]  /*03f0*/  SHF.R.U32.HI R20, RZ, 0x1f, R25 ;  /* 0x0000001fff147819 */ /* 0x000fe40000011619 */
[----:B------:R-:W-:Y:S02]  /*0400*/  LEA.HI.SX32 R15, R19, R18, 0x1c ;  /* 0x00000012130f7211 */ /* 0x000fe400078fe2ff */
[----:B------:R-:W-:Y:S01]  /*0410*/  LEA.HI.SX32 R25, R25, R20, 0x1c ;  /* 0x0000001419197211 */ /* 0x000fe200078fe2ff */
[C---:B0-----:R-:W-:Y:S01]  /*0420*/  IMAD R31, R10.reuse, R31, -0x1d ;  /* 0xffffffe30a1f7424 */ /* 0x041fe200078e021f */
[C---:B------:R-:W-:Y:S02]  /*0430*/  LEA R17, R10.reuse, R13, 0x2 ;  /* 0x0000000d0a117211 */ /* 0x040fe400078e10ff */
[----:B------:R-:W-:Y:S01]  /*0440*/  ISETP.GE.AND P2, PT, R11, 0x1, PT ;  /* 0x000000010b00780c */ /* 0x000fe20003f46270 */
[----:B------:R-:W-:Y:S01]  /*0450*/  IMAD R19, R10, 0x4, R25 ;  /* 0x000000040a137824 */ /* 0x000fe200078e0219 */
[----:B------:R-:W-:-:S02]  /*0460*/  ISETP.LT.OR P0, PT, R17, 0x1, !P0 ;  /* 0x000000011100780c */ /* 0x000fc40004701670 */
[----:B------:R-:W-:Y:S02]  /*0470*/  SHF.L.U32 R17, R2, 0x2, RZ ;  /* 0x0000000202117819 */ /* 0x000fe400000006ff */
[----:B------:R-:W-:Y:S02]  /*0480*/  ISETP.LT.OR P2, PT, R19, 0x1, !P2 ;  /* 0x000000011300780c */ /* 0x000fe40005741670 */
[----:B------:R-:W-:Y:S01]  /*0490*/  ISETP.GE.AND P1, PT, R16, 0x2, PT ;  /* 0x000000021000780c */ /* 0x000fe20003f26270 */
[----:B------:R-:W-:Y:S01]  /*04a0*/  IMAD R17, R0, 0x3a, R17 ;  /* 0x0000003a00117824 */ /* 0x000fe200078e0211 */
[-C--:B------:R-:W-:Y:S02]  /*04b0*/  LEA.HI.SX32 R16, R16, R3.reuse, 0x1f ;  /* 0x0000000310107211 */ /* 0x080fe400078ffaff */
[----:B------:R-:W-:Y:S02]  /*04c0*/  ISETP.LT.AND P1, PT, R2, 0x6, !P1 ;  /* 0x000000060200780c */ /* 0x000fe40004f21270 */
[----:B-1----:R-:W-:-:S02]  /*04d0*/  LEA R19, R12, R3, 0x4 ;  /* 0x000000030c137211 */ /* 0x002fc400078e20ff */
[----:B------:R-:W-:Y:S02]  /*04e0*/  LEA R18, R10, R15, 0x2 ;  /* 0x0000000f0a127211 */ /* 0x000fe400078e10ff */
[----:B------:R-:W-:Y:S01]  /*04f0*/  ISETP.LT.AND P1, PT, R16, 0x10, P1 ;  /* 0x000000101000780c */ /* 0x000fe20000f21270 */
[----:B------:R-:W-:Y:S01]  /*0500*/  IMAD R19, R19, 0x2, R0 ;  /* 0x0000000213137824 */ /* 0x000fe200078e0200 */
[----:B------:R-:W-:Y:S02]  /*0510*/  ISETP.LT.OR P3, PT, R18, 0x1, !P3 ;  /* 0x000000011200780c */ /* 0x000fe40005f61670 */
[----:B------:R-:W-:Y:S01]  /*0520*/  LEA R34, R17, 0x7c, 0x2 ;  /* 0x0000007c11227811 */ /* 0x000fe200078e10ff */
[----:B------:R-:W-:Y:S02]  /*0530*/  IMAD R33, R19, 0xc0, R2 ;  /* 0x000000c013217824 */ /* 0x000fe400078e0202 */
.L_x_28:
[----:B------:R-:W-:Y:S01]  /*0540*/  BAR.SYNC.DEFER_BLOCKING 0x0 ;  /* 0x0000000000007b1d */ /* 0x000fe20000010000 */
[----:B------:R-:W-:Y:S01]  /*0550*/  ISETP.GT.AND P4, PT, R30, 0x24, PT ;  /* 0x000000241e00780c */ /* 0x000fe20003f84270 */
[----:B------:R-:W-:-:S03]  /*0560*/  IMAD R18, R24, 0xc40, R31 ;  /* 0x00000c4018127824 */ /* 0x000fc600078e021f */
[----:B------:R-:W-:Y:S01]  /*0570*/  ISETP.GT.OR P4, PT, R4, 0x12, P4 ;  /* 0x000000120400780c */ /* 0x000fe20002784670 */
[----:B------:R-:W-:Y:S01]  /*0580*/  ULDC.64 UR4, c[0x0][0x118] ;  /* 0x0000460000047ab9 */ /* 0x000fe20000000a00 */
[----:B------:R-:W-:Y:S02]  /*0590*/  BSSY B0, `(.L_x_13) ;  /* 0x000000e000007945 */ /* 0x000fe40003800000 */
[----:B------:R-:W-:-:S13]  /*05a0*/  ISETP.GT.OR P4, PT, R5, 0x243, P4 ;  /* 0x000002430500780c */ /* 0x000fda0002784670 */
[----:B------:R-:W-:Y:S05]  /*05b0*/  @P4 BRA `(.L_x_14) ;  /* 0x000000b000004947 */ /* 0x000fea0003800000 */
[----:B------:R-:W-:Y:S01]  /*05c0*/  BSSY B1, `(.L_x_15) ;  /* 0x0000009000017945 */ /* 0x000fe20003800000 */
[----:B------:R-:W-:Y:S01]  /*05d0*/  MOV R16, RZ ;  /* 0x000000ff00107202 */ /* 0x000fe20000000f00 */
[----:B------:R-:W-:Y:S05]  /*05e0*/  @P0 BRA `(.L_x_16) ;  /* 0x0000006000000947 */ /* 0x000fea0003800000 */
[----:B------:R-:W-:-:S05]  /*05f0*/  IADD3 R17, R14, R18, RZ ;  /* 0x000000120e117210 */ /* 0x000fca0007ffe0ff */
[----:B------:R-:W-:Y:S01]  /*0600*/  IMAD R16, R6, 0x310, R17 ;  /* 0x0000031006107824 */ /* 0x000fe200078e0211 */
[----:B------:R-:W-:-:S03]  /*0610*/  MOV R17, 0x4 ;  /* 0x0000000400117802 */ /* 0x000fc60000000f00 */
[----:B------:R-:W-:-:S04]  /*0620*/  IMAD R16, R13, 0x1c, R16 ;  /* 0x0000001c0d107824 */ /* 0x000fc800078e0210 */
[----:B------:R-:W-:-:S06]  /*0630*/  IMAD.WIDE R16, R16, R17, c[0x0][0x168] ;  /* 0x00005a0010107625 */ /* 0x000fcc00078e0211 */
[----:B------:R0:W5:Y:S02]  /*0640*/  LDG.E.CONSTANT R16, [R16.64] ;  /* 0x0000000410107981 */ /* 0x000164000c1e9900 */
.L_x_16:
[----:B------:R-:W-:Y:S05]  /*0650*/  BSYNC B1 ;  /* 0x0000000000017941 */ /* 0x000fea0003800000 */
.L_x_15:
[----:B-----5:R1:W-:Y:S02]  /*0660*/  STS [R5.X4], R16 ;  /* 0x0000001005007388 */ /* 0x0203e40000004800 */
.L_x_14:
[----:B------:R-:W-:Y:S05]  /*0670*/  BSYNC B0 ;  /* 0x0000000000007941 */ /* 0x000fea0003800000 */
.L_x_13:
[----:B------:R-:W-:Y:S01]  /*0680*/  ISETP.GT.AND P4, PT, R30, 0x23, PT ;  /* 0x000000231e00780c */ /* 0x000fe20003f84270 */
[----:B------:R-:W-:Y:S03]  /*0690*/  BSSY B0, `(.L_x_17) ;  /* 0x000000f000007945 */ /* 0x000fe60003800000 */
[----:B------:R-:W-:-:S04]  /*06a0*/  ISETP.GT.OR P4, PT, R4, 0x11, P4 ;  /* 0x000000110400780c */ /* 0x000fc80002784670 */
[----:B------:R-:W-:-:S13]  /*06b0*/  ISETP.GT.OR P4, PT, R5, 0x242, P4 ;  /* 0x000002420500780c */ /* 0x000fda0002784670 */
[----:B------:R-:W-:Y:S05]  /*06c0*/  @P4 BRA `(.L_x_18) ;  /* 0x000000b000004947 */ /* 0x000fea0003800000 */
[----:B------:R-:W-:Y:S01]  /*06d0*/  BSSY B1, `(.L_x_19) ;  /* 0x0000009000017945 */ /* 0x000fe20003800000 */
[----:B-1----:R-:W-:Y:S01]  /*06e0*/  MOV R16, RZ ;  /* 0x000000ff00107202 */ /* 0x002fe20000000f00 */
[----:B------:R-:W-:Y:S05]  /*06f0*/  @P3 BRA `(.L_x_20) ;  /* 0x0000006000003947 */ /* 0x000fea0003800000 */
[----:B------:R-:W-:Y:S01]  /*0700*/  IADD3 R16, R9, R18, RZ ;  /* 0x0000001209107210 */ /* 0x000fe20007ffe0ff */
[----:B0-----:R-:W-:-:S04]  /*0710*/  IMAD.MOV.U32 R17, RZ, RZ, 0x4 ;  /* 0x00000004ff117424 */ /* 0x001fc800078e00ff */
[----:B------:R-:W-:-:S04]  /*0720*/  IMAD R16, R7, 0x310, R16 ;  /* 0x0000031007107824 */ /* 0x000fc800078e0210 */
[----:B------:R-:W-:-:S04]  /*0730*/  IMAD R16, R15, 0x1c, R16 ;  /* 0x0000001c0f107824 */ /* 0x000fc800078e0210 */
[----:B------:R-:W-:-:S06]  /*0740*/  IMAD.WIDE R16, R16, R17, c[0x0][0x168] ;  /* 0x00005a0010107625 */ /* 0x000fcc00078e0211 */
[----:B------:R0:W5:Y:S02]  /*0750*/  LDG.E.CONSTANT R16, [R16.64] ;  /* 0x0000000410107981 */ /* 0x000164000c1e9900 */
.L_x_20:
[----:B------:R-:W-:Y:S05]  /*0760*/  BSYNC B1 ;  /* 0x0000000000017941 */ /* 0x000fea0003800000 */
.L_x_19:
[----:B-----5:R1:W-:Y:S02]  /*0770*/  STS [R5.X4+0x4], R16 ;  /* 0x0000041005007388 */ /* 0x0203e40000004800 */
.L_x_18:
[----:B------:R-:W-:Y:S05]  /*0780*/  BSYNC B0 ;  /* 0x0000000000007941 */ /* 0x000fea0003800000 */
.L_x_17:
        /* <DEDUP_REMOVED lines=8> */
[----:B0-----:R-:W-:-:S05]  /*0810*/  IADD3 R17, R11, R18, RZ ;  /* 0x000000120b117210 */ /* 0x001fca0007ffe0ff */
[----:B------:R-:W-:Y:S01]  /*0820*/  IMAD R16, R8, 0x310, R17 ;  /* 0x0000031008107824 */ /* 0x000fe200078e0211 */
[----:B------:R-:W-:-:S03]  /*0830*/  MOV R17, 0x4 ;  /* 0x0000000400117802 */ /* 0x000fc60000000f00 */
[----:B------:R-:W-:-:S04]  /*0840*/  IMAD R16, R25, 0x1c, R16 ;  /* 0x0000001c19107824 */ /* 0x000fc800078e0210 */
[----:B------:R-:W-:-:S06]  /*0850*/  IMAD.WIDE R16, R16, R17, c[0x0][0x168] ;  /* 0x00005a0010107625 */ /* 0x000fcc00078e0211 */
[----:B------:R0:W5:Y:S02]  /*0860*/  LDG.E.CONSTANT R16, [R16.64] ;  /* 0x0000000410107981 */ /* 0x000164000c1e9900 */
.L_x_24:
[----:B------:R-:W-:Y:S05]  /*0870*/  BSYNC B1 ;  /* 0x0000000000017941 */ /* 0x000fea0003800000 */
.L_x_23:
[----:B-----5:R1:W-:Y:S02]  /*0880*/  STS [R5.X4+0x8], R16 ;  /* 0x0000081005007388 */ /* 0x0203e40000004800 */
.L_x_22:
[----:B------:R-:W-:Y:S05]  /*0890*/  BSYNC B0 ;  /* 0x0000000000007941 */ /* 0x000fea0003800000 */
.L_x_21:
[----:B------:R-:W-:Y:S01]  /*08a0*/  BSSY B0, `(.L_x_25) ;  /* 0x0000012000007945 */ /* 0x000fe20003800000 */
[----:B------:R-:W-:Y:S05]  /*08b0*/  @!P1 BRA `(.L_x_26) ;  /* 0x0000010000009947 */ /* 0x000fea0003800000 */
[----:B-1----:R-:W-:Y:S01]  /*08c0*/  IMAD R16, R24, 0x6, R33 ;  /* 0x0000000618107824 */ /* 0x002fe200078e0221 */
[----:B0-----:R-:W-:-:S03]  /*08d0*/  MOV R17, 0x4 ;  /* 0x0000000400117802 */ /* 0x001fc60000000f00 */
[----:B------:R-:W-:-:S04]  /*08e0*/  IMAD R16, R16, 0x6, RZ ;  /* 0x0000000610107824 */ /* 0x000fc800078e02ff */
[----:B------:R-:W-:-:S05]  /*08f0*/  IMAD.WIDE R16, R16, R17, c[0x0][0x170] ;  /* 0x00005c0010107625 */ /* 0x000fca00078e0211 */
[----:B------:R-:W2:Y:S04]  /*0900*/  LDG.E.CONSTANT R18, [R16.64] ;  /* 0x0000000410127981 */ /* 0x000ea8000c1e9900 */
[----:B------:R-:W2:Y:S04]  /*0910*/  LDG.E.CONSTANT R19, [R16.64+0x4] ;  /* 0x0000040410137981 */ /* 0x000ea8000c1e9900 */
[----:B------:R-:W3:Y:S04]  /*0920*/  LDG.E.CONSTANT R20, [R16.64+0x8] ;  /* 0x0000080410147981 */ /* 0x000ee8000c1e9900 */
[----:B------:R-:W3:Y:S04]  /*0930*/  LDG.E.CONSTANT R21, [R16.64+0xc] ;  /* 0x00000c0410157981 */ /* 0x000ee8000c1e9900 */
[----:B------:R-:W4:Y:S04]  /*0940*/  LDG.E.CONSTANT R22, [R16.64+0x10] ;  /* 0x0000100410167981 */ /* 0x000f28000c1e9900 */
[----:B------:R-:W4:Y:S01]  /*0950*/  LDG.E.CONSTANT R23, [R16.64+0x14] ;  /* 0x0000140410177981 */ /* 0x000f22000c1e9900 */
[----:B------:R-:W-:-:S05]  /*0960*/  LEA R35, R3, R0, 0x1 ;  /* 0x0000000003237211 */ /* 0x000fca00078e08ff */
[----:B------:R-:W-:-:S04]  /*0970*/  IMAD R35, R35, 0x6, R2 ;  /* 0x0000000623237824 */ /* 0x000fc800078e0202 */
[----:B------:R-:W-:-:S05]  /*0980*/  IMAD R35, R35, 0x6, RZ ;  /* 0x0000000623237824 */ /* 0x000fca00078e02ff */
[----:B--2---:R0:W-:Y:S04]  /*0990*/  STS.64 [R35.X4+0x910], R18 ;  /* 0x0009101223007388 */ /* 0x0041e80000004a00 */
[----:B---3--:R0:W-:Y:S04]  /*09a0*/  STS.64 [R35.X4+0x918], R20 ;  /* 0x0009181423007388 */ /* 0x0081e80000004a00 */
[----:B----4-:R0:W-:Y:S02]  /*09b0*/  STS.64 [R35.X4+0x920], R22 ;  /* 0x0009201623007388 */ /* 0x0101e40000004a00 */
.L_x_26:
[----:B------:R-:W-:Y:S05]  /*09c0*/  BSYNC B0 ;  /* 0x0000000000007941 */ /* 0x000fea0003800000 */
.L_x_25:
[----:B------:R-:W-:Y:S01]  /*09d0*/  BAR.SYNC.DEFER_BLOCKING 0x0 ;  /* 0x0000000000007b1d */ /* 0x000fe20000010000 */
[----:B0-----:R-:W-:Y:S01]  /*09e0*/  MOV R17, 0x90 ;  /* 0x0000009000117802 */ /* 0x001fe20000000f00 */
[----:B-1----:R-:W-:Y:S01]  /*09f0*/  IMAD.MOV.U32 R16, RZ, RZ, R34 ;  /* 0x000000ffff107224 */ /* 0x002fe200078e0022 */
[----:B------:R-:W-:-:S04]  /*0a00*/  MOV R18, R32 ;  /* 0x0000002000127202 */ /* 0x000fc80000000f00 */
.L_x_27:
[----:B------:R-:W-:Y:S01]  /*0a10*/  LDS R20, [R16+-0x7c] ;  /* 0xffff840010147984 */ /* 0x000fe20000000800 */
[----:B------:R-:W-:-:S03]  /*0a20*/  IADD3 R17, R17, 0x24, RZ ;  /* 0x0000002411117810 */ /* 0x000fc60007ffe0ff */
[----:B------:R-:W0:Y:S01]  /*0a30*/  LDS R21, [R18+-0x90] ;  /* 0xffff700012157984 */ /* 0x000e220000000800 */
[----:B------:R-:W-:-:S03]  /*0a40*/  ISETP.NE.AND P4, PT, R17, 0x120, PT ;  /* 0x000001201100780c */ /* 0x000fc60003f85270 */
[----:B------:R-:W1:Y:S04]  /*0a50*/  LDS R19, [R16+-0x74] ;  /* 0xffff8c0010137984 */ /* 0x000e680000000800 */
[----:B------:R-:W2:Y:S04]  /*0a60*/  LDS R22, [R18] ;  /* 0x0000000012167984 */ /* 0x000ea80000000800 */
[----:B------:R-:W-:Y:S04]  /*0a70*/  LDS R23, [R16+-0x70] ;  /* 0xffff900010177984 */ /* 0x000fe80000000800 */
[----:B------:R-:W3:Y:S01]  /*0a80*/  LDS R36, [R18+0x4] ;  /* 0x0000040012247984 */ /* 0x000ee20000000800 */
[----:B0-----:R-:W-:Y:S01]  /*0a90*/  FFMA R29, R20, R21, R29 ;  /* 0x00000015141d7223 */ /* 0x001fe2000000001d */
[----:B-1----:R-:W-:-:S02]  /*0aa0*/  FFMA R28, R21, R19, R28 ;  /* 0x00000013151c7223 */ /* 0x002fc4000000001c */
[----:B------:R-:W0:Y:S01]  /*0ab0*/  LDS R21, [R18+-0x8c] ;  /* 0xffff740012157984 */ /* 0x000e220000000800 */
[-C--:B--2---:R-:W-:Y:S01]  /*0ac0*/  FFMA R27, R20, R22.reuse, R27 ;  /* 0x00000016141b7223 */ /* 0x084fe2000000001b */
[----:B------:R-:W-:Y:S02]  /*0ad0*/  FFMA R26, R19, R22, R26 ;  /* 0x00000016131a7223 */ /* 0x000fe4000000001a */
[----:B------:R-:W1:Y:S02]  /*0ae0*/  LDS R22, [R16+-0x78] ;  /* 0xffff880010167984 */ /* 0x000e640000000800 */
[-C--:B---3--:R-:W-:Y:S01]  /*0af0*/  FFMA R26, R23, R36.reuse, R26 ;  /* 0x00000024171a7223 */ /* 0x088fe2000000001a */
[----:B0-----:R-:W-:Y:S02]  /*0b00*/  FFMA R28, R21, R23, R28 ;  /* 0x00000017151c7223 */ /* 0x001fe4000000001c */
[----:B------:R-:W-:Y:S01]  /*0b10*/  LDS R23, [R16+-0x6c] ;  /* 0xffff940010177984 */ /* 0x000fe20000000800 */
[C---:B-1----:R-:W-:Y:S01]  /*0b20*/  FFMA R20, R22.reuse, R21, R29 ;  /* 0x0000001516147223 */ /* 0x042fe2000000001d */
[----:B------:R-:W-:-:S02]  /*0b30*/  FFMA R22, R22, R36, R27 ;  /* 0x0000002416167223 */ /* 0x000fc4000000001b */
[----:B------:R-:W0:Y:S04]  /*0b40*/  LDS R21, [R18+-0x88] ;  /* 0xffff780012157984 */ /* 0x000e280000000800 */
[----:B------:R-:W1:Y:S04]  /*0b50*/  LDS R27, [R18+0x8] ;  /* 0x00000800121b7984 */ /* 0x000e680000000800 */
[----:B------:R-:W-:Y:S01]  /*0b60*/  LDS R29, [R18+0x10] ;  /* 0x00001000121d7984 */ /* 0x000fe20000000800 */
[----:B0-----:R-:W-:Y:S01]  /*0b70*/  FFMA R20, R19, R21, R20 ;  /* 0x0000001513147223 */ /* 0x001fe20000000014 */
[----:B------:R-:W-:-:S02]  /*0b80*/  FFMA R28, R21, R23, R28 ;  /* 0x00000017151c7223 */ /* 0x000fc4000000001c */
[----:B------:R-:W-:Y:S01]  /*0b90*/  LDS R21, [R16+-0x8] ;  /* 0xfffff80010157984 */ /* 0x000fe20000000800 */
[-C--:B-1----:R-:W-:Y:S01]  /*0ba0*/  FFMA R22, R19, R27.reuse, R22 ;  /* 0x0000001b13167223 */ /* 0x082fe20000000016 */
[----:B------:R-:W-:Y:S02]  /*0bb0*/  FFMA R26, R23, R27, R26 ;  /* 0x0000001b171a7223 */ /* 0x000fe4000000001a */
[----:B------:R-:W0:Y:S04]  /*0bc0*/  LDS R23, [R18+-0x84] ;  /* 0xffff7c0012177984 */ /* 0x000e280000000800 */
[----:B------:R-:W1:Y:S04]  /*0bd0*/  LDS R19, [R16] ;  /* 0x0000000010137984 */ /* 0x000e680000000800 */
[----:B------:R-:W2:Y:S01]  /*0be0*/  LDS R27, [R18+0xc] ;  /* 0x00000c00121b7984 */ /* 0x000ea20000000800 */
[----:B0-----:R-:W-:Y:S01]  /*0bf0*/  FFMA R20, R21, R23, R20 ;  /* 0x0000001715147223 */ /* 0x001fe20000000014 */
[----:B-1----:R-:W-:-:S02]  /*0c00*/  FFMA R28, R23, R19, R28 ;  /* 0x00000013171c7223 */ /* 0x002fc4000000001c */
[----:B------:R-:W-:Y:S01]  /*0c10*/  LDS R23, [R18+-0x80] ;  /* 0xffff800012177984 */ /* 0x000fe20000000800 */
[-C--:B--2---:R-:W-:Y:S01]  /*0c20*/  FFMA R22, R21, R27.reuse, R22 ;  /* 0x0000001b15167223 */ /* 0x084fe20000000016 */
[----:B------:R-:W-:Y:S02]  /*0c30*/  FFMA R26, R19, R27, R26 ;  /* 0x0000001b131a7223 */ /* 0x000fe4000000001a */
[----:B------:R-:W0:Y:S04]  /*0c40*/  LDS R21, [R16+-0x4] ;  /* 0xfffffc0010157984 */ /* 0x000e280000000800 */
[----:B------:R-:W1:Y:S01]  /*0c50*/  LDS R27, [R16+0x4] ;  /* 0x00000400101b7984 */ /* 0x000e620000000800 */
[C---:B0-----:R-:W-:Y:S01]  /*0c60*/  FFMA R20, R21.reuse, R23, R20 ;  /* 0x0000001715147223 */ /* 0x041fe20000000014 */
[----:B------:R-:W-:-:S02]  /*0c70*/  FFMA R22, R21, R29, R22 ;  /* 0x0000001d15167223 */ /* 0x000fc40000000016 */
[----:B------:R-:W0:Y:S01]  /*0c80*/  LDS R21, [R18+-0x7c] ;  /* 0xffff840012157984 */ /* 0x000e220000000800 */
[----:B-1----:R-:W-:Y:S01]  /*0c90*/  FFMA R28, R23, R27, R28 ;  /* 0x0000001b171c7223 */ /* 0x002fe2000000001c */
[----:B------:R-:W-:Y:S02]  /*0ca0*/  FFMA R26, R27, R29, R26 ;  /* 0x0000001d1b1a7223 */ /* 0x000fe4000000001a */
[----:B------:R-:W1:Y:S04]  /*0cb0*/  LDS R23, [R16+0x8] ;  /* 0x0000080010177984 */ /* 0x000e680000000800 */
[----:B------:R-:W2:Y:S04]  /*0cc0*/  LDS R27, [R18+0x14] ;  /* 0x00001400121b7984 */ /* 0x000ea80000000800 */
[----:B------:R-:W-:Y:S01]  /*0cd0*/  LDS R29, [R18+0x1c] ;  /* 0x00001c00121d7984 */ /* 0x000fe20000000800 */
[----:B0-----:R-:W-:Y:S01]  /*0ce0*/  FFMA R20, R19, R21, R20 ;  /* 0x0000001513147223 */ /* 0x001fe20000000014 */
[----:B-1----:R-:W-:-:S02]  /*0cf0*/  FFMA R28, R21, R23, R28 ;  /* 0x00000017151c7223 */ /* 0x002fc4000000001c */
[----:B------:R-:W-:Y:S01]  /*0d00*/  LDS R21, [R18+-0x78] ;  /* 0xffff880012157984 */ /* 0x000fe20000000800 */
[-C--:B--2---:R-:W-:Y:S01]  /*0d10*/  FFMA R22, R19, R27.reuse, R22 ;  /* 0x0000001b13167223 */ /* 0x084fe20000000016 */
[----:B------:R-:W-:Y:S02]  /*0d20*/  FFMA R26, R23, R27, R26 ;  /* 0x0000001b171a7223 */ /* 0x000fe4000000001a */
[----:B------:R-:W0:Y:S04]  /*0d30*/  LDS R19, [R16+0x6c] ;  /* 0x00006c0010137984 */ /* 0x000e280000000800 */
[----:B------:R-:W1:Y:S04]  /*0d40*/  LDS R27, [R16+0x74] ;  /* 0x00007400101b7984 */ /* 0x000e680000000800 */
[----:B------:R-:W2:Y:S01]  /*0d50*/  LDS R23, [R18+0x18] ;  /* 0x0000180012177984 */ /* 0x000ea20000000800 */
[----:B0-----:R-:W-:Y:S01]  /*0d60*/  FFMA R20, R19, R21, R20 ;  /* 0x0000001513147223 */ /* 0x001fe20000000014 */
[----:B-1----:R-:W-:-:S02]  /*0d70*/  FFMA R28, R21, R27, R28 ;  /* 0x0000001b151c7223 */ /* 0x002fc4000000001c */
[----:B------:R-:W-:Y:S01]  /*0d80*/  LDS R21, [R18+-0x74] ;  /* 0xffff8c0012157984 */ /* 0x000fe20000000800 */
[-C--:B--2---:R-:W-:Y:S01]  /*0d90*/  FFMA R22, R19, R23.reuse, R22 ;  /* 0x0000001713167223 */ /* 0x084fe20000000016 */
[----:B------:R-:W-:Y:S02]  /*0da0*/  FFMA R26, R27, R23, R26 ;  /* 0x000000171b1a7223 */ /* 0x000fe4000000001a */
[----:B------:R-:W0:Y:S04]  /*0db0*/  LDS R19, [R16+0x70] ;  /* 0x0000700010137984 */ /* 0x000e280000000800 */
[----:B------:R-:W1:Y:S01]  /*0dc0*/  LDS R23, [R16+0x78] ;  /* 0x0000780010177984 */ /* 0x000e620000000800 */
[C---:B0-----:R-:W-:Y:S01]  /*0dd0*/  FFMA R20, R19.reuse, R21, R20 ;  /* 0x0000001513147223 */ /* 0x041fe20000000014 */
[----:B------:R-:W-:-:S02]  /*0de0*/  FFMA R22, R19, R29, R22 ;  /* 0x0000001d13167223 */ /* 0x000fc40000000016 */
[----:B------:R-:W0:Y:S01]  /*0df0*/  LDS R19, [R18+-0x70] ;  /* 0xffff900012137984 */ /* 0x000e220000000800 */
[----:B-1----:R-:W-:Y:S01]  /*0e00*/  FFMA R28, R21, R23, R28 ;  /* 0x00000017151c7223 */ /* 0x002fe2000000001c */
[----:B------:R-:W-:Y:S02]  /*0e10*/  FFMA R26, R23, R29, R26 ;  /* 0x0000001d171a7223 */ /* 0x000fe4000000001a */
[----:B------:R1:W2:Y:S04]  /*0e20*/  LDS R21, [R16+0x7c] ;  /* 0x00007c0010157984 */ /* 0x0002a80000000800 */
[----:B------:R3:W4:Y:S01]  /*0e30*/  LDS R23, [R18+0x20] ;  /* 0x0000200012177984 */ /* 0x0007220000000800 */
[----:B-1----:R-:W-:Y:S02]  /*0e40*/  IADD3 R16, R16, 0x244, RZ ;  /* 0x0000024410107810 */ /* 0x002fe40007ffe0ff */
[----:B---3--:R-:W-:Y:S01]  /*0e50*/  IADD3 R18, R18, 0x24, RZ ;  /* 0x0000002412127810 */ /* 0x008fe20007ffe0ff */
[----:B0-----:R-:W-:Y:S01]  /*0e60*/  FFMA R29, R27, R19, R20 ;  /* 0x000000131b1d7223 */ /* 0x001fe20000000014 */
[----:B--2---:R-:W-:Y:S01]  /*0e70*/  FFMA R28, R19, R21, R28 ;  /* 0x00000015131c7223 */ /* 0x004fe2000000001c */
[-C--:B----4-:R-:W-:Y:S01]  /*0e80*/  FFMA R27, R27, R23.reuse, R22 ;  /* 0x000000171b1b7223 */ /* 0x090fe20000000016 */
[----:B------:R-:W-:Y:S01]  /*0e90*/  FFMA R26, R21, R23, R26 ;  /* 0x00000017151a7223 */ /* 0x000fe2000000001a */
[----:B------:R-:W-:Y:S05]  /*0ea0*/  @P4 BRA `(.L_x_27) ;  /* 0xfffffb6000004947 */ /* 0x000fea000383ffff */
[----:B------:R-:W-:-:S04]  /*0eb0*/  IADD3 R24, R24, 0x1, RZ ;  /* 0x0000000118187810 */ /* 0x000fc80007ffe0ff */
[----:B------:R-:W-:-:S13]  /*0ec0*/  ISETP.GE.U32.AND P4, PT, R24, 0x20, PT ;  /* 0x000000201800780c */ /* 0x000fda0003f86070 */
[----:B------:R-:W-:Y:S05]  /*0ed0*/  @!P4 BRA `(.L_x_28) ;  /* 0xfffff6600000c947 */ /* 0x000fea000383ffff */
[----:B------:R-:W-:Y:S01]  /*0ee0*/  LEA R7, R12, R3, 0x4 ;  /* 0x000000030c077211 */ /* 0x000fe200078e20ff */
[----:B------:R-:W-:Y:S01]  /*0ef0*/  ULDC.64 UR4, c[0x0][0x118] ;  /* 0x0000460000047ab9 */ /* 0x000fe20000000a00 */
[----:B------:R-:W-:Y:S02]  /*0f00*/  MOV R9, 0x4 ;  /* 0x0000000400097802 */ /* 0x000fe40000000f00 */
[----:B------:R-:W-:-:S05]  /*0f10*/  SHF.L.U32 R4, R7, 0x1, RZ ;  /* 0x0000000107047819 */ /* 0x000fca00000006ff */
[----:B------:R-:W-:-:S05]  /*0f20*/  IMAD.WIDE R4, R4, R9, c[0x0][0x178] ;  /* 0x00005e0004047625 */ /* 0x000fca00078e0209 */
[----:B------:R-:W2:Y:S04]  /*0f30*/  LDG.E.CONSTANT R6, [R4.64+0x4] ;  /* 0x0000040404067981 */ /* 0x000ea8000c1e9900 */
[----:B------:R-:W3:Y:S01]  /*0f40*/  LDG.E.CONSTANT R3, [R4.64] ;  /* 0x0000000404037981 */ /* 0x000ee2000c1e9900 */
[----:B------:R-:W-:-:S05]  /*0f50*/  IMAD R7, R7, 0xe, R10 ;  /* 0x0000000e07077824 */ /* 0x000fca00078e020a */
[----:B------:R-:W-:-:S05]  /*0f60*/  LEA R7, R7, R0, 0x1 ;  /* 0x0000000007077211 */ /* 0x000fca00078e08ff */
[----:B------:R-:W-:-:S05]  /*0f70*/  IMAD R2, R7, 0x7, R2 ;  /* 0x0000000707027824 */ /* 0x000fca00078e0202 */
[----:B------:R-:W-:Y:S01]  /*0f80*/  SHF.L.U32 R2, R2, 0x1, RZ ;  /* 0x0000000102027819 */ /* 0x000fe200000006ff */
[--C-:B--2---:R-:W-:Y:S01]  /*0f90*/  FADD R27, R27, R6.reuse ;  /* 0x000000061b1b7221 */ /* 0x104fe20000000000 */
[----:B------:R-:W-:Y:S01]  /*0fa0*/  FADD R6, R26, R6 ;  /* 0x000000061a067221 */ /* 0x000fe20000000000 */
[--C-:B---3--:R-:W-:Y:S01]  /*0fb0*/  FADD R29, R29, R3.reuse ;  /* 0x000000031d1d7221 */ /* 0x108fe20000000000 */
[----:B------:R-:W-:Y:S01]  /*0fc0*/  FADD R28, R28, R3 ;  /* 0x000000031c1c7221 */ /* 0x000fe20000000000 */
[----:B------:R-:W-:Y:S01]  /*0fd0*/  IMAD.WIDE R2, R2, R9, c[0x0][0x160] ;  /* 0x0000580002027625 */ /* 0x000fe200078e0209 */
[----:B------:R-:W-:Y:S02]  /*0fe0*/  FMNMX R27, RZ, R27, !PT ;  /* 0x0000001bff1b7209 */ /* 0x000fe40007800000 */
[----:B------:R-:W-:Y:S02]  /*0ff0*/  FMNMX R29, RZ, R29, !PT ;  /* 0x0000001dff1d7209 */ /* 0x000fe40007800000 */
[----:B------:R-:W-:-:S02]  /*1000*/  FMNMX R5, RZ, R28, !PT ;  /* 0x0000001cff057209 */ /* 0x000fc40007800000 */
[----:B------:R-:W-:Y:S01]  /*1010*/  FMNMX R7, RZ, R6, !PT ;  /* 0x00000006ff077209 */ /* 0x000fe20007800000 */
[----:B------:R-:W-:Y:S04]  /*1020*/  STG.E [R2.64], R29 ;  /* 0x0000001d02007986 */ /* 0x000fe8000c101904 */
[----:B------:R-:W-:Y:S04]  /*1030*/  STG.E [R2.64+0x4], R5 ;  /* 0x0000040502007986 */ /* 0x000fe8000c101904 */
[----:B------:R-:W-:Y:S04]  /*1040*/  STG.E [R2.64+0x310], R27 ;  /* 0x0003101b02007986 */ /* 0x000fe8000c101904 */
[----:B------:R-:W-:Y:S01]  /*1050*/  STG.E [R2.64+0x314], R7 ;  /* 0x0003140702007986 */ /* 0x000fe2000c101904 */
[----:B------:R-:W-:Y:S05]  /*1060*/  EXIT ;  /* 0x000000000000794d */ /* 0x000fea0003800000 */
.L_x_29:
        /* <DEDUP_REMOVED lines=9> */
.L_x_97:


//--------------------- .text.tvmgen_default_fused_nn_conv2d_add_nn_relu_3_kernel --------------------------
	.section	.text.tvmgen_default_fused_nn_conv2d_add_nn_relu_3_kernel,"ax",@progbits
	.sectionflags	@"SHF_BARRIERS=1"
	.sectioninfo	@"SHI_REGISTERS=40"
	.align	128
        .global         tvmgen_default_fused_nn_conv2d_add_nn_relu_3_kernel
        .type           tvmgen_default_fused_nn_conv2d_add_nn_relu_3_kernel,@function
        .size           tvmgen_default_fused_nn_conv2d_add_nn_relu_3_kernel,(.L_x_98 - tvmgen_default_fused_nn_conv2d_add_nn_relu_3_kernel)
        .other          tvmgen_default_fused_nn_conv2d_add_nn_relu_3_kernel,@"STO_CUDA_ENTRY STV_DEFAULT"
tvmgen_default_fused_nn_conv2d_add_nn_relu_3_kernel:
.text.tvmgen_default_fused_nn_conv2d_add_nn_relu_3_kernel:
[----:B------:R-:W-:Y:S02]  /*0000*/  MOV R1, c[0x0][0x28] ;  /* 0x00000a0000017a02 */ /* 0x000fe40000000f00 */
[----:B------:R-:W0:Y:S01]  /*0010*/  S2R R36, SR_TID.X ;  /* 0x0000000000247919 */ /* 0x000e220000002100 */
[----:B------:R-:W-:Y:S01]  /*0020*/  MOV R34, RZ ;  /* 0x000000ff00227202 */ /* 0x000fe20000000f00 */
[----:B------:R-:W-:Y:S01]  /*0030*/  ULDC.64 UR4, c[0x0][0x118] ;  /* 0x0000460000047ab9 */ /* 0x000fe20000000a00 */
[----:B------:R-:W-:Y:S01]  /*0040*/  MOV R8, RZ ;  /* 0x000000ff00087202 */ /* 0x000fe20000000f00 */
[----:B------:R-:W1:Y:S01]  /*0050*/  S2R R5, SR_TID.Z ;  /* 0x0000000000057919 */ /* 0x000e620000002300 */
[----:B------:R-:W-:Y:S02]  /*0060*/  MOV R4, RZ ;  /* 0x000000ff00047202 */ /* 0x000fe40000000f00 */
[----:B------:R-:W-:Y:S01]  /*0070*/  MOV R12, RZ ;  /* 0x000000ff000c7202 */ /* 0x000fe20000000f00 */
[----:B------:R-:W2:Y:S01]  /*0080*/  S2R R14, SR_CTAID.Z ;  /* 0x00000000000e7919 */ /* 0x000ea20000002700 */
[----:B------:R-:W-:-:S03]  /*0090*/  MOV R32, RZ ;  /* 0x000000ff00207202 */ /* 0x000fc60000000f00 */
[----:B------:R-:W3:Y:S01]  /*00a0*/  S2R R37, SR_CTAID.Y ;  /* 0x0000000000257919 */ /* 0x000ee20000002600 */
[C---:B0-----:R-:W-:Y:S02]  /*00b0*/  SHF.L.U32 R35, R36.reuse, 0x1, RZ ;  /* 0x0000000124237819 */ /* 0x041fe400000006ff */
[----:B------:R-:W-:Y:S02]  /*00c0*/  ISETP.GE.AND P0, PT, R36, 0x6, PT ;  /* 0x000000062400780c */ /* 0x000fe40003f06270 */
[C---:B------:R-:W-:Y:S01]  /*00d0*/  IADD3 R2, R35.reuse, 0x1, RZ ;  /* 0x0000000123027810 */ /* 0x040fe20007ffe0ff */
[----:B------:R-:W-:-:S04]  /*00e0*/  IMAD.HI R0, R35, 0x55555556, RZ ;  /* 0x5555555623007827 */ /* 0x000fc800078e02ff */
[----:B-1----:R-:W-:Y:S01]  /*00f0*/  IMAD R35, R5, 0xc, R35 ;  /* 0x0000000c05237824 */ /* 0x002fe200078e0223 */
[----:B------:R-:W-:Y:S01]  /*0100*/  LEA.HI R13, R0, R0, RZ, 0x1 ;  /* 0x00000000000d7211 */ /* 0x000fe200078f08ff */
[----:B------:R-:W-:-:S03]  /*0110*/  IMAD.HI R2, R2, 0x55555556, RZ ;  /* 0x5555555602027827 */ /* 0x000fc600078e02ff */
[----:B------:R-:W-:Y:S01]  /*0120*/  LEA R9, R5, R13, 0x2 ;  /* 0x0000000d05097211 */ /* 0x000fe200078e10ff */
[C---:B------:R-:W-:Y:S01]  /*0130*/  IMAD.HI R6, R35.reuse, -0x77777777, R34 ;  /* 0x8888888923067827 */ /* 0x040fe200078e0222 */
[----:B------:R-:W-:Y:S02]  /*0140*/  LEA.HI R19, R2, R2, RZ, 0x1 ;  /* 0x0000000202137211 */ /* 0x000fe400078f08ff */
[----:B------:R-:W-:Y:S01]  /*0150*/  IADD3 R3, R35, 0x1, RZ ;  /* 0x0000000123037810 */ /* 0x000fe20007ffe0ff */
[----:B------:R-:W-:Y:S01]  /*0160*/  IMAD.HI R0, R9, -0x77777777, R8 ;  /* 0x8888888909007827 */ /* 0x000fe200078e0208 */
[----:B------:R-:W-:Y:S02]  /*0170*/  MOV R2, RZ ;  /* 0x000000ff00027202 */ /* 0x000fe40000000f00 */
[----:B------:R-:W-:Y:S01]  /*0180*/  SHF.R.U32.HI R17, RZ, 0x1f, R6 ;  /* 0x0000001fff117819 */ /* 0x000fe20000011606 */
[----:B------:R-:W-:Y:S01]  /*0190*/  IMAD.HI R11, R5, -0x77777777, R4 ;  /* 0x88888889050b7827 */ /* 0x000fe200078e0204 */
[----:B------:R-:W-:-:S02]  /*01a0*/  SHF.R.U32.HI R15, RZ, 0x1f, R0 ;  /* 0x0000001fff0f7819 */ /* 0x000fc40000011600 */
[----:B------:R-:W-:Y:S01]  /*01b0*/  LEA R7, R5, R19, 0x2 ;  /* 0x0000001305077211 */ /* 0x000fe200078e10ff */
[----:B------:R-:W-:Y:S01]  /*01c0*/  IMAD.HI R10, R3, -0x77777777, R2 ;  /* 0x88888889030a7827 */ /* 0x000fe200078e0202 */
[----:B------:R-:W-:Y:S02]  /*01d0*/  LEA.HI.SX32 R2, R6, R17, 0x1d ;  /* 0x0000001106027211 */ /* 0x000fe400078feaff */
[----:B------:R-:W-:Y:S02]  /*01e0*/  MOV R6, RZ ;  /* 0x000000ff00067202 */ /* 0x000fe40000000f00 */
[----:B------:R-:W-:Y:S02]  /*01f0*/  SHF.R.U32.HI R8, RZ, 0x1f, R11 ;  /* 0x0000001fff087819 */ /* 0x000fe4000001160b */
[----:B------:R-:W-:Y:S01]  /*0200*/  LEA.HI.SX32 R15, R0, R15, 0x1d ;  /* 0x0000000f000f7211 */ /* 0x000fe200078feaff */
[----:B------:R-:W-:Y:S01]  /*0210*/  IMAD.HI R0, R7, -0x77777777, R6 ;  /* 0x8888888907007827 */ /* 0x000fe200078e0206 */
[----:B------:R-:W-:-:S02]  /*0220*/  LEA.HI.SX32 R11, R11, R8, 0x1d ;  /* 0x000000080b0b7211 */ /* 0x000fc400078feaff */
[----:B------:R-:W-:Y:S01]  /*0230*/  SHF.R.U32.HI R21, RZ, 0x1f, R10 ;  /* 0x0000001fff157819 */ /* 0x000fe2000001160a */
[----:B------:R-:W-:Y:S01]  /*0240*/  IMAD R15, R15, -0xf, R9 ;  /* 0xfffffff10f0f7824 */ /* 0x000fe200078e0209 */
[----:B------:R-:W-:Y:S01]  /*0250*/  SHF.R.U32.HI R17, RZ, 0x1f, R0 ;  /* 0x0000001fff117819 */ /* 0x000fe20000011600 */
[----:B------:R-:W-:Y:S01]  /*0260*/  IMAD R8, R11, -0xf, R5 ;  /* 0xfffffff10b087824 */ /* 0x000fe200078e0205 */
[----:B------:R-:W-:Y:S01]  /*0270*/  LEA.HI.SX32 R21, R10, R21, 0x1d ;  /* 0x000000150a157211 */ /* 0x000fe200078feaff */
[----:B------:R-:W-:Y:S01]  /*0280*/  IMAD.HI R15, R15, 0x66666667, RZ ;  /* 0x666666670f0f7827 */ /* 0x000fe200078e02ff */
[----:B------:R-:W-:Y:S02]  /*0290*/  LEA.HI.SX32 R17, R0, R17, 0x1d ;  /* 0x0000001100117211 */ /* 0x000fe400078feaff */
[C---:B------:R-:W-:Y:S01]  /*02a0*/  LEA R13, R8.reuse, R13, 0x2 ;  /* 0x0000000d080d7211 */ /* 0x040fe200078e10ff */
[----:B------:R-:W-:Y:S01]  /*02b0*/  IMAD R21, R21, -0xf, R3 ;  /* 0xfffffff115157824 */ /* 0x000fe200078e0203 */
[----:B------:R-:W-:Y:S01]  /*02c0*/  LEA R9, R8, R19, 0x2 ;  /* 0x0000001308097211 */ /* 0x000fe200078e10ff */
[----:B------:R-:W-:Y:S01]  /*02d0*/  IMAD R17, R17, -0xf, R7 ;  /* 0xfffffff111117824 */ /* 0x000fe200078e0207 */
[----:B------:R-:W-:Y:S01]  /*02e0*/  SHF.R.S32.HI R0, RZ, 0x1, R15 ;  /* 0x00000001ff007819 */ /* 0x000fe2000001140f */
[----:B------:R-:W-:Y:S01]  /*02f0*/  IMAD.HI R12, R13, -0x77777777, R12 ;  /* 0x888888890d0c7827 */ /* 0x000fe200078e020c */
[----:B------:R-:W-:-:S02]  /*0300*/  MOV R8, RZ ;  /* 0x000000ff00087202 */ /* 0x000fc40000000f00 */
[----:B------:R-:W-:Y:S01]  /*0310*/  LEA.HI R0, R15, R0, RZ, 0x1 ;  /* 0x000000000f007211 */ /* 0x000fe200078f08ff */
[----:B------:R-:W-:Y:S01]  /*0320*/  IMAD R7, R2, -0xf, R35 ;  /* 0xfffffff102077824 */ /* 0x000fe200078e0223 */
[----:B------:R-:W-:Y:S01]  /*0330*/  SHF.R.U32.HI R13, RZ, 0x1f, R12 ;  /* 0x0000001fff0d7819 */ /* 0x000fe2000001160c */
[----:B------:R-:W-:Y:S01]  /*0340*/  IMAD.HI R17, R17, 0x66666667, RZ ;  /* 0x6666666711117827 */ /* 0x000fe200078e02ff */
[----:B------:R-:W-:Y:S02]  /*0350*/  ISETP.GE.AND P2, PT, R21, 0x1, PT ;  /* 0x000000011500780c */ /* 0x000fe40003f46270 */
[----:B------:R-:W-:Y:S01]  /*0360*/  LEA.HI.SX32 R13, R12, R13, 0x1d ;  /* 0x0000000d0c0d7211 */ /* 0x000fe200078feaff */
[----:B------:R-:W-:Y:S01]  /*0370*/  IMAD.HI R9, R9, -0x77777777, R8 ;  /* 0x8888888909097827 */ /* 0x000fe200078e0208 */
[----:B------:R-:W-:Y:S02]  /*0380*/  SHF.R.S32.HI R6, RZ, 0x1, R17 ;  /* 0x00000001ff067819 */ /* 0x000fe40000011411 */
[----:B------:R-:W-:Y:S01]  /*0390*/  ISETP.GE.AND P1, PT, R7, 0x1, PT ;  /* 0x000000010700780c */ /* 0x000fe20003f26270 */
[----:B------:R-:W-:Y:S01]  /*03a0*/  IMAD R8, R0, 0xe, R7 ;  /* 0x0000000e00087824 */ /* 0x000fe200078e0207 */
[----:B------:R-:W-:Y:S01]  /*03b0*/  SHF.R.U32.HI R10, RZ, 0x1f, R9 ;  /* 0x0000001fff0a7819 */ /* 0x000fe20000011609 */
[----:B------:R-:W-:Y:S01]  /*03c0*/  IMAD.HI R2, R36, 0x2aaaaaab, RZ ;  /* 0x2aaaaaab24027827 */ /* 0x000fe200078e02ff */
[----:B---3--:R-:W-:-:S02]  /*03d0*/  LEA R0, R37, R0, 0x1 ;  /* 0x0000000025007211 */ /* 0x008fc400078e08ff */
[----:B------:R-:W-:Y:S01]  /*03e0*/  LEA.HI.SX32 R10, R9, R10, 0x1d ;  /* 0x0000000a090a7211 */ /* 0x000fe200078feaff */
[----:B------:R-:W-:Y:S01]  /*03f0*/  IMAD R12, R11, 0xc400, R8 ;  /* 0x0000c4000b0c7824 */ /* 0x000fe200078e0208 */
[----:B------:R-:W-:Y:S02]  /*0400*/  LEA.HI R8, R17, R6, RZ, 0x1 ;  /* 0x0000000611087211 */ /* 0x000fe400078f08ff */
[-C--:B--2---:R-:W-:Y:S01]  /*0410*/  LEA R9, R14, R5.reuse, 0x4 ;  /* 0x000000050e097211 */ /* 0x084fe200078e20ff */
[----:B------:R-:W-:Y:S01]  /*0420*/  IMAD R12, R13, 0xc4, R12 ;  /* 0x000000c40d0c7824 */ /* 0x000fe200078e020c */
[----:B------:R-:W-:Y:S01]  /*0430*/  LEA.HI R3, R2, R2, RZ, 0x1 ;  /* 0x0000000202037211 */ /* 0x000fe200078f08ff */
[----:B------:R-:W-:Y:S01]  /*0440*/  IMAD R2, R8, 0xe, R21 ;  /* 0x0000000e08027824 */ /* 0x000fe200078e0215 */
[----:B------:R-:W-:Y:S01]  /*0450*/  MOV R13, 0x4 ;  /* 0x00000004000d7802 */ /* 0x000fe20000000f00 */
[----:B------:R-:W-:Y:S01]  /*0460*/  IMAD R9, R9, 0x180, R36 ;  /* 0x0000018009097824 */ /* 0x000fe200078e0224 */
[----:B------:R-:W-:Y:S01]  /*0470*/  IADD3 R3, R3, R5, RZ ;  /* 0x0000000503037210 */ /* 0x000fe20007ffe0ff */
[----:B------:R-:W-:Y:S01]  /*0480*/  IMAD R11, R11, 0xc400, R2 ;  /* 0x0000c4000b0b7824 */ /* 0x000fe200078e0202 */
[----:B------:R-:W-:Y:S01]  /*0490*/  ISETP.LT.OR P1, PT, R0, 0x1, !P1 ;  /* 0x000000010000780c */ /* 0x000fe20004f21670 */
[----:B------:R-:W-:Y:S01]  /*04a0*/  IMAD R2, R9, 0x6, RZ ;  /* 0x0000000609027824 */ /* 0x000fe200078e02ff */
[----:B------:R-:W-:Y:S01]  /*04b0*/  ISETP.LT.AND P3, PT, R3, 0xf, !P0 ;  /* 0x0000000f0300780c */ /* 0x000fe20004761270 */
[----:B------:R-:W-:Y:S01]  /*04c0*/  IMAD R12, R37, 0x1c, R12 ;  /* 0x0000001c250c7824 */ /* 0x000fe200078e020c */
[----:B------:R-:W-:Y:S01]  /*04d0*/  ISETP.LT.AND P0, PT, R3, 0x10, !P0 ;  /* 0x000000100300780c */ /* 0x000fe20004701270 */
[----:B------:R-:W-:Y:S01]  /*04e0*/  IMAD R10, R10, 0xc4, R11 ;  /* 0x000000c40a0a7824 */ /* 0x000fe200078e020b */
[----:B------:R-:W-:Y:S01]  /*04f0*/  MOV R19, RZ ;  /* 0x000000ff00137202 */ /* 0x000fe20000000f00 */
[----:B------:R-:W-:Y:S01]  /*0500*/  IMAD.WIDE R2, R2, R13, c[0x0][0x170] ;  /* 0x00005c0002027625 */ /* 0x000fe200078e020d */
[----:B------:R-:W-:-:S03]  /*0510*/  IADD3 R9, R12, -0xf, RZ ;  /* 0xfffffff10c097810 */ /* 0x000fc60007ffe0ff */
[C---:B------:R-:W-:Y:S01]  /*0520*/  IMAD R10, R37.reuse, 0x1c, R10 ;  /* 0x0000001c250a7824 */ /* 0x040fe200078e020a */
[----:B------:R-:W-:Y:S02]  /*0530*/  IADD3 R6, P4, R2, 0x4, RZ ;  /* 0x0000000402067810 */ /* 0x000fe40007f9e0ff */
[----:B------:R-:W-:Y:S01]  /*0540*/  LEA R2, R37, R8, 0x1 ;  /* 0x0000000825027211 */ /* 0x000fe200078e08ff */
[----:B------:R-:W-:Y:S01]  /*0550*/  IMAD.WIDE R8, R9, R13, c[0x0][0x168] ;  /* 0x00005a0009087625 */ /* 0x000fe200078e020d */
[----:B------:R-:W-:Y:S02]  /*0560*/  IADD3 R10, R10, -0xf, RZ ;  /* 0xfffffff10a0a7810 */ /* 0x000fe40007ffe0ff */
[----:B------:R-:W-:Y:S02]  /*0570*/  IADD3.X R7, RZ, R3, RZ, P4, !PT ;  /* 0x00000003ff077210 */ /* 0x000fe400027fe4ff */
[----:B------:R-:W-:Y:S01]  /*0580*/  MOV R0, R9 ;  /* 0x0000000900007202 */ /* 0x000fe20000000f00 */
[----:B------:R-:W-:Y:S01]  /*0590*/  IMAD.WIDE R10, R10, R13, c[0x0][0x168] ;  /* 0x00005a000a0a7625 */ /* 0x000fe200078e020d */
[----:B------:R-:W-:-:S02]  /*05a0*/  MOV R9, 0x90 ;  /* 0x0000009000097802 */ /* 0x000fc40000000f00 */
[----:B------:R-:W-:Y:S02]  /*05b0*/  ISETP.LT.OR P2, PT, R2, 0x1, !P2 ;  /* 0x000000010200780c */ /* 0x000fe40005741670 */
[----:B------:R-:W-:Y:S01]  /*05c0*/  MOV R3, R8 ;  /* 0x0000000800037202 */ /* 0x000fe20000000f00 */
[----:B------:R-:W-:Y:S01]  /*05d0*/  IMAD R2, R5, R9, 0x2d0 ;  /* 0x000002d005027424 */ /* 0x000fe200078e0209 */
[----:B------:R-:W-:Y:S02]  /*05e0*/  MOV R21, R10 ;  /* 0x0000000a00157202 */ /* 0x000fe40000000f00 */
[----:B------:R-:W-:Y:S02]  /*05f0*/  MOV R20, R11 ;  /* 0x0000000b00147202 */ /* 0x000fe40000000f00 */
.L_x_32:
[----:B------:R0:W5:Y:S04]  /*0600*/  @P0 LDG.E.CONSTANT R16, [R6.64+-0x4] ;  /* 0xfffffc0406100981 */ /* 0x000168000c1e9900 */
[----:B------:R0:W5:Y:S04]  /*0610*/  @P0 LDG.E.CONSTANT R17, [R6.64] ;  /* 0x0000000406110981 */ /* 0x000168000c1e9900 */
[----:B------:R0:W5:Y:S04]  /*0620*/  @P0 LDG.E.CONSTANT R30, [R6.64+0x4] ;  /* 0x00000404061e0981 */ /* 0x000168000c1e9900 */
[----:B------:R0:W5:Y:S04]  /*0630*/  @P0 LDG.E.CONSTANT R31, [R6.64+0x8] ;  /* 0x00000804061f0981 */ /* 0x000168000c1e9900 */
[----:B------:R0:W5:Y:S04]  /*0640*/  @P0 LDG.E.CONSTANT R26, [R6.64+0xc] ;  /* 0x00000c04061a0981 */ /* 0x000168000c1e9900 */
[----:B------:R0:W5:Y:S01]  /*0650*/  @P0 LDG.E.CONSTANT R27, [R6.64+0x10] ;  /* 0x00001004061b0981 */ /* 0x000162000c1e9900 */
[----:B------:R-:W-:Y:S01]  /*0660*/  @P0 IMAD R18, R5, 0x6, R36 ;  /* 0x0000000605120824 */ /* 0x000fe200078e0224 */
[----:B------:R-:W-:Y:S03]  /*0670*/  BSSY B0, `(.L_x_30) ;  /* 0x000000e000007945 */ /* 0x000fe60003800000 */
[----:B------:R-:W-:Y:S01]  /*0680*/  @P0 IMAD R18, R18, 0x6, RZ ;  /* 0x0000000612120824 */ /* 0x000fe200078e02ff */
[----:B------:R-:W-:Y:S06]  /*0690*/  BAR.SYNC.DEFER_BLOCKING 0x0 ;  /* 0x0000000000007b1d */ /* 0x000fec0000010000 */
[----:B------:R-:W-:Y:S05]  /*06a0*/  @!P3 BRA `(.L_x_31) ;  /* 0x000000a00000b947 */ /* 0x000fea0003800000 */
[----:B0-----:R-:W-:Y:S02]  /*06b0*/  MOV R14, RZ ;  /* 0x000000ff000e7202 */ /* 0x001fe40000000f00 */
[----:B------:R-:W-:-:S02]  /*06c0*/  MOV R12, RZ ;  /* 0x000000ff000c7202 */ /* 0x000fc40000000f00 */
[----:B------:R-:W-:Y:S02]  /*06d0*/  @!P1 MOV R8, R3 ;  /* 0x0000000300089202 */ /* 0x000fe40000000f00 */
[----:B------:R-:W-:Y:S02]  /*06e0*/  @!P1 MOV R9, R0 ;  /* 0x0000000000099202 */ /* 0x000fe40000000f00 */
[----:B------:R-:W-:Y:S02]  /*06f0*/  @!P2 MOV R10, R21 ;  /* 0x00000015000aa202 */ /* 0x000fe40000000f00 */
[----:B------:R-:W-:Y:S01]  /*0700*/  @!P2 MOV R11, R20 ;  /* 0x00000014000ba202 */ /* 0x000fe20000000f00 */
[----:B------:R-:W2:Y:S04]  /*0710*/  @!P1 LDG.E.CONSTANT R14, [R8.64] ;  /* 0x00000004080e9981 */ /* 0x000ea8000c1e9900 */
[----:B------:R-:W3:Y:S04]  /*0720*/  @!P2 LDG.E.CONSTANT R12, [R10.64] ;  /* 0x000000040a0ca981 */ /* 0x000ee8000c1e9900 */
[----:B--2---:R0:W-:Y:S04]  /*0730*/  STS [R35.X4], R14 ;  /* 0x0000000e23007388 */ /* 0x0041e80000004800 */
[----:B---3--:R0:W-:Y:S02]  /*0740*/  STS [R35.X4+0x4], R12 ;  /* 0x0000040c23007388 */ /* 0x0081e40000004800 */
.L_x_31:
[----:B0-----:R-:W-:Y:S05]  /*0750*/  BSYNC B0 ;  /* 0x0000000000007941 */ /* 0x001fea0003800000 */
.L_x_30:
[----:B-----5:R-:W-:Y:S01]  /*0760*/  @P0 STS.64 [R18.X4+0x2d0], R16 ;  /* 0x0002d01012000388 */ /* 0x020fe20000004a00 */
[----:B------:R-:W-:Y:S01]  /*0770*/  WARPSYNC 0xffffffff ;  /* 0xffffffff00007948 */ /* 0x000fe20003800000 */
[----:B------:R-:W-:-:S02]  /*0780*/  IADD3 R32, R32, 0x1, RZ ;  /* 0x0000000120207810 */ /* 0x000fc40007ffe0ff */
[----:B------:R-:W-:Y:S01]  /*0790*/  @P0 STS.64 [R18.X4+0x2d8], R30 ;  /* 0x0002d81e12000388 */ /* 0x000fe20000004a00 */
[----:B------:R-:W-:Y:S02]  /*07a0*/  IADD3 R3, P6, R3, 0xc40, RZ ;  /* 0x00000c4003037810 */ /* 0x000fe40007fde0ff */
[----:B------:R-:W-:Y:S01]  /*07b0*/  ISETP.NE.AND P4, PT, R32, 0x40, PT ;  /* 0x000000402000780c */ /* 0x000fe20003f85270 */
[----:B------:R-:W-:Y:S01]  /*07c0*/  @P0 STS.64 [R18.X4+0x2e0], R26 ;  /* 0x0002e01a12000388 */ /* 0x000fe20000004a00 */
[----:B------:R-:W-:-:S03]  /*07d0*/  IADD3.X R0, RZ, R0, RZ, P6, !PT ;  /* 0x00000000ff007210 */ /* 0x000fc600037fe4ff */
[----:B------:R-:W-:Y:S01]  /*07e0*/  BAR.SYNC.DEFER_BLOCKING 0x0 ;  /* 0x0000000000007b1d */ /* 0x000fe20000010000 */
[----:B------:R-:W-:Y:S02]  /*07f0*/  IADD3 R6, P5, R6, 0x90, RZ ;  /* 0x0000009006067810 */ /* 0x000fe40007fbe0ff */
[----:B------:R-:W-:Y:S02]  /*0800*/  IADD3 R21, P6, R21, 0xc40, RZ ;  /* 0x00000c4015157810 */ /* 0x000fe40007fde0ff */
[----:B------:R-:W-:Y:S02]  /*0810*/  IADD3.X R7, RZ, R7, RZ, P5, !PT ;  /* 0x00000007ff077210 */ /* 0x000fe40002ffe4ff */
[----:B------:R-:W-:Y:S01]  /*0820*/  IADD3.X R20, RZ, R20, RZ, P6, !PT ;  /* 0x00000014ff147210 */ /* 0x000fe200037fe4ff */
[----:B------:R-:W-:Y:S04]  /*0830*/  LDS.64 R24, [R36.X8] ;  /* 0x0000000024187984 */ /* 0x000fe80000008a00 */
[----:B------:R-:W0:Y:S04]  /*0840*/  LDS.128 R12, [R2] ;  /* 0x00000000020c7984 */ /* 0x000e280000000c00 */
[----:B------:R-:W1:Y:S04]  /*0850*/  LDS R27, [R36.X8+0x8] ;  /* 0x00000800241b7984 */ /* 0x000e680000008800 */
[----:B------:R-:W2:Y:S04]  /*0860*/  LDS R26, [R36.X8+0x3c] ;  /* 0x00003c00241a7984 */ /* 0x000ea80000008800 */
[----:B------:R-:W-:Y:S04]  /*0870*/  LDS.64 R22, [R36.X8+0x40] ;  /* 0x0000400024167984 */ /* 0x000fe80000008a00 */
[----:B------:R-:W3:Y:S04]  /*0880*/  LDS.128 R8, [R2+0x10] ;  /* 0x0000100002087984 */ /* 0x000ee80000000c00 */
[----:B------:R-:W4:Y:S04]  /*0890*/  LDS.64 R28, [R36.X8+0x78] ;  /* 0x00007800241c7984 */ /* 0x000f280000008a00 */
[----:B------:R-:W-:Y:S04]  /*08a0*/  LDS R34, [R36.X8+0x80] ;  /* 0x0000800024227984 */ /* 0x000fe80000008800 */
[----:B------:R-:W-:Y:S04]  /*08b0*/  LDS R33, [R36.X8+0xb4] ;  /* 0x0000b40024217984 */ /* 0x000fe80000008800 */
[----:B------:R-:W-:Y:S04]  /*08c0*/  LDS R30, [R36.X8+0xf8] ;  /* 0x0000f800241e7984 */ /* 0x000fe80000008800 */
[----:B------:R-:W-:Y:S01]  /*08d0*/  LDS R31, [R36.X8+0x12c] ;  /* 0x00012c00241f7984 */ /* 0x000fe20000008800 */
[----:B0-----:R-:W-:-:S03]  /*08e0*/  FFMA R12, R12, R24, R19 ;  /* 0x000000180c0c7223 */ /* 0x001fc60000000013 */
[----:B------:R-:W0:Y:S01]  /*08f0*/  LDS.128 R16, [R2+0x20] ;  /* 0x0000200002107984 */ /* 0x000e220000000c00 */
[----:B------:R-:W-:-:S03]  /*0900*/  FFMA R12, R13, R25, R12 ;  /* 0x000000190d0c7223 */ /* 0x000fc6000000000c */
[----:B------:R-:W0:Y:S01]  /*0910*/  LDS.64 R24, [R36.X8+0xb8] ;  /* 0x0000b80024187984 */ /* 0x000e220000008a00 */
[----:B-1----:R-:W-:-:S04]  /*0920*/  FFMA R27, R27, R14, R12 ;  /* 0x0000000e1b1b7223 */ /* 0x002fc8000000000c */
[----:B--2---:R-:W-:Y:S02]  /*0930*/  FFMA R15, R26, R15, R27 ;  /* 0x0000000f1a0f7223 */ /* 0x004fe4000000001b */
[----:B------:R-:W-:Y:S02]  /*0940*/  LDS.64 R26, [R36.X8+0xf0] ;  /* 0x0000f000241a7984 */ /* 0x000fe40000008a00 */
[----:B---3--:R-:W-:Y:S02]  /*0950*/  FFMA R8, R8, R22, R15 ;  /* 0x0000001608087223 */ /* 0x008fe4000000000f */
[----:B------:R-:W1:Y:S02]  /*0960*/  LDS.128 R12, [R2+0x30] ;  /* 0x00003000020c7984 */ /* 0x000e640000000c00 */
[----:B------:R-:W-:Y:S02]  /*0970*/  FFMA R9, R9, R23, R8 ;  /* 0x0000001709097223 */ /* 0x000fe40000000008 */
[----:B------:R-:W-:Y:S02]  /*0980*/  LDS.64 R22, [R36.X8+0x130] ;  /* 0x0001300024167984 */ /* 0x000fe40000008a00 */
[----:B----4-:R-:W-:-:S04]  /*0990*/  FFMA R10, R28, R10, R9 ;  /* 0x0000000a1c0a7223 */ /* 0x010fc80000000009 */
[----:B------:R-:W-:Y:S02]  /*09a0*/  FFMA R11, R11, R29, R10 ;  /* 0x0000001d0b0b7223 */ /* 0x000fe4000000000a */
[----:B------:R-:W-:Y:S02]  /*09b0*/  LDS.64 R28, [R36.X8+0x168] ;  /* 0x00016800241c7984 */ /* 0x000fe40000008a00 */
[----:B0-----:R-:W-:Y:S02]  /*09c0*/  FFMA R16, R16, R34, R11 ;  /* 0x0000002210107223 */ /* 0x001fe4000000000b */
[----:B------:R-:W0:Y:S02]  /*09d0*/  LDS.128 R8, [R2+0x40] ;  /* 0x0000400002087984 */ /* 0x000e240000000c00 */
[----:B------:R-:W-:Y:S02]  /*09e0*/  FFMA R17, R33, R17, R16 ;  /* 0x0000001121117223 */ /* 0x000fe40000000010 */
[----:B------:R-:W-:Y:S02]  /*09f0*/  LDS R34, [R36.X8+0x170] ;  /* 0x0001700024227984 */ /* 0x000fe40000008800 */
[----:B------:R-:W-:-:S02]  /*0a00*/  FFMA R18, R24, R18, R17 ;  /* 0x0000001218127223 */ /* 0x000fc40000000011 */
[----:B------:R-:W-:Y:S02]  /*0a10*/  LDS R33, [R36.X8+0x1a4] ;  /* 0x0001a40024217984 */ /* 0x000fe40000008800 */
[----:B------:R-:W-:Y:S02]  /*0a20*/  FFMA R19, R19, R25, R18 ;  /* 0x0000001913137223 */ /* 0x000fe40000000012 */
[----:B------:R-:W-:Y:S02]  /*0a30*/  LDS.64 R24, [R36.X8+0x1a8] ;  /* 0x0001a80024187984 */ /* 0x000fe40000008a00 */
[----:B-1----:R-:W-:Y:S02]  /*0a40*/  FFMA R12, R12, R26, R19 ;  /* 0x0000001a0c0c7223 */ /* 0x002fe40000000013 */
[----:B------:R-:W1:Y:S02]  /*0a50*/  LDS.128 R16, [R2+0x50] ;  /* 0x0000500002107984 */ /* 0x000e640000000c00 */
[----:B------:R-:W-:-:S02]  /*0a60*/  FFMA R13, R13, R27, R12 ;  /* 0x0000001b0d0d7223 */ /* 0x000fc4000000000c */
[----:B------:R-:W-:Y:S02]  /*0a70*/  LDS.64 R26, [R36.X8+0x1e0] ;  /* 0x0001e000241a7984 */ /* 0x000fe40000008a00 */
[----:B------:R-:W-:-:S04]  /*0a80*/  FFMA R14, R30, R14, R13 ;  /* 0x0000000e1e0e7223 */ /* 0x000fc8000000000d */
[----:B------:R-:W-:-:S04]  /*0a90*/  FFMA R15, R31, R15, R14 ;  /* 0x0000000f1f0f7223 */ /* 0x000fc8000000000e */
[----:B0-----:R-:W-:Y:S02]  /*0aa0*/  FFMA R8, R8, R22, R15 ;  /* 0x0000001608087223 */ /* 0x001fe4000000000f */
[----:B------:R-:W0:Y:S02]  /*0ab0*/  LDS.128 R12, [R2+0x60] ;  /* 0x00006000020c7984 */ /* 0x000e240000000c00 */
[----:B------:R-:W-:Y:S02]  /*0ac0*/  FFMA R9, R9, R23, R8 ;  /* 0x0000001709097223 */ /* 0x000fe40000000008 */
[----:B------:R-:W-:Y:S02]  /*0ad0*/  LDS.64 R22, [R36.X8+0x220] ;  /* 0x0002200024167984 */ /* 0x000fe40000008a00 */
[----:B------:R-:W-:Y:S02]  /*0ae0*/  FFMA R10, R28, R10, R9 ;  /* 0x0000000a1c0a7223 */ /* 0x000fe40000000009 */
[----:B------:R-:W2:Y:S02]  /*0af0*/  LDS R28, [R36.X8+0x1e8] ;  /* 0x0001e800241c7984 */ /* 0x000ea40000008800 */
[----:B------:R-:W-:-:S02]  /*0b00*/  FFMA R11, R11, R29, R10 ;  /* 0x0000001d0b0b7223 */ /* 0x000fc4000000000a */
[----:B------:R-:W3:Y:S02]  /*0b10*/  LDS R29, [R36.X8+0x21c] ;  /* 0x00021c00241d7984 */ /* 0x000ee40000008800 */
[----:B-1----:R-:W-:Y:S02]  /*0b20*/  FFMA R16, R16, R34, R11 ;  /* 0x0000002210107223 */ /* 0x002fe4000000000b */
[----:B------:R-:W1:Y:S02]  /*0b30*/  LDS.128 R8, [R2+0x70] ;  /* 0x0000700002087984 */ /* 0x000e640000000c00 */
[----:B------:R-:W-:-:S04]  /*0b40*/  FFMA R17, R33, R17, R16 ;  /* 0x0000001121117223 */ /* 0x000fc80000000010 */
[----:B------:R-:W-:-:S04]  /*0b50*/  FFMA R18, R24, R18, R17 ;  /* 0x0000001218127223 */ /* 0x000fc80000000011 */
[----:B------:R-:W-:Y:S02]  /*0b60*/  FFMA R19, R19, R25, R18 ;  /* 0x0000001913137223 */ /* 0x000fe40000000012 */
[----:B------:R-:W4:Y:S02]  /*0b70*/  LDS.64 R24, [R36.X8+0x258] ;  /* 0x0002580024187984 */ /* 0x000f240000008a00 */
[----:B0-----:R-:W-:Y:S02]  /*0b80*/  FFMA R12, R12, R26, R19 ;  /* 0x0000001a0c0c7223 */ /* 0x001fe40000000013 */
[----:B------:R-:W-:Y:S02]  /*0b90*/  LDS.128 R16, [R2+0x80] ;  /* 0x0000800002107984 */ /* 0x000fe40000000c00 */
[----:B------:R-:W-:Y:S02]  /*0ba0*/  FFMA R31, R13, R27, R12 ;  /* 0x0000001b0d1f7223 */ /* 0x000fe4000000000c */
[----:B------:R-:W0:Y:S02]  /*0bb0*/  LDS R27, [R36.X8+0x260] ;  /* 0x00026000241b7984 */ /* 0x000e240000008800 */
[----:B--2---:R-:W-:-:S02]  /*0bc0*/  FFMA R14, R28, R14, R31 ;  /* 0x0000000e1c0e7223 */ /* 0x004fc4000000001f */
[----:B------:R-:W2:Y:S02]  /*0bd0*/  LDS R26, [R36.X8+0x294] ;  /* 0x00029400241a7984 */ /* 0x000ea40000008800 */
[----:B---3--:R-:W-:Y:S02]  /*0be0*/  FFMA R15, R29, R15, R14 ;  /* 0x0000000f1d0f7223 */ /* 0x008fe4000000000e */
[----:B------:R-:W3:Y:S02]  /*0bf0*/  LDS.64 R12, [R36.X8+0x298] ;  /* 0x00029800240c7984 */ /* 0x000ee40000008a00 */
[----:B-1----:R-:W-:-:S04]  /*0c00*/  FFMA R8, R8, R22, R15 ;  /* 0x0000001608087223 */ /* 0x002fc8000000000f */
[----:B------:R-:W-:-:S04]  /*0c10*/  FFMA R9, R9, R23, R8 ;  /* 0x0000001709097223 */ /* 0x000fc80000000008 */
[----:B----4-:R-:W-:-:S04]  /*0c20*/  FFMA R10, R24, R10, R9 ;  /* 0x0000000a180a7223 */ /* 0x010fc80000000009 */
[----:B------:R-:W-:-:S04]  /*0c30*/  FFMA R11, R11, R25, R10 ;  /* 0x000000190b0b7223 */ /* 0x000fc8000000000a */
[----:B0-----:R-:W-:-:S04]  /*0c40*/  FFMA R11, R16, R27, R11 ;  /* 0x0000001b100b7223 */ /* 0x001fc8000000000b */
[----:B--2---:R-:W-:-:S04]  /*0c50*/  FFMA R11, R26, R17, R11 ;  /* 0x000000111a0b7223 */ /* 0x004fc8000000000b */
[----:B---3--:R-:W-:-:S04]  /*0c60*/  FFMA R12, R12, R18, R11 ;  /* 0x000000120c0c7223 */ /* 0x008fc8000000000b */
[----:B------:R-:W-:Y:S01]  /*0c70*/  FFMA R19, R19, R13, R12 ;  /* 0x0000000d13137223 */ /* 0x000fe2000000000c */
[----:B------:R-:W-:Y:S05]  /*0c80*/  @P4 BRA `(.L_x_32) ;  /* 0xfffff97000004947 */ /* 0x000fea000383ffff */
[----:B------:R-:W0:Y:S01]  /*0c90*/  S2R R30, SR_CTAID.Z ;  /* 0x00000000001e7919 */ /* 0x000e220000002700 */
[----:B------:R-:W-:Y:S02]  /*0ca0*/  MOV R7, 0x4 ;  /* 0x0000000400077802 */ /* 0x000fe40000000f00 */
[----:B0-----:R-:W-:-:S05]  /*0cb0*/  LEA R2, R30, R5, 0x4 ;  /* 0x000000051e027211 */ /* 0x001fca00078e20ff */
[----:B------:R-:W-:-:S06]  /*0cc0*/  IMAD.WIDE R2, R2, R7, c[0x0][0x178] ;  /* 0x00005e0002027625 */ /* 0x000fcc00078e0207 */
[----:B------:R-:W2:Y:S01]  /*0cd0*/  LDG.E.CONSTANT R2, [R2.64] ;  /* 0x0000000402027981 */ /* 0x000ea2000c1e9900 */
[----:B------:R-:W-:-:S04]  /*0ce0*/  IMAD R4, R5, 0x31, R36 ;  /* 0x0000003105047824 */ /* 0x000fc800078e0224 */
[----:B------:R-:W-:-:S04]  /*0cf0*/  IMAD R4, R30, 0x310, R4 ;  /* 0x000003101e047824 */ /* 0x000fc800078e0204 */
[----:B------:R-:W-:-:S04]  /*0d00*/  IMAD R4, R37, 0x7, R4 ;  /* 0x0000000725047824 */ /* 0x000fc800078e0204 */
[----:B------:R-:W-:Y:S01]  /*0d10*/  IMAD.WIDE R4, R4, R7, c[0x0][0x160] ;  /* 0x0000580004047625 */ /* 0x000fe200078e0207 */
[----:B--2---:R-:W-:-:S05]  /*0d20*/  FADD R19, R19, R2 ;  /* 0x0000000213137221 */ /* 0x004fca0000000000 */
[----:B------:R-:W-:-:S05]  /*0d30*/  FMNMX R19, RZ, R19, !PT ;  /* 0x00000013ff137209 */ /* 0x000fca0007800000 */
[----:B------:R-:W-:Y:S01]  /*0d40*/  STG.E [R4.64], R19 ;  /* 0x0000001304007986 */ /* 0x000fe2000c101904 */
[----:B------:R-:W-:Y:S05]  /*0d50*/  EXIT ;  /* 0x000000000000794d */ /* 0x000fea0003800000 */
.L_x_33:
        /* <DEDUP_REMOVED lines=10> */
.L_x_98:


//--------------------- .text.tvmgen_default_fused_nn_contrib_conv2d_winograd_without_weight_transform_add_nn_relu_3_kernel_2 --------------------------
	.section	.text.tvmgen_default_fused_nn_contrib_conv2d_winograd_without_weight_transform_add_nn_relu_3_kernel_2,"ax",@progbits
	.sectioninfo	@"SHI_REGISTERS=29"
	.align	128
        .global         tvmgen_default_fused_nn_contrib_conv2d_winograd_without_weight_transform_add_nn_relu_3_kernel_2
        .type           tvmgen_default_fused_nn_contrib_conv2d_winograd_without_weight_transform_add_nn_relu_3_kernel_2,@function
        .size           tvmgen_default_fused_nn_contrib_conv2d_winograd_without_weight_transform_add_nn_relu_3_kernel_2,(.L_x_99 - tvmgen_default_fused_nn_contrib_conv2d_winograd_without_weight_transform_add_nn_relu_3_kernel_2)
        .other          tvmgen_default_fused_nn_contrib_conv2d_winograd_without_weight_transform_add_nn_relu_3_kernel_2,@"STO_CUDA_ENTRY STV_DEFAULT"
tvmgen_default_fused_nn_contrib_conv2d_winograd_without_weight_transform_add_nn_relu_3_kernel_2:
.text.tvmgen_default_fused_nn_contrib_conv2d_winograd_without_weight_transform_add_nn_relu_3_kernel_2:
        /* <DEDUP_REMOVED lines=12> */
[----:B------:R0:W4:Y:S04]  /*00c0*/  LDG.E.CONSTANT R15, [R2.64+0x28000] ;  /* 0x02800004020f7981 */ /* 0x000128000c1e9900 */
[----:B------:R0:W4:Y:S01]  /*00d0*/  LDG.E.CONSTANT R14, [R2.64+0x30000] ;  /* 0x03000004020e7981 */ /* 0x000122000c1e9900 */
[----:B------:R-:W-:-:S03]  /*00e0*/  SHF.R.S32.HI R0, RZ, 0x4, R26 ;  /* 0x00000004ff007819 */ /* 0x000fc6000001141a */
[----:B------:R0:W4:Y:S01]  /*00f0*/  LDG.E.CONSTANT R10, [R2.64+0x38000] ;  /* 0x03800004020a7981 */ /* 0x000122000c1e9900 */
[----:B------:R-:W-:-:S03]  /*0100*/  LEA R25, R25, R0, 0x3 ;  /* 0x0000000019197211 */ /* 0x000fc600078e18ff */
[----:B------:R0:W4:Y:S04]  /*0110*/  LDG.E.CONSTANT R13, [R2.64+0x40000] ;  /* 0x04000004020d7981 */ /* 0x000128000c1e9900 */
[----:B------:R0:W4:Y:S01]  /*0120*/  LDG.E.CONSTANT R9, [R2.64+0x48000] ;  /* 0x0480000402097981 */ /* 0x000122000c1e9900 */
[----:B------:R-:W-:-:S03]  /*0130*/  IMAD.WIDE R18, R25, R4, c[0x0][0x170] ;  /* 0x00005c0019127625 */ /* 0x000fc600078e0204 */
[----:B------:R0:W4:Y:S04]  /*0140*/  LDG.E.CONSTANT R8, [R2.64+0x50000] ;  /* 0x0500000402087981 */ /* 0x000128000c1e9900 */
[----:B------:R0:W4:Y:S04]  /*0150*/  LDG.E.CONSTANT R0, [R2.64+0x58000] ;  /* 0x0580000402007981 */ /* 0x000128000c1e9900 */
[----:B------:R1:W4:Y:S04]  /*0160*/  LDG.E.CONSTANT R5, [R18.64] ;  /* 0x0000000412057981 */ /* 0x000328000c1e9900 */
[----:B------:R0:W4:Y:S04]  /*0170*/  LDG.E.CONSTANT R12, [R2.64+0x60000] ;  /* 0x06000004020c7981 */ /* 0x000128000c1e9900 */
[----:B------:R0:W4:Y:S04]  /*0180*/  LDG.E.CONSTANT R7, [R2.64+0x68000] ;  /* 0x0680000402077981 */ /* 0x000128000c1e9900 */
[----:B------:R0:W4:Y:S01]  /*0190*/  LDG.E.CONSTANT R6, [R2.64+0x70000] ;  /* 0x0700000402067981 */ /* 0x000122000c1e9900 */
[----:B-1----:R-:W-:-:S02]  /*01a0*/  SHF.L.U32 R19, R26, 0x1, RZ ;  /* 0x000000011a137819 */ /* 0x002fc400000006ff */
[----:B------:R-:W-:Y:S01]  /*01b0*/  LOP3.LUT R18, R26, 0xc, RZ, 0xc0, !PT ;  /* 0x0000000c1a127812 */ /* 0x000fe200078ec0ff */
[----:B------:R0:W5:Y:S01]  /*01c0*/  LDG.E.CONSTANT R11, [R2.64+0x78000] ;  /* 0x07800004020b7981 */ /* 0x000162000c1e9900 */
[----:B------:R-:W-:Y:S02]  /*01d0*/  LOP3.LUT R19, R19, 0x6, RZ, 0xc0, !PT ;  /* 0x0000000613137812 */ /* 0x000fe400078ec0ff */
[----:B------:R-:W-:Y:S02]  /*01e0*/  ISETP.NE.AND P0, PT, R18, 0xc, PT ;  /* 0x0000000c1200780c */ /* 0x000fe40003f05270 */
[----:B------:R-:W-:Y:S01]  /*01f0*/  SHF.R.U32.HI R18, RZ, 0x2, R18 ;  /* 0x00000002ff127819 */ /* 0x000fe20000011612 */
[----:B------:R-:W-:Y:S01]  /*0200*/  IMAD R25, R25, 0x31, R19 ;  /* 0x0000003119197824 */ /* 0x000fe200078e0213 */
[----:B------:R-:W-:-:S04]  /*0210*/  LOP3.LUT R23, R26, 0x3, RZ, 0xc0, !PT ;  /* 0x000000031a177812 */ /* 0x000fc800078ec0ff */
[----:B------:R-:W-:Y:S01]  /*0220*/  ISETP.NE.AND P1, PT, R23, 0x3, PT ;  /* 0x000000031700780c */ /* 0x000fe20003f25270 */
[----:B--2---:R-:W-:Y:S01]  /*0230*/  FADD R17, RZ, R17 ;  /* 0x00000011ff117221 */ /* 0x004fe20000000000 */
[----:B---3--:R-:W-:-:S03]  /*0240*/  FADD R21, RZ, -R20 ;  /* 0x80000014ff157221 */ /* 0x008fc60000000000 */
[----:B------:R-:W-:Y:S01]  /*0250*/  FADD R17, R17, R20 ;  /* 0x0000001411117221 */ /* 0x000fe20000000000 */
[----:B----4-:R-:W-:-:S03]  /*0260*/  FADD R21, R22, R21 ;  /* 0x0000001516157221 */ /* 0x010fc60000000000 */
[----:B------:R-:W-:Y:S01]  /*0270*/  FADD R17, R17, R22 ;  /* 0x0000001611117221 */ /* 0x000fe20000000000 */
[----:B------:R-:W-:-:S03]  /*0280*/  FADD R24, R21, R24 ;  /* 0x0000001815187221 */ /* 0x000fc60000000000 */
[--C-:B0-----:R-:W-:Y:S01]  /*0290*/  FADD R2, R17, R16.reuse ;  /* 0x0000001011027221 */ /* 0x101fe20000000000 */
[----:B------:R-:W-:Y:S01]  /*02a0*/  FADD R16, RZ, -R16 ;  /* 0x80000010ff107221 */ /* 0x000fe20000000000 */
[C---:B------:R-:W-:Y:S02]  /*02b0*/  FADD R3, -R15.reuse, R24 ;  /* 0x000000180f037221 */ /* 0x040fe40000000100 */
[----:B------:R-:W-:Y:S01]  /*02c0*/  FADD R17, R2, R15 ;  /* 0x0000000f02117221 */ /* 0x000fe20000000000 */
[----:B------:R-:W-:Y:S01]  /*02d0*/  FADD R21, -R15, R16 ;  /* 0x000000100f157221 */ /* 0x000fe20000000100 */
[----:B------:R-:W-:Y:S02]  /*02e0*/  FADD R19, R14, R3 ;  /* 0x000000030e137221 */ /* 0x000fe40000000000 */
[----:B------:R-:W-:Y:S01]  /*02f0*/  FADD R2, R17, R14 ;  /* 0x0000000e11027221 */ /* 0x000fe20000000000 */
[----:B------:R-:W-:Y:S01]  /*0300*/  IMAD R3, R18, 0xe, R25 ;  /* 0x0000000e12037824 */ /* 0x000fe200078e0219 */
[----:B------:R-:W-:Y:S01]  /*0310*/  FADD R17, RZ, R15 ;  /* 0x0000000fff117221 */ /* 0x000fe20000000000 */
[----:B------:R-:W-:Y:S01]  /*0320*/  FADD R16, R19, R10 ;  /* 0x0000000a13107221 */ /* 0x000fe20000000000 */
[----:B------:R-:W-:-:S02]  /*0330*/  FADD R18, -R14, R21 ;  /* 0x000000150e127221 */ /* 0x000fc40000000100 */
[----:B------:R-:W-:Y:S01]  /*0340*/  FADD R17, -R14, R17 ;  /* 0x000000110e117221 */ /* 0x000fe20000000100 */
[----:B------:R-:W-:Y:S01]  /*0350*/  FADD R2, R2, R13 ;  /* 0x0000000d02027221 */ /* 0x000fe20000000000 */
[----:B------:R-:W-:Y:S02]  /*0360*/  FADD R18, R13, R18 ;  /* 0x000000120d127221 */ /* 0x000fe40000000000 */
[----:B------:R-:W-:Y:S01]  /*0370*/  FADD R14, -R10, R17 ;  /* 0x000000110a0e7221 */ /* 0x000fe20000000100 */
[C---:B------:R-:W-:Y:S01]  /*0380*/  FADD R15, -R9.reuse, R16 ;  /* 0x00000010090f7221 */ /* 0x040fe20000000100 */
[----:B------:R-:W-:Y:S01]  /*0390*/  FADD R13, R2, R9 ;  /* 0x00000009020d7221 */ /* 0x000fe20000000000 */
[C---:B------:R-:W-:Y:S01]  /*03a0*/  FADD R17, R9.reuse, R18 ;  /* 0x0000001209117221 */ /* 0x040fe20000000000 */
[----:B------:R-:W-:Y:S01]  /*03b0*/  FADD R9, -R9, R14 ;  /* 0x0000000e09097221 */ /* 0x000fe20000000100 */
[C---:B------:R-:W-:Y:S01]  /*03c0*/  FADD R15, R8.reuse, R15 ;  /* 0x0000000f080f7221 */ /* 0x040fe20000000000 */
[----:B------:R-:W-:Y:S01]  /*03d0*/  FADD R2, R13, R8 ;  /* 0x000000080d027221 */ /* 0x000fe20000000000 */
[C---:B------:R-:W-:Y:S01]  /*03e0*/  FADD R17, R8.reuse, R17 ;  /* 0x0000001108117221 */ /* 0x040fe20000000000 */
[----:B------:R-:W-:Y:S01]  /*03f0*/  FADD R9, R8, R9 ;  /* 0x0000000908097221 */ /* 0x000fe20000000000 */
[----:B------:R-:W-:-:S03]  /*0400*/  FADD R10, R15, R0 ;  /* 0x000000000f0a7221 */ /* 0x000fc60000000000 */
[----:B------:R-:W-:Y:S01]  /*0410*/  FADD R0, R0, R9 ;  /* 0x0000000900007221 */ /* 0x000fe20000000000 */
[--C-:B------:R-:W-:Y:S01]  /*0420*/  FADD R13, R2, R5.reuse ;  /* 0x00000005020d7221 */ /* 0x100fe20000000000 */
[----:B------:R-:W-:Y:S01]  /*0430*/  @P1 FADD R10, R10, R5 ;  /* 0x000000050a0a1221 */ /* 0x000fe20000000000 */
[----:B------:R-:W-:Y:S01]  /*0440*/  IMAD.WIDE R2, R3, R4, c[0x0][0x160] ;  /* 0x0000580003027625 */ /* 0x000fe200078e0204 */
[----:B------:R-:W-:Y:S02]  /*0450*/  FADD R12, R17, R12 ;  /* 0x0000000c110c7221 */ /* 0x000fe40000000000 */
[----:B------:R-:W-:Y:S02]  /*0460*/  FMNMX R13, RZ, R13, !PT ;  /* 0x0000000dff0d7209 */ /* 0x000fe40007800000 */
[----:B------:R-:W-:Y:S01]  /*0470*/  @P1 FMNMX R15, RZ, R10, !PT ;  /* 0x0000000aff0f1209 */ /* 0x000fe20007800000 */
[----:B------:R-:W-:Y:S01]  /*0480*/  FADD R9, R12, R7 ;  /* 0x000000070c097221 */ /* 0x000fe20000000000 */
[----:B------:R-:W-:Y:S01]  /*0490*/  FADD R7, -R7, R0 ;  /* 0x0000000007077221 */ /* 0x000fe20000000100 */
[----:B------:R0:W-:Y:S02]  /*04a0*/  STG.E [R2.64], R13 ;  /* 0x0000000d02007986 */ /* 0x0001e4000c101904 */
[----:B------:R-:W-:-:S02]  /*04b0*/  FADD R0, R9, R6 ;  /* 0x0000000609007221 */ /* 0x000fc40000000000 */
[----:B------:R0:W-:Y:S01]  /*04c0*/  @P1 STG.E [R2.64+0x4], R15 ;  /* 0x0000040f02001986 */ /* 0x0001e2000c101904 */
[----:B------:R-:W-:Y:S05]  /*04d0*/  @!P0 EXIT ;  /* 0x000000000000894d */ /* 0x000fea0003800000 */
[----:B------:R-:W-:Y:S01]  /*04e0*/  FADD R0, R0, R5 ;  /* 0x0000000500007221 */ /* 0x000fe20000000000 */
[----:B------:R-:W-:-:S04]  /*04f0*/  FADD R6, R6, R7 ;  /* 0x0000000706067221 */ /* 0x000fc80000000000 */
[----:B------:R-:W-:Y:S01]  /*0500*/  FMNMX R7, RZ, R0, !PT ;  /* 0x00000000ff077209 */ /* 0x000fe20007800000 */
[----:B-----5:R-:W-:-:S04]  /*0510*/  FADD R6, R6, R11 ;  /* 0x0000000b06067221 */ /* 0x020fc80000000000 */
[----:B------:R1:W-:Y:S01]  /*0520*/  STG.E [R2.64+0x1c], R7 ;  /* 0x00001c0702007986 */ /* 0x0003e2000c101904 */
[----:B------:R-:W-:Y:S05]  /*0530*/  @!P1 EXIT ;  /* 0x000000000000994d */ /* 0x000fea0003800000 */
[----:B------:R-:W-:-:S05]  /*0540*/  FADD R6, R6, R5 ;  /* 0x0000000506067221 */ /* 0x000fca0000000000 */
[----:B------:R-:W-:-:S05]  /*0550*/  FMNMX R5, RZ, R6, !PT ;  /* 0x00000006ff057209 */ /* 0x000fca0007800000 */
[----:B------:R-:W-:Y:S01]  /*0560*/  STG.E [R2.64+0x20], R5 ;  /* 0x0000200502007986 */ /* 0x000fe2000c101904 */
[----:B------:R-:W-:Y:S05]  /*0570*/  EXIT ;  /* 0x000000000000794d */ /* 0x000fea0003800000 */
.L_x_34:
        /* <DEDUP_REMOVED lines=16> */
.L_x_99:


//--------------------- .text.tvmgen_default_fused_nn_contrib_conv2d_winograd_without_weight_transform_add_nn_relu_2_kernel --------------------------
	.section	.text.tvmgen_default_fused_nn_contrib_conv2d_winograd_without_weight_transform_add_nn_relu_2_kernel,"ax",@progbits
	.sectioninfo	@"SHI_REGISTERS=38"
	.align	128
        .global         tvmgen_default_fused_nn_contrib_conv2d_winograd_without_weight_transform_add_nn_relu_2_kernel
        .type           tvmgen_default_fused_nn_contrib_conv2d_winograd_without_weight_transform_add_nn_relu_2_kernel,@function
        .size           tvmgen_default_fused_nn_contrib_conv2d_winograd_without_weight_transform_add_nn_relu_2_kernel,(.L_x_100 - tvmgen_default_fused_nn_contrib_conv2d_winograd_without_weight_transform_add_nn_relu_2_kernel)
        .other          tvmgen_default_fused_nn_contrib_conv2d_winograd_without_weight_transform_add_nn_relu_2_kernel,@"STO_CUDA_ENTRY STV_DEFAULT"
tvmgen_default_fused_nn_contrib_conv2d_winograd_without_weight_transform_add_nn_relu_2_kernel:
.text.tvmgen_default_fused_nn_contrib_conv2d_winograd_without_weight_transform_add_nn_relu_2_kernel:
[----:B------:R-:W-:Y:S02]  /*0000*/  MOV R1, c[0x0][0x28] ;  /* 0x00000a0000017a02 */ /* 0x000fe40000000f00 */
[----:B------:R-:W0:Y:S01]  /*0010*/  S2R R7, SR_CTAID.X ;  /* 0x0000000000077919 */ /* 0x000e220000002500 */
[----:B------:R-:W-:Y:S01]  /*0020*/  MOV R2, RZ ;  /* 0x000000ff00027202 */ /* 0x000fe20000000f00 */
[----:B------:R-:W-:Y:S01]  /*0030*/  CS2R R16, SRZ ;  /* 0x0000000000107805 */ /* 0x000fe2000001ff00 */
[----:B------:R-:W-:Y:S01]  /*0040*/  MOV R18, RZ ;  /* 0x000000ff00127202 */ /* 0x000fe20000000f00 */
[----:B------:R-:W0:Y:S01]  /*0050*/  S2R R4, SR_TID.X ;  /* 0x0000000000047919 */ /* 0x000e220000002100 */
[----:B------:R-:W-:Y:S01]  /*0060*/  ULDC.64 UR4, c[0x0][0x118] ;  /* 0x0000460000047ab9 */ /* 0x000fe20000000a00 */
[----:B------:R-:W-:Y:S01]  /*0070*/  MOV R14, RZ ;  /* 0x000000ff000e7202 */ /* 0x000fe20000000f00 */
[----:B0-----:R-:W-:-:S04]  /*0080*/  IMAD R4, R7, 0x1e, R4 ;  /* 0x0000001e07047824 */ /* 0x001fc800078e0204 */
[----:B------:R-:W-:-:S04]  /*0090*/  IMAD.HI R0, R4, 0x5397829d, RZ ;  /* 0x5397829d04007827 */ /* 0x000fc800078e02ff */
[----:B------:R-:W-:Y:S01]  /*00a0*/  IMAD R3, R7, -0x1c, R4 ;  /* 0xffffffe407037824 */ /* 0x000fe200078e0204 */
[----:B------:R-:W-:-:S03]  /*00b0*/  SHF.R.U32.HI R5, RZ, 0x1f, R0 ;  /* 0x0000001fff057819 */ /* 0x000fc60000011600 */
[----:B------:R-:W-:Y:S01]  /*00c0*/  IMAD.HI R6, R3, -0x6db6db6d, R2 ;  /* 0x9249249303067827 */ /* 0x000fe200078e0202 */
[----:B------:R-:W-:-:S03]  /*00d0*/  LEA.HI.SX32 R5, R0, R5, 0x1c ;  /* 0x0000000500057211 */ /* 0x000fc600078fe2ff */
[----:B------:R-:W-:Y:S01]  /*00e0*/  IMAD R2, R7, 0x7e, R3 ;  /* 0x0000007e07027824 */ /* 0x000fe200078e0203 */
[----:B------:R-:W-:Y:S01]  /*00f0*/  SHF.R.U32.HI R7, RZ, 0x1f, R6 ;  /* 0x0000001fff077819 */ /* 0x000fe20000011606 */
[----:B------:R-:W-:Y:S01]  /*0100*/  IMAD R5, R5, -0x31, R4 ;  /* 0xffffffcf05057824 */ /* 0x000fe200078e0204 */
[----:B------:R-:W-:Y:S01]  /*0110*/  MOV R4, RZ ;  /* 0x000000ff00047202 */ /* 0x000fe20000000f00 */
[----:B------:R-:W-:Y:S01]  /*0120*/  IMAD.HI R0, R2, 0x5397829d, RZ ;  /* 0x5397829d02007827 */ /* 0x000fe200078e02ff */
[----:B------:R-:W-:-:S03]  /*0130*/  LEA.HI.SX32 R7, R6, R7, 0x1e ;  /* 0x0000000706077211 */ /* 0x000fc600078ff2ff */
[----:B------:R-:W-:Y:S01]  /*0140*/  IMAD.HI R4, R5, -0x6db6db6d, R4 ;  /* 0x9249249305047827 */ /* 0x000fe200078e0204 */
[----:B------:R-:W-:-:S03]  /*0150*/  SHF.R.U32.HI R9, RZ, 0x1f, R0 ;  /* 0x0000001fff097819 */ /* 0x000fc60000011600 */
[----:B------:R-:W-:Y:S01]  /*0160*/  IMAD R7, R7, -0x7, R3 ;  /* 0xfffffff907077824 */ /* 0x000fe200078e0203 */
[----:B------:R-:W-:Y:S02]  /*0170*/  LEA.HI.SX32 R0, R0, R9, 0x1c ;  /* 0x0000000900007211 */ /* 0x000fe400078fe2ff */
[----:B------:R-:W-:Y:S02]  /*0180*/  SHF.R.U32.HI R3, RZ, 0x1f, R4 ;  /* 0x0000001fff037819 */ /* 0x000fe40000011604 */
[----:B------:R-:W-:Y:S02]  /*0190*/  SHF.L.U32 R7, R7, 0x1, RZ ;  /* 0x0000000107077819 */ /* 0x000fe400000006ff */
[----:B------:R-:W-:Y:S02]  /*01a0*/  LEA.HI.SX32 R3, R4, R3, 0x1e ;  /* 0x0000000304037211 */ /* 0x000fe400078ff2ff */
[----:B------:R-:W-:Y:S01]  /*01b0*/  IADD3 R4, R7, -0x1, RZ ;  /* 0xffffffff07047810 */ /* 0x000fe20007ffe0ff */
[----:B------:R-:W-:Y:S01]  /*01c0*/  IMAD R0, R0, 0xc4, R7 ;  /* 0x000000c400007824 */ /* 0x000fe200078e0207 */
[----:B------:R-:W-:-:S02]  /*01d0*/  SHF.L.U32 R8, R3, 0x1, RZ ;  /* 0x0000000103087819 */ /* 0x000fc400000006ff */
[----:B------:R-:W-:Y:S02]  /*01e0*/  ISETP.GT.U32.AND P3, PT, R7, 0xd, PT ;  /* 0x0000000d0700780c */ /* 0x000fe40003f64070 */
[----:B------:R-:W-:Y:S02]  /*01f0*/  IADD3 R0, R0, -0xf, RZ ;  /* 0xfffffff100007810 */ /* 0x000fe40007ffe0ff */
[----:B------:R-:W-:Y:S02]  /*0200*/  IADD3 R9, R8, -0x1, RZ ;  /* 0xffffffff08097810 */ /* 0x000fe40007ffe0ff */
[----:B------:R-:W-:Y:S01]  /*0210*/  ISETP.GT.U32.AND P2, PT, R4, 0xd, PT ;  /* 0x0000000d0400780c */ /* 0x000fe20003f44070 */
[----:B------:R-:W-:Y:S01]  /*0220*/  IMAD R0, R3, 0x1c, R0 ;  /* 0x0000001c03007824 */ /* 0x000fe200078e0200 */
[----:B------:R-:W-:Y:S02]  /*0230*/  ISETP.GT.U32.OR P5, PT, R9, 0xd, P3 ;  /* 0x0000000d0900780c */ /* 0x000fe40001fa4470 */
[----:B------:R-:W-:-:S02]  /*0240*/  IADD3 R5, R7, 0x1, RZ ;  /* 0x0000000107057810 */ /* 0x000fc40007ffe0ff */
[----:B------:R-:W-:Y:S02]  /*0250*/  MOV R3, 0x4 ;  /* 0x0000000400037802 */ /* 0x000fe40000000f00 */
[----:B------:R-:W-:Y:S02]  /*0260*/  IADD3 R0, R0, 0xf, RZ ;  /* 0x0000000f00007810 */ /* 0x000fe40007ffe0ff */
[----:B------:R-:W-:Y:S02]  /*0270*/  ISETP.GT.U32.OR P1, PT, R8, 0xd, P2 ;  /* 0x0000000d0800780c */ /* 0x000fe40001724470 */
[----:B------:R-:W-:Y:S01]  /*0280*/  ISETP.GT.U32.AND P0, PT, R5, 0xd, PT ;  /* 0x0000000d0500780c */ /* 0x000fe20003f04070 */
[----:B------:R-:W-:Y:S01]  /*0290*/  IMAD.WIDE R4, R0, R3, c[0x0][0x168] ;  /* 0x00005a0000047625 */ /* 0x000fe200078e0203 */
[----:B------:R-:W-:Y:S02]  /*02a0*/  ISETP.GT.U32.OR P6, PT, R8, 0xd, P3 ;  /* 0x0000000d0800780c */ /* 0x000fe40001fc4470 */
[----:B------:R-:W-:-:S02]  /*02b0*/  IADD3 R7, R7, 0x2, RZ ;  /* 0x0000000207077810 */ /* 0x000fc40007ffe0ff */
[----:B------:R-:W2:Y:S01]  /*02c0*/  @!P5 LDG.E.CONSTANT R18, [R4.64+-0x38] ;  /* 0xffffc8040412d981 */ /* 0x000ea2000c1e9900 */
[----:B------:R-:W-:Y:S01]  /*02d0*/  ISETP.GT.U32.OR P5, PT, R8, 0xd, P0 ;  /* 0x0000000d0800780c */ /* 0x000fe200007a4470 */
[----:B------:R-:W-:Y:S01]  /*02e0*/  CS2R R20, SRZ ;  /* 0x0000000000147805 */ /* 0x000fe2000001ff00 */
[----:B------:R-:W-:Y:S02]  /*02f0*/  ISETP.GT.U32.OR P4, PT, R9, 0xd, P0 ;  /* 0x0000000d0900780c */ /* 0x000fe40000784470 */
[----:B------:R-:W3:Y:S01]  /*0300*/  @!P1 LDG.E.CONSTANT R17, [R4.64+-0x4] ;  /* 0xfffffc0404119981 */ /* 0x000ee2000c1e9900 */
[----:B------:R-:W-:-:S03]  /*0310*/  ISETP.GT.U32.AND P1, PT, R7, 0xd, PT ;  /* 0x0000000d0700780c */ /* 0x000fc60003f24070 */
[----:B------:R-:W4:Y:S01]  /*0320*/  @!P6 LDG.E.CONSTANT R16, [R4.64] ;  /* 0x000000040410e981 */ /* 0x000f22000c1e9900 */
[C---:B------:R-:W-:Y:S02]  /*0330*/  ISETP.GT.U32.OR P6, PT, R8.reuse, 0xd, P1 ;  /* 0x0000000d0800780c */ /* 0x040fe40000fc4470 */
[----:B------:R-:W-:Y:S02]  /*0340*/  IADD3 R7, R8, 0x1, RZ ;  /* 0x0000000108077810 */ /* 0x000fe40007ffe0ff */
[----:B------:R-:W5:Y:S02]  /*0350*/  @!P5 LDG.E.CONSTANT R21, [R4.64+0x4] ;  /* 0x000004040415d981 */ /* 0x000f64000c1e9900 */
[----:B------:R-:W-:Y:S01]  /*0360*/  ISETP.GT.U32.OR P5, PT, R7, 0xd, P2 ;  /* 0x0000000d0700780c */ /* 0x000fe200017a4470 */
[----:B------:R-:W-:Y:S01]  /*0370*/  CS2R R12, SRZ ;  /* 0x00000000000c7805 */ /* 0x000fe2000001ff00 */
[----:B------:R0:W2:Y:S01]  /*0380*/  @!P4 LDG.E.CONSTANT R14, [R4.64+-0x34] ;  /* 0xffffcc04040ec981 */ /* 0x0000a2000c1e9900 */
[----:B------:R-:W-:-:S04]  /*0390*/  ISETP.GT.U32.OR P4, PT, R9, 0xd, P2 ;  /* 0x0000000d0900780c */ /* 0x000fc80001784470 */
[----:B------:R-:W0:Y:S01]  /*03a0*/  @!P6 LDG.E.CONSTANT R20, [R4.64+0x8] ;  /* 0x000008040414e981 */ /* 0x000e22000c1e9900 */
[----:B------:R-:W-:Y:S02]  /*03b0*/  ISETP.GT.U32.OR P6, PT, R7, 0xd, P3 ;  /* 0x0000000d0700780c */ /* 0x000fe40001fc4470 */
[----:B------:R-:W-:-:S03]  /*03c0*/  MOV R6, RZ ;  /* 0x000000ff00067202 */ /* 0x000fc60000000f00 */
[----:B------:R0:W2:Y:S01]  /*03d0*/  @!P5 LDG.E.CONSTANT R13, [R4.64+0x34] ;  /* 0x00003404040dd981 */ /* 0x0000a2000c1e9900 */
[----:B------:R-:W-:Y:S02]  /*03e0*/  ISETP.GT.U32.OR P5, PT, R7, 0xd, P0 ;  /* 0x0000000d0700780c */ /* 0x000fe400007a4470 */
[----:B------:R-:W-:Y:S01]  /*03f0*/  MOV R0, RZ ;  /* 0x000000ff00007202 */ /* 0x000fe20000000f00 */
[----:B------:R0:W2:Y:S04]  /*0400*/  @!P4 LDG.E.CONSTANT R15, [R4.64+-0x3c] ;  /* 0xffffc404040fc981 */ /* 0x0000a8000c1e9900 */
[----:B------:R0:W2:Y:S01]  /*0410*/  @!P6 LDG.E.CONSTANT R6, [R4.64+0x38] ;  /* 0x000038040406e981 */ /* 0x0000a2000c1e9900 */
[----:B------:R-:W-:Y:S02]  /*0420*/  ISETP.GT.U32.OR P6, PT, R9, 0xd, P1 ;  /* 0x0000000d0900780c */ /* 0x000fe40000fc4470 */
[----:B------:R-:W-:-:S03]  /*0430*/  IADD3 R9, R8, 0x2, RZ ;  /* 0x0000000208097810 */ /* 0x000fc60007ffe0ff */
[----:B------:R0:W2:Y:S01]  /*0440*/  @!P5 LDG.E.CONSTANT R0, [R4.64+0x3c] ;  /* 0x00003c040400d981 */ /* 0x0000a2000c1e9900 */
[C---:B------:R-:W-:Y:S02]  /*0450*/  ISETP.GT.U32.OR P2, PT, R9.reuse, 0xd, P2 ;  /* 0x0000000d0900780c */ /* 0x040fe40001744470 */
[----:B------:R-:W-:Y:S02]  /*0460*/  ISETP.GT.U32.OR P3, PT, R9, 0xd, P3 ;  /* 0x0000000d0900780c */ /* 0x000fe40001f64470 */
[----:B------:R-:W-:Y:S02]  /*0470*/  ISETP.GT.U32.OR P5, PT, R7, 0xd, P1 ;  /* 0x0000000d0700780c */ /* 0x000fe40000fa4470 */
[----:B------:R-:W-:Y:S02]  /*0480*/  MOV R7, RZ ;  /* 0x000000ff00077202 */ /* 0x000fe40000000f00 */
[C---:B------:R-:W-:Y:S02]  /*0490*/  ISETP.GT.U32.OR P0, PT, R9.reuse, 0xd, P0 ;  /* 0x0000000d0900780c */ /* 0x040fe40000704470 */
[----:B------:R-:W-:Y:S01]  /*04a0*/  ISETP.GT.U32.OR P1, PT, R9, 0xd, P1 ;  /* 0x0000000d0900780c */ /* 0x000fe20000f24470 */
[----:B------:R-:W-:Y:S01]  /*04b0*/  CS2R R10, SRZ ;  /* 0x00000000000a7805 */ /* 0x000fe2000001ff00 */
[----:B------:R0:W2:Y:S01]  /*04c0*/  @!P6 LDG.E.CONSTANT R7, [R4.64+-0x30] ;  /* 0xffffd0040407e981 */ /* 0x0000a2000c1e9900 */
[----:B------:R-:W-:-:S02]  /*04d0*/  MOV R8, RZ ;  /* 0x000000ff00087202 */ /* 0x000fc40000000f00 */
[----:B------:R-:W-:Y:S01]  /*04e0*/  MOV R9, RZ ;  /* 0x000000ff00097202 */ /* 0x000fe20000000f00 */
[----:B------:R0:W2:Y:S04]  /*04f0*/  @!P2 LDG.E.CONSTANT R12, [R4.64+0x6c] ;  /* 0x00006c04040ca981 */ /* 0x0000a8000c1e9900 */
[----:B------:R0:W2:Y:S04]  /*0500*/  @!P3 LDG.E.CONSTANT R11, [R4.64+0x70] ;  /* 0x00007004040bb981 */ /* 0x0000a8000c1e9900 */
[----:B------:R0:W2:Y:S04]  /*0510*/  @!P5 LDG.E.CONSTANT R8, [R4.64+0x40] ;  /* 0x000040040408d981 */ /* 0x0000a8000c1e9900 */
[----:B------:R0:W2:Y:S04]  /*0520*/  @!P0 LDG.E.CONSTANT R10, [R4.64+0x74] ;  /* 0x00007404040a8981 */ /* 0x0000a8000c1e9900 */
[----:B------:R0:W2:Y:S01]  /*0530*/  @!P1 LDG.E.CONSTANT R9, [R4.64+0x78] ;  /* 0x0000780404099981 */ /* 0x0000a2000c1e9900 */
[----:B------:R-:W-:Y:S01]  /*0540*/  MOV R23, RZ ;  /* 0x000000ff00177202 */ /* 0x000fe20000000f00 */
[----:B------:R-:W-:Y:S01]  /*0550*/  IMAD.WIDE R2, R2, R3, c[0x0][0x160] ;  /* 0x0000580002027625 */ /* 0x000fe200078e0203 */
[--C-:B---3--:R-:W-:Y:S01]  /*0560*/  FADD R28, RZ, R17.reuse ;  /* 0x00000011ff1c7221 */ /* 0x108fe20000000000 */
[----:B------:R-:W-:Y:S01]  /*0570*/  FADD R22, RZ, -R17 ;  /* 0x80000011ff167221 */ /* 0x000fe20000000000 */
[--C-:B----4-:R-:W-:Y:S01]  /*0580*/  FADD R24, RZ, R16.reuse ;  /* 0x00000010ff187221 */ /* 0x110fe20000000000 */
[----:B------:R-:W-:Y:S01]  /*0590*/  FADD R26, RZ, -R16 ;  /* 0x80000010ff1a7221 */ /* 0x000fe20000000000 */
[--C-:B-----5:R-:W-:Y:S01]  /*05a0*/  FADD R28, R28, -R21.reuse ;  /* 0x800000151c1c7221 */ /* 0x120fe20000000000 */
[----:B------:R-:W-:Y:S01]  /*05b0*/  FADD R17, R22, R21 ;  /* 0x0000001516117221 */ /* 0x000fe20000000000 */
[----:B--2---:R-:W-:Y:S01]  /*05c0*/  FADD R25, RZ, R18 ;  /* 0x00000012ff197221 */ /* 0x004fe20000000000 */
[--C-:B0-----:R-:W-:Y:S01]  /*05d0*/  FADD R4, R24, -R20.reuse ;  /* 0x8000001418047221 */ /* 0x101fe20000000000 */
[----:B------:R-:W-:Y:S01]  /*05e0*/  FADD R5, R26, R20 ;  /* 0x000000141a057221 */ /* 0x000fe20000000000 */
[----:B------:R-:W-:-:S04]  /*05f0*/  @!P4 FADD R23, RZ, R15 ;  /* 0x0000000fff17c221 */ /* 0x000fc80000000000 */
[----:B------:R-:W-:Y:S01]  /*0600*/  FADD R20, -R14, R23 ;  /* 0x000000170e147221 */ /* 0x000fe20000000100 */
[----:B------:R-:W-:-:S03]  /*0610*/  FADD R29, R28, R13 ;  /* 0x0000000d1c1d7221 */ /* 0x000fc60000000000 */
[--C-:B------:R-:W-:Y:S01]  /*0620*/  FADD R23, R20, -R13.reuse ;  /* 0x8000000d14177221 */ /* 0x100fe20000000000 */
[----:B------:R-:W-:Y:S01]  /*0630*/  FADD R13, R17, R13 ;  /* 0x0000000d110d7221 */ /* 0x000fe20000000000 */
[----:B------:R-:W-:Y:S01]  /*0640*/  FADD R18, RZ, -R18 ;  /* 0x80000012ff127221 */ /* 0x000fe20000000000 */
[--C-:B------:R-:W-:Y:S01]  /*0650*/  FADD R16, R24, -R21.reuse ;  /* 0x8000001518107221 */ /* 0x100fe20000000000 */
[C-C-:B------:R-:W-:Y:S01]  /*0660*/  FADD R15, R26.reuse, -R21.reuse ;  /* 0x800000151a0f7221 */ /* 0x140fe20000000000 */
[--C-:B------:R-:W-:Y:S01]  /*0670*/  FADD R19, R26, R21.reuse ;  /* 0x000000151a137221 */ /* 0x100fe20000000000 */
[----:B------:R-:W-:Y:S01]  /*0680*/  FADD R21, R24, R21 ;  /* 0x0000001518157221 */ /* 0x000fe20000000000 */
[----:B------:R-:W-:Y:S01]  /*0690*/  FADD R13, R13, -R0 ;  /* 0x800000000d0d7221 */ /* 0x000fe20000000000 */
[--C-:B------:R-:W-:Y:S01]  /*06a0*/  FADD R27, R25, R14.reuse ;  /* 0x0000000e191b7221 */ /* 0x100fe20000000000 */
[C---:B------:R-:W-:Y:S01]  /*06b0*/  FADD R25, R18.reuse, R14 ;  /* 0x0000000e12197221 */ /* 0x040fe20000000000 */
[--C-:B------:R-:W-:Y:S01]  /*06c0*/  FADD R33, R21, R6.reuse ;  /* 0x0000000615217221 */ /* 0x100fe20000000000 */
[--C-:B------:R-:W-:Y:S01]  /*06d0*/  FADD R35, R5, -R6.reuse ;  /* 0x8000000605237221 */ /* 0x100fe20000000000 */
[--C-:B------:R-:W-:Y:S01]  /*06e0*/  FADD R31, R19, -R6.reuse ;  /* 0x80000006131f7221 */ /* 0x100fe20000000000 */
[----:B------:R-:W-:Y:S01]  /*06f0*/  FADD R7, R18, R7 ;  /* 0x0000000712077221 */ /* 0x000fe20000000000 */
[--C-:B------:R-:W-:Y:S01]  /*0700*/  FADD R21, R15, R6.reuse ;  /* 0x000000060f157221 */ /* 0x100fe20000000000 */
[----:B------:R0:W-:Y:S01]  /*0710*/  STG.E [R2.64+0x31000], R13 ;  /* 0x0310000d02007986 */ /* 0x0001e2000c101904 */
[--C-:B------:R-:W-:Y:S01]  /*0720*/  FADD R5, R4, -R6.reuse ;  /* 0x8000000604057221 */ /* 0x100fe20000000000 */
[--C-:B------:R-:W-:Y:S01]  /*0730*/  FADD R25, R25, R6.reuse ;  /* 0x0000000619197221 */ /* 0x100fe20000000000 */
[--C-:B------:R-:W-:Y:S01]  /*0740*/  FADD R27, R27, -R6.reuse ;  /* 0x800000061b1b7221 */ /* 0x100fe20000000000 */
[--C-:B------:R-:W-:Y:S01]  /*0750*/  FADD R19, R16, -R6.reuse ;  /* 0x8000000610137221 */ /* 0x100fe20000000000 */
[----:B------:R-:W-:Y:S01]  /*0760*/  FADD R7, R7, R6 ;  /* 0x0000000607077221 */ /* 0x000fe20000000000 */
[----:B------:R-:W-:Y:S01]  /*0770*/  FADD R17, R17, R12 ;  /* 0x0000000c11117221 */ /* 0x000fe20000000000 */
[--C-:B------:R-:W-:Y:S01]  /*0780*/  FADD R15, R15, R11.reuse ;  /* 0x0000000b0f0f7221 */ /* 0x100fe20000000000 */
[--C-:B------:R-:W-:Y:S01]  /*0790*/  FADD R4, R4, -R11.reuse ;  /* 0x8000000b04047221 */ /* 0x100fe20000000000 */
[----:B0-----:R-:W-:Y:S01]  /*07a0*/  FADD R13, R16, -R11 ;  /* 0x8000000b100d7221 */ /* 0x001fe20000000000 */
[--C-:B------:R-:W-:Y:S01]  /*07b0*/  FADD R23, R23, R0.reuse ;  /* 0x0000000017177221 */ /* 0x100fe20000000000 */
[--C-:B------:R-:W-:Y:S01]  /*07c0*/  FADD R25, R25, -R0.reuse ;  /* 0x8000000019197221 */ /* 0x100fe20000000000 */
[--C-:B------:R-:W-:Y:S01]  /*07d0*/  FADD R27, R27, -R0.reuse ;  /* 0x800000001b1b7221 */ /* 0x100fe20000000000 */
[--C-:B------:R-:W-:Y:S01]  /*07e0*/  FADD R29, R29, -R0.reuse ;  /* 0x800000001d1d7221 */ /* 0x100fe20000000000 */
[--C-:B------:R-:W-:Y:S01]  /*07f0*/  FADD R19, R19, R0.reuse ;  /* 0x0000000013137221 */ /* 0x100fe20000000000 */
[--C-:B------:R-:W-:Y:S01]  /*0800*/  FADD R21, R21, R0.reuse ;  /* 0x0000000015157221 */ /* 0x100fe20000000000 */
[--C-:B------:R-:W-:Y:S01]  /*0810*/  FADD R31, R31, R0.reuse ;  /* 0x000000001f1f7221 */ /* 0x100fe20000000000 */
[----:B------:R-:W-:Y:S01]  /*0820*/  FADD R33, R33, R0 ;  /* 0x0000000021217221 */ /* 0x000fe20000000000 */
[--C-:B------:R-:W-:Y:S01]  /*0830*/  FADD R7, R7, -R8.reuse ;  /* 0x8000000807077221 */ /* 0x100fe20000000000 */
[--C-:B------:R-:W-:Y:S01]  /*0840*/  FADD R5, R5, R8.reuse ;  /* 0x0000000805057221 */ /* 0x100fe20000000000 */
[----:B------:R-:W-:Y:S01]  /*0850*/  FADD R35, R35, R8 ;  /* 0x0000000823237221 */ /* 0x000fe20000000000 */
[--C-:B------:R-:W-:Y:S01]  /*0860*/  FADD R17, R17, -R10.reuse ;  /* 0x8000000a11117221 */ /* 0x100fe20000000000 */
[--C-:B------:R-:W-:Y:S01]  /*0870*/  FADD R13, R13, R10.reuse ;  /* 0x0000000a0d0d7221 */ /* 0x100fe20000000000 */
[----:B------:R-:W-:Y:S01]  /*0880*/  FADD R15, R15, R10 ;  /* 0x0000000a0f0f7221 */ /* 0x000fe20000000000 */
[----:B------:R-:W-:Y:S01]  /*0890*/  FADD R9, R4, R9 ;  /* 0x0000000904097221 */ /* 0x000fe20000000000 */
        /* <DEDUP_REMOVED lines=16> */
.L_x_35:
        /* <DEDUP_REMOVED lines=14> */
.L_x_100:


//--------------------- .text.tvmgen_default_fused_nn_contrib_conv2d_winograd_without_weight_transform_add_add_nn_relu_kernel_1 --------------------------
	.section	.text.tvmgen_default_fused_nn_contrib_conv2d_winograd_without_weight_transform_add_add_nn_relu_kernel_1,"ax",@progbits
	.sectionflags	@"SHF_BARRIERS=1"
	.sectioninfo	@"SHI_REGISTERS=56"
	.align	128
        .global         tvmgen_default_fused_nn_contrib_conv2d_winograd_without_weight_transform_add_add_nn_relu_kernel_1
        .type           tvmgen_default_fused_nn_contrib_conv2d_winograd_without_weight_transform_add_add_nn_relu_kernel_1,@function
        .size           tvmgen_default_fused_nn_contrib_conv2d_winograd_without_weight_transform_add_add_nn_relu_kernel_1,(.L_x_101 - tvmgen_default_fused_nn_contrib_conv2d_winograd_without_weight_transform_add_add_nn_relu_kernel_1)
        .other          tvmgen_default_fused_nn_contrib_conv2d_winograd_without_weight_transform_add_add_nn_relu_kernel_1,@"STO_CUDA_ENTRY STV_DEFAULT"
tvmgen_default_fused_nn_contrib_conv2d_winograd_without_weight_transform_add_add_nn_relu_kernel_1:
.text.tvmgen_default_fused_nn_contrib_conv2d_winograd_without_weight_transform_add_add_nn_relu_kernel_1:
        /* <DEDUP_REMOVED lines=24> */
.L_x_37:
        /* <DEDUP_REMOVED lines=58> */
.L_x_36:
        /* <DEDUP_REMOVED lines=199> */
.L_x_38:
        /* <DEDUP_REMOVED lines=15> */
.L_x_101:


//--------------------- .text.tvmgen_default_fused_nn_contrib_conv2d_winograd_without_weight_transform_add_nn_relu_2_kernel_2 --------------------------
	.section	.text.tvmgen_default_fused_nn_contrib_conv2d_winograd_without_weight_transform_add_nn_relu_2_kernel_2,"ax",@progbits
	.sectioninfo	@"SHI_REGISTERS=29"
	.align	128
        .global         tvmgen_default_fused_nn_contrib_conv2d_winograd_without_weight_transform_add_nn_relu_2_kernel_2
        .type           tvmgen_default_fused_nn_contrib_conv2d_winograd_without_weight_transform_add_nn_relu_2_kernel_2,@function
        .size           tvmgen_default_fused_nn_contrib_conv2d_winograd_without_weight_transform_add_nn_relu_2_kernel_2,(.L_x_102 - tvmgen_default_fused_nn_contrib_conv2d_winograd_without_weight_transform_add_nn_relu_2_kernel_2)
        .other          tvmgen_default_fused_nn_contrib_conv2d_winograd_without_weight_transform_add_nn_relu_2_kernel_2,@"STO_CUDA_ENTRY STV_DEFAULT"
tvmgen_default_fused_nn_contrib_conv2d_winograd_without_weight_transform_add_nn_relu_2_kernel_2:
.text.tvmgen_default_fused_nn_contrib_conv2d_winograd_without_weight_transform_add_nn_relu_2_kernel_2:
[----:B------:R-:W-:Y:S02]  /*0000*/  MOV R1, c[0x0][0x28] ;  /* 0x00000a0000017a02 */ /* 0x000fe40000000f00 */
[----:B------:R-:W0:Y:S01]  /*0010*/  S2R R7, SR_CTAID.X ;  /* 0x0000000000077919 */ /* 0x000e220000002500 */
[----:B------:R-:W-:Y:S01]  /*0020*/  MOV R6, RZ ;  /* 0x000000ff00067202 */ /* 0x000fe20000000f00 */
[----:B------:R-:W-:Y:S02]  /*0030*/  ULDC.64 UR4, c[0x0][0x118] ;  /* 0x0000460000047ab9 */ /* 0x000fe40000000a00 */
[----:B------:R-:W0:Y:S02]  /*0040*/  S2R R2, SR_TID.X ;  /* 0x0000000000027919 */ /* 0x000e240000002100 */
[----:B0-----:R-:W-:-:S05]  /*0050*/  LEA R3, R7, R2, 0x7 ;  /* 0x0000000207037211 */ /* 0x001fca00078e38ff */
[----:B------:R-:W-:-:S04]  /*0060*/  IMAD R4, R7, -0x62, R3 ;  /* 0xffffff9e07047824 */ /* 0x000fc800078e0203 */
[----:B------:R-:W-:-:S04]  /*0070*/  IMAD.HI R0, R4, 0x5397829d, RZ ;  /* 0x5397829d04007827 */ /* 0x000fc800078e02ff */
[----:B------:R-:W-:Y:S01]  /*0080*/  IMAD R7, R7, -0x1c, R4 ;  /* 0xffffffe407077824 */ /* 0x000fe200078e0204 */
[----:B------:R-:W-:-:S03]  /*0090*/  SHF.R.U32.HI R5, RZ, 0x1f, R0 ;  /* 0x0000001fff057819 */ /* 0x000fc60000011600 */
[----:B------:R-:W-:Y:S01]  /*00a0*/  IMAD.HI R6, R7, -0x6db6db6d, R6 ;  /* 0x9249249307067827 */ /* 0x000fe200078e0206 */
[----:B------:R-:W-:-:S03]  /*00b0*/  LEA.HI.SX32 R5, R0, R5, 0x1c ;  /* 0x0000000500057211 */ /* 0x000fc600078fe2ff */
[----:B------:R-:W-:Y:S01]  /*00c0*/  IMAD.HI R0, R3, 0x5397829d, RZ ;  /* 0x5397829d03007827 */ /* 0x000fe200078e02ff */
[----:B------:R-:W-:-:S03]  /*00d0*/  SHF.R.U32.HI R13, RZ, 0x1f, R6 ;  /* 0x0000001fff0d7819 */ /* 0x000fc60000011606 */
[----:B------:R-:W-:Y:S01]  /*00e0*/  IMAD R5, R5, -0x31, R4 ;  /* 0xffffffcf05057824 */ /* 0x000fe200078e0204 */
[----:B------:R-:W-:Y:S02]  /*00f0*/  MOV R4, RZ ;  /* 0x000000ff00047202 */ /* 0x000fe40000000f00 */
[----:B------:R-:W-:Y:S02]  /*0100*/  SHF.R.U32.HI R9, RZ, 0x1f, R0 ;  /* 0x0000001fff097819 */ /* 0x000fe40000011600 */
[----:B------:R-:W-:Y:S01]  /*0110*/  LEA.HI.SX32 R13, R6, R13, 0x1e ;  /* 0x0000000d060d7211 */ /* 0x000fe200078ff2ff */
[----:B------:R-:W-:Y:S01]  /*0120*/  IMAD.HI R2, R5, -0x6db6db6d, R4 ;  /* 0x9249249305027827 */ /* 0x000fe200078e0204 */
[----:B------:R-:W-:Y:S02]  /*0130*/  LEA.HI.SX32 R23, R0, R9, 0x1c ;  /* 0x0000000900177211 */ /* 0x000fe400078fe2ff */
[----:B------:R-:W-:Y:S01]  /*0140*/  MOV R0, 0x4 ;  /* 0x0000000400007802 */ /* 0x000fe20000000f00 */
[----:B------:R-:W-:Y:S01]  /*0150*/  IMAD R22, R13, -0x7, R7 ;  /* 0xfffffff90d167824 */ /* 0x000fe200078e0207 */
[----:B------:R-:W-:Y:S01]  /*0160*/  SHF.R.U32.HI R11, RZ, 0x1f, R2 ;  /* 0x0000001fff0b7819 */ /* 0x000fe20000011602 */
[----:B------:R-:W-:-:S03]  /*0170*/  IMAD R9, R23, 0x31, R5 ;  /* 0x0000003117097824 */ /* 0x000fc600078e0205 */
[----:B------:R-:W-:-:S05]  /*0180*/  LEA.HI.SX32 R11, R2, R11, 0x1e ;  /* 0x0000000b020b7211 */ /* 0x000fca00078ff2ff */
[----:B------:R-:W-:-:S05]  /*0190*/  IMAD R11, R11, 0x7, -R5 ;  /* 0x000000070b0b7824 */ /* 0x000fca00078e0a05 */
[----:B------:R-:W-:-:S05]  /*01a0*/  IADD3 R5, R11, R9, R22 ;  /* 0x000000090b057210 */ /* 0x000fca0007ffe016 */
[----:B------:R-:W-:-:S05]  /*01b0*/  IMAD.WIDE R4, R5, R0, c[0x0][0x168] ;  /* 0x00005a0005047625 */ /* 0x000fca00078e0200 */
[----:B------:R-:W2:Y:S04]  /*01c0*/  LDG.E.CONSTANT R25, [R4.64+0xc400] ;  /* 0x00c4000404197981 */ /* 0x000ea8000c1e9900 */
[----:B------:R-:W3:Y:S04]  /*01d0*/  LDG.E.CONSTANT R24, [R4.64] ;  /* 0x0000000404187981 */ /* 0x000ee8000c1e9900 */
[----:B------:R-:W4:Y:S04]  /*01e0*/  LDG.E.CONSTANT R19, [R4.64+0x31000] ;  /* 0x0310000404137981 */ /* 0x000f28000c1e9900 */
[----:B------:R-:W5:Y:S04]  /*01f0*/  LDG.E.CONSTANT R18, [R4.64+0x3d400] ;  /* 0x03d4000404127981 */ /* 0x000f68000c1e9900 */
[----:B------:R0:W5:Y:S04]  /*0200*/  LDG.E.CONSTANT R21, [R4.64+0x18800] ;  /* 0x0188000404157981 */ /* 0x000168000c1e9900 */
        /* <DEDUP_REMOVED lines=8> */
[----:B------:R0:W5:Y:S01]  /*0290*/  LDG.E.CONSTANT R11, [R4.64+0x9f400] ;  /* 0x09f40004040b7981 */ /* 0x000162000c1e9900 */
[----:B------:R-:W-:-:S03]  /*02a0*/  IMAD.WIDE R6, R23, R0, c[0x0][0x170] ;  /* 0x00005c0017067625 */ /* 0x000fc600078e0200 */
[----:B------:R0:W5:Y:S04]  /*02b0*/  LDG.E.CONSTANT R8, [R4.64+0xab800] ;  /* 0x0ab8000404087981 */ /* 0x000168000c1e9900 */
[----:B------:R0:W5:Y:S04]  /*02c0*/  LDG.E.CONSTANT R14, [R4.64+0xb7c00] ;  /* 0x0b7c0004040e7981 */ /* 0x000168000c1e9900 */
[----:B------:R1:W5:Y:S01]  /*02d0*/  LDG.E.CONSTANT R6, [R6.64] ;  /* 0x0000000406067981 */ /* 0x000362000c1e9900 */
[----:B------:R-:W-:-:S05]  /*02e0*/  MOV R2, RZ ;  /* 0x000000ff00027202 */ /* 0x000fca0000000f00 */
[----:B------:R-:W-:-:S05]  /*02f0*/  IMAD.HI R2, R3, -0x6db6db6d, R2 ;  /* 0x9249249303027827 */ /* 0x000fca00078e0202 */
[----:B------:R-:W-:-:S04]  /*0300*/  SHF.R.U32.HI R3, RZ, 0x1f, R2 ;  /* 0x0000001fff037819 */ /* 0x000fc80000011602 */
[----:B------:R-:W-:-:S05]  /*0310*/  LEA.HI.SX32 R3, R2, R3, 0x1e ;  /* 0x0000000302037211 */ /* 0x000fca00078ff2ff */
[----:B------:R-:W-:Y:S01]  /*0320*/  IMAD R2, R3, 0xe, R22 ;  /* 0x0000000e03027824 */ /* 0x000fe200078e0216 */
[----:B--2---:R-:W-:Y:S01]  /*0330*/  FADD R22, RZ, -R25 ;  /* 0x80000019ff167221 */ /* 0x004fe20000000000 */
[----:B---3--:R-:W-:Y:S01]  /*0340*/  FADD R24, RZ, R24 ;  /* 0x00000018ff187221 */ /* 0x008fe20000000000 */
[----:B----4-:R-:W-:Y:S01]  /*0350*/  FADD R23, RZ, -R19 ;  /* 0x80000013ff177221 */ /* 0x010fe20000000000 */
[----:B-----5:R-:W-:Y:S02]  /*0360*/  FADD R26, RZ, R18 ;  /* 0x00000012ff1a7221 */ /* 0x020fe40000000000 */
[----:B------:R-:W-:Y:S01]  /*0370*/  FADD R24, R24, R25 ;  /* 0x0000001918187221 */ /* 0x000fe20000000000 */
[----:B0-----:R-:W-:Y:S01]  /*0380*/  FADD R4, -R18, R23 ;  /* 0x0000001712047221 */ /* 0x001fe20000000100 */
[----:B------:R-:W-:Y:S01]  /*0390*/  FADD R3, R21, R22 ;  /* 0x0000001615037221 */ /* 0x000fe20000000000 */
[----:B------:R-:W-:Y:S01]  /*03a0*/  FADD R5, -R17, R26 ;  /* 0x0000001a11057221 */ /* 0x000fe20000000100 */
[----:B------:R-:W-:-:S02]  /*03b0*/  FADD R24, R24, R21 ;  /* 0x0000001518187221 */ /* 0x000fc40000000000 */
[----:B------:R-:W-:Y:S01]  /*03c0*/  FADD R3, R3, R20 ;  /* 0x0000001403037221 */ /* 0x000fe20000000000 */
[----:B------:R-:W-:Y:S01]  /*03d0*/  FADD R20, -R17, R4 ;  /* 0x0000000411147221 */ /* 0x000fe20000000100 */
[----:B-1----:R-:W-:Y:S01]  /*03e0*/  FADD R7, -R16, R5 ;  /* 0x0000000510077221 */ /* 0x002fe20000000100 */
[----:B------:R-:W-:Y:S01]  /*03f0*/  FADD R19, R24, R19 ;  /* 0x0000001318137221 */ /* 0x000fe20000000000 */
[----:B------:R-:W-:Y:S01]  /*0400*/  FADD R4, -R18, R3 ;  /* 0x0000000312047221 */ /* 0x000fe20000000100 */
[----:B------:R-:W-:Y:S01]  /*0410*/  FADD R5, R15, R20 ;  /* 0x000000140f057221 */ /* 0x000fe20000000000 */
[C---:B------:R-:W-:Y:S01]  /*0420*/  FADD R7, -R12.reuse, R7 ;  /* 0x000000070c077221 */ /* 0x040fe20000000100 */
        /* <DEDUP_REMOVED lines=35> */
.L_x_39:
        /* <DEDUP_REMOVED lines=10> */
.L_x_102:


//--------------------- .text.tvmgen_default_fused_nn_contrib_conv2d_winograd_without_weight_transform_add_add_nn_relu_kernel_2 --------------------------
	.section	.text.tvmgen_default_fused_nn_contrib_conv2d_winograd_without_weight_transform_add_add_nn_relu_kernel_2,"ax",@progbits
	.sectioninfo	@"SHI_REGISTERS=40"
	.align	128
        .global         tvmgen_default_fused_nn_contrib_conv2d_winograd_without_weight_transform_add_add_nn_relu_kernel_2
        .type           tvmgen_default_fused_nn_contrib_conv2d_winograd_without_weight_transform_add_add_nn_relu_kernel_2,@function
        .size           tvmgen_default_fused_nn_contrib_conv2d_winograd_without_weight_transform_add_add_nn_relu_kernel_2,(.L_x_103 - tvmgen_default_fused_nn_contrib_conv2d_winograd_without_weight_transform_add_add_nn_relu_kernel_2)
        .other          tvmgen_default_fused_nn_contrib_conv2d_winograd_without_weight_transform_add_add_nn_relu_kernel_2,@"STO_CUDA_ENTRY STV_DEFAULT"
tvmgen_default_fused_nn_contrib_conv2d_winograd_without_weight_transform_add_add_nn_relu_kernel_2:
.text.tvmgen_default_fused_nn_contrib_conv2d_winograd_without_weight_transform_add_add_nn_relu_kernel_2:
        /* <DEDUP_REMOVED lines=32> */
[----:B------:R-:W-:Y:S02]  /*0200*/  SHF.R.S32.HI R21, RZ, 0x1, R30 ;  /* 0x00000001ff157819 */ /* 0x000fe4000001141e */
[C---:B------:R-:W-:Y:S02]  /*0210*/  LEA R23, R29.reuse, R30, 0x1 ;  /* 0x0000001e1d177211 */ /* 0x040fe400078e08ff */
[C---:B------:R-:W-:Y:S02]  /*0220*/  LEA R4, R29.reuse, R4, 0x5 ;  /* 0x000000041d047211 */ /* 0x040fe400078e28ff */
[----:B------:R-:W-:Y:S01]  /*0230*/  LEA R21, R29, R21, 0x6 ;  /* 0x000000151d157211 */ /* 0x000fe200078e30ff */
[----:B--2---:R-:W-:Y:S01]  /*0240*/  FADD R28, RZ, R28 ;  /* 0x0000001cff1c7221 */ /* 0x004fe20000000000 */
[--C-:B---3--:R-:W-:Y:S01]  /*0250*/  FADD R31, RZ, R27.reuse ;  /* 0x0000001bff1f7221 */ /* 0x108fe20000000000 */
[--C-:B------:R-:W-:Y:S02]  /*0260*/  FADD R29, RZ, -R27.reuse ;  /* 0x8000001bff1d7221 */ /* 0x100fe40000000000 */
[----:B------:R-:W-:-:S02]  /*0270*/  FADD R27, R28, R27 ;  /* 0x0000001b1c1b7221 */ /* 0x000fc40000000000 */
[C---:B----4-:R-:W-:Y:S02]  /*0280*/  FADD R29, R22.reuse, R29 ;  /* 0x0000001d161d7221 */ /* 0x050fe40000000000 */
[----:B------:R-:W-:Y:S01]  /*0290*/  FADD R27, R27, R22 ;  /* 0x000000161b1b7221 */ /* 0x000fe20000000000 */
[----:B------:R-:W-:Y:S01]  /*02a0*/  FADD R31, R22, R31 ;  /* 0x0000001f161f7221 */ /* 0x000fe20000000000 */
[C---:B-----5:R-:W-:Y:S02]  /*02b0*/  FFMA R35, R16.reuse, 0.125, R29 ;  /* 0x3e00000010237823 */ /* 0x060fe4000000001d */
[----:B------:R-:W-:Y:S01]  /*02c0*/  FADD R27, R27, R16 ;  /* 0x000000101b1b7221 */ /* 0x000fe20000000000 */
[C---:B------:R-:W-:Y:S01]  /*02d0*/  FFMA R31, R16.reuse, 0.25, R31 ;  /* 0x3e800000101f7823 */ /* 0x040fe2000000001f */
[----:B------:R-:W-:Y:S01]  /*02e0*/  FFMA R22, R16, 0.5, R29 ;  /* 0x3f00000010167823 */ /* 0x000fe2000000001d */
[C-C-:B------:R-:W-:Y:S01]  /*02f0*/  FADD R29, R14.reuse, R14.reuse ;  /* 0x0000000e0e1d7221 */ /* 0x140fe20000000000 */
[----:B------:R-:W-:Y:S01]  /*0300*/  FADD R27, R27, R14 ;  /* 0x0000000e1b1b7221 */ /* 0x000fe20000000000 */
[C---:B------:R-:W-:Y:S01]  /*0310*/  FFMA R35, R14.reuse, -8, R35 ;  /* 0xc10000000e237823 */ /* 0x040fe20000000023 */
[----:B------:R-:W-:Y:S01]  /*0320*/  FFMA R16, R14, 4, R31 ;  /* 0x408000000e107823 */ /* 0x000fe2000000001f */
[--C-:B------:R-:W-:Y:S01]  /*0330*/  FADD R30, RZ, -R10.reuse ;  /* 0x8000000aff1e7221 */ /* 0x100fe20000000000 */
[----:B------:R-:W-:Y:S01]  /*0340*/  FADD R28, R27, R10 ;  /* 0x0000000a1b1c7221 */ /* 0x000fe20000000000 */
[----:B------:R-:W-:Y:S01]  /*0350*/  FADD R22, R22, -R29 ;  /* 0x8000001d16167221 */ /* 0x000fe20000000000 */
[----:B------:R-:W-:Y:S01]  /*0360*/  FADD R14, R35, R12 ;  /* 0x0000000c230e7221 */ /* 0x000fe20000000000 */
[----:B------:R-:W-:Y:S01]  /*0370*/  FADD R10, RZ, R10 ;  /* 0x0000000aff0a7221 */ /* 0x000fe20000000000 */
[--C-:B------:R-:W-:Y:S01]  /*0380*/  FADD R12, RZ, R11.reuse ;  /* 0x0000000bff0c7221 */ /* 0x100fe20000000000 */
[--C-:B------:R-:W-:Y:S01]  /*0390*/  FADD R34, RZ, -R11.reuse ;  /* 0x8000000bff227221 */ /* 0x100fe20000000000 */
        /* <DEDUP_REMOVED lines=16> */
[C---:B------:R-:W-:Y:S01]  /*04a0*/  FFMA R11, R33.reuse, 0.25, R12 ;  /* 0x3e800000210b7823 */ /* 0x040fe2000000000c */
[C-C-:B------:R-:W-:Y:S01]  /*04b0*/  FFMA R12, R33.reuse, -0.5, R10.reuse ;  /* 0xbf000000210c7823 */ /* 0x140fe2000000000a */
[C---:B------:R-:W-:Y:S01]  /*04c0*/  FFMA R27, R33.reuse, -0.125, R10 ;  /* 0xbe000000211b7823 */ /* 0x040fe2000000000a */
[C---:B------:R-:W-:Y:S01]  /*04d0*/  FFMA R16, R33.reuse, -0.25, R16 ;  /* 0xbe80000021107823 */ /* 0x040fe20000000010 */
        /* <DEDUP_REMOVED lines=8> */
[C-C-:B------:R-:W-:Y:S01]  /*0560*/  FADD R26, R20.reuse, R20.reuse ;  /* 0x00000014141a7221 */ /* 0x140fe20000000000 */
[C---:B------:R-:W-:Y:S01]  /*0570*/  FADD R28, R20.reuse, R37 ;  /* 0x00000025141c7221 */ /* 0x040fe20000000000 */
[----:B------:R-:W-:Y:S01]  /*0580*/  FFMA R27, R20, 8, R27 ;  /* 0x41000000141b7823 */ /* 0x000fe2000000001b */
[----:B------:R-:W-:Y:S01]  /*0590*/  FADD R30, R33, R20 ;  /* 0x00000014211e7221 */ /* 0x000fe20000000000 */
[C---:B------:R-:W-:Y:S01]  /*05a0*/  FADD R12, R26.reuse, R12 ;  /* 0x0000000c1a0c7221 */ /* 0x040fe20000000000 */
[----:B------:R-:W-:Y:S01]  /*05b0*/  FADD R10, -R26, R10 ;  /* 0x0000000a1a0a7221 */ /* 0x000fe20000000100 */
[----:B------:R-:W-:Y:S01]  /*05c0*/  FADD R14, R14, -R26 ;  /* 0x8000001a0e0e7221 */ /* 0x000fe20000000000 */
[C---:B------:R-:W-:Y:S01]  /*05d0*/  FFMA R29, R20.reuse, -8, R29 ;  /* 0xc1000000141d7823 */ /* 0x040fe2000000001d */
[C---:B------:R-:W-:Y:S01]  /*05e0*/  FFMA R16, R20.reuse, -4, R16 ;  /* 0xc080000014107823 */ /* 0x040fe20000000010 */
[C---:B------:R-:W-:Y:S01]  /*05f0*/  FFMA R11, R20.reuse, 4, R11 ;  /* 0x40800000140b7823 */ /* 0x040fe2000000000b */
[C---:B------:R-:W-:Y:S01]  /*0600*/  FADD R26, -R20.reuse, R35 ;  /* 0x00000023141a7221 */ /* 0x040fe20000000100 */
[C---:B------:R-:W-:Y:S01]  /*0610*/  FFMA R22, R20.reuse, 4, R22 ;  /* 0x4080000014167823 */ /* 0x040fe20000000016 */
[----:B------:R-:W-:Y:S01]  /*0620*/  FFMA R31, R20, -8, R31 ;  /* 0xc1000000141f7823 */ /* 0x000fe2000000001f */
[C---:B------:R-:W-:Y:S01]  /*0630*/  FADD R20, R19.reuse, R28 ;  /* 0x0000001c13147221 */ /* 0x040fe20000000000 */
[----:B------:R-:W-:Y:S01]  /*0640*/  FADD R28, R30, R19 ;  /* 0x000000131e1c7221 */ /* 0x000fe20000000000 */
[C---:B------:R-:W-:Y:S01]  /*0650*/  FADD R30, -R8.reuse, R27 ;  /* 0x0000001b081e7221 */ /* 0x040fe20000000100 */
[----:B------:R-:W-:Y:S01]  /*0660*/  FADD R32, R8, R29 ;  /* 0x0000001d08207221 */ /* 0x000fe20000000000 */
[----:B------:R-:W-:Y:S01]  /*0670*/  FADD R26, R19, R26 ;  /* 0x0000001a131a7221 */ /* 0x000fe20000000000 */
[----:B------:R-:W-:Y:S01]  /*0680*/  FADD R8, R31, R8 ;  /* 0x000000081f087221 */ /* 0x000fe20000000000 */
[C---:B------:R-:W-:Y:S01]  /*0690*/  FADD R12, -R17.reuse, R12 ;  /* 0x0000000c110c7221 */ /* 0x040fe20000000100 */
[C---:B------:R-:W-:Y:S01]  /*06a0*/  FADD R20, R17.reuse, R20 ;  /* 0x0000001411147221 */ /* 0x040fe20000000000 */
[C---:B------:R-:W-:Y:S01]  /*06b0*/  FADD R16, R17.reuse, R16 ;  /* 0x0000001011107221 */ /* 0x040fe20000000000 */
[C---:B------:R-:W-:Y:S01]  /*06c0*/  FADD R10, -R17.reuse, R10 ;  /* 0x0000000a110a7221 */ /* 0x040fe20000000100 */
[C---:B------:R-:W-:Y:S01]  /*06d0*/  FADD R34, R17.reuse, R11 ;  /* 0x0000000b11227221 */ /* 0x040fe20000000000 */
[C---:B------:R-:W-:Y:S01]  /*06e0*/  FADD R30, -R17.reuse, R30 ;  /* 0x0000001e111e7221 */ /* 0x040fe20000000100 */
[C---:B------:R-:W-:Y:S01]  /*06f0*/  FADD R32, -R17.reuse, R32 ;  /* 0x0000002011207221 */ /* 0x040fe20000000100 */
[C---:B------:R-:W-:Y:S01]  /*0700*/  FADD R26, R17.reuse, R26 ;  /* 0x0000001a111a7221 */ /* 0x040fe20000000000 */
[C---:B------:R-:W-:Y:S01]  /*0710*/  FADD R14, -R17.reuse, R14 ;  /* 0x0000000e110e7221 */ /* 0x040fe20000000100 */
[C---:B------:R-:W-:Y:S01]  /*0720*/  FADD R22, R17.reuse, R22 ;  /* 0x0000001611167221 */ /* 0x040fe20000000000 */
[----:B------:R-:W-:Y:S01]  /*0730*/  FADD R8, -R17, R8 ;  /* 0x0000000811087221 */ /* 0x000fe20000000100 */
[----:B------:R-:W-:Y:S01]  /*0740*/  FADD R28, R28, R17 ;  /* 0x000000111c1c7221 */ /* 0x000fe20000000000 */
[C---:B------:R-:W-:Y:S01]  /*0750*/  FADD R12, R15.reuse, R12 ;  /* 0x0000000c0f0c7221 */ /* 0x040fe20000000000 */
        /* <DEDUP_REMOVED lines=9> */
[----:B------:R-:W-:Y:S01]  /*07f0*/  FADD R8, R15, R8 ;  /* 0x000000080f087221 */ /* 0x000fe20000000000 */
[----:B------:R-:W-:Y:S01]  /*0800*/  FADD R28, R28, R15 ;  /* 0x0000000f1c1c7221 */ /* 0x000fe20000000000 */
[----:B------:R-:W-:Y:S01]  /*0810*/  FADD R15, R5, R5 ;  /* 0x00000005050f7221 */ /* 0x000fe20000000000 */
[C---:B------:R-:W-:Y:S01]  /*0820*/  FFMA R12, R13.reuse, 0.5, R12 ;  /* 0x3f0000000d0c7823 */ /* 0x040fe2000000000c */
[C---:B------:R-:W-:Y:S01]  /*0830*/  FADD R20, R13.reuse, R20 ;  /* 0x000000140d147221 */ /* 0x040fe20000000000 */
[C---:B------:R-:W-:Y:S01]  /*0840*/  FFMA R16, R13.reuse, 0.25, R16 ;  /* 0x3e8000000d107823 */ /* 0x040fe20000000010 */
[C---:B------:R-:W-:Y:S01]  /*0850*/  FFMA R30, R13.reuse, 0.125, R30 ;  /* 0x3e0000000d1e7823 */ /* 0x040fe2000000001e */
[C---:B------:R-:W-:Y:S01]  /*0860*/  FFMA R32, R13.reuse, 0.125, R32 ;  /* 0x3e0000000d207823 */ /* 0x040fe20000000020 */
[C---:B------:R-:W-:Y:S01]  /*0870*/  FFMA R8, R13.reuse, 0.125, R8 ;  /* 0x3e0000000d087823 */ /* 0x040fe20000000008 */
[----:B------:R-:W-:Y:S01]  /*0880*/  FADD R26, R13, R26 ;  /* 0x0000001a0d1a7221 */ /* 0x000fe20000000000 */
[----:B------:R-:W-:Y:S01]  /*0890*/  FADD R28, R28, R13 ;  /* 0x0000000d1c1c7221 */ /* 0x000fe20000000000 */
[----:B------:R-:W-:Y:S01]  /*08a0*/  FADD R37, -R15, R12 ;  /* 0x0000000c0f257221 */ /* 0x000fe20000000100 */
[----:B------:R-:W-:Y:S01]  /*08b0*/  FFMA R10, R13, 0.5, R10 ;  /* 0x3f0000000d0a7823 */ /* 0x000fe2000000000a */
[----:B------:R-:W-:Y:S01]  /*08c0*/  FADD R12, R5, R20 ;  /* 0x00000014050c7221 */ /* 0x000fe20000000000 */
[C---:B------:R-:W-:Y:S01]  /*08d0*/  FFMA R34, R13.reuse, 0.25, R34 ;  /* 0x3e8000000d227823 */ /* 0x040fe20000000022 */
[C---:B------:R-:W-:Y:S01]  /*08e0*/  FFMA R14, R13.reuse, 0.5, R14 ;  /* 0x3f0000000d0e7823 */ /* 0x040fe2000000000e */
[----:B------:R-:W-:Y:S01]  /*08f0*/  FFMA R22, R13, 0.25, R22 ;  /* 0x3e8000000d167823 */ /* 0x000fe20000000016 */
[C---:B------:R-:W-:Y:S01]  /*0900*/  FFMA R31, R5.reuse, 4, R16 ;  /* 0x40800000051f7823 */ /* 0x040fe20000000010 */
[C---:B------:R-:W-:Y:S01]  /*0910*/  FFMA R27, R5.reuse, -8, R30 ;  /* 0xc1000000051b7823 */ /* 0x040fe2000000001e */
[C---:B------:R-:W-:Y:S01]  /*0920*/  FFMA R19, R5.reuse, -8, R32 ;  /* 0xc100000005137823 */ /* 0x040fe20000000020 */
[C---:B------:R-:W-:Y:S01]  /*0930*/  FFMA R17, R5.reuse, -8, R8 ;  /* 0xc100000005117823 */ /* 0x040fe20000000008 */
[----:B------:R-:W-:Y:S01]  /*0940*/  FADD R26, R5, R26 ;  /* 0x0000001a051a7221 */ /* 0x000fe20000000000 */
[----:B------:R-:W-:Y:S01]  /*0950*/  FADD R16, R28, R5 ;  /* 0x000000051c107221 */ /* 0x000fe20000000000 */
[----:B------:R-:W-:Y:S01]  /*0960*/  FADD R13, -R15, R10 ;  /* 0x0000000a0f0d7221 */ /* 0x000fe20000000100 */
[----:B------:R-:W-:Y:S01]  /*0970*/  FFMA R12, R7, 0.25, R12 ;  /* 0x3e800000070c7823 */ /* 0x000fe2000000000c */
[----:B------:R-:W-:Y:S01]  /*0980*/  FADD R15, R14, -R15 ;  /* 0x8000000f0e0f7221 */ /* 0x000fe20000000000 */
[C---:B------:R-:W-:Y:S01]  /*0990*/  FFMA R29, R5.reuse, 4, R34 ;  /* 0x40800000051d7823 */ /* 0x040fe20000000022 */
[----:B------:R-:W-:Y:S01]  /*09a0*/  FFMA R35, R5, 4, R22 ;  /* 0x4080000005237823 */ /* 0x000fe20000000016 */
[C---:B------:R-:W-:Y:S01]  /*09b0*/  FADD R27, R0.reuse, R27 ;  /* 0x0000001b001b7221 */ /* 0x040fe20000000000 */
[----:B------:R-:W-:Y:S01]  /*09c0*/  FADD R10, R0, R19 ;  /* 0x00000013000a7221 */ /* 0x000fe20000000000 */
[----:B------:R-:W-:Y:S01]  /*09d0*/  FADD R14, R17, R0 ;  /* 0x00000000110e7221 */ /* 0x000fe20000000000 */
[C-C-:B------:R-:W-:Y:S01]  /*09e0*/  FFMA R19, R7.reuse, 0.5, R26.reuse ;  /* 0x3f00000007137823 */ /* 0x140fe2000000001a */
[----:B------:R-:W-:Y:S01]  /*09f0*/  FFMA R17, R7, 0.125, R26 ;  /* 0x3e00000007117823 */ /* 0x000fe2000000001a */
[----:B------:R-:W-:Y:S01]  /*0a00*/  FADD R16, R16, R7 ;  /* 0x0000000710107221 */ /* 0x000fe20000000000 */
[C---:B------:R-:W-:Y:S01]  /*0a10*/  FFMA R7, R6.reuse, 0.25, R12 ;  /* 0x3e80000006077823 */ /* 0x040fe2000000000c */
[C---:B------:R-:W-:Y:S01]  /*0a20*/  FFMA R34, R6.reuse, -0.25, R13 ;  /* 0xbe80000006227823 */ /* 0x040fe2000000000d */
[C---:B------:R-:W-:Y:S01]  /*0a30*/  FFMA R8, R6.reuse, 0.25, R29 ;  /* 0x3e80000006087823 */ /* 0x040fe2000000001d */
[C---:B------:R-:W-:Y:S01]  /*0a40*/  FADD R12, -R6.reuse, R15 ;  /* 0x0000000f060c7221 */ /* 0x040fe20000000100 */
[C---:B------:R-:W-:Y:S01]  /*0a50*/  FFMA R0, R6.reuse, -0.5, R37 ;  /* 0xbf00000006007823 */ /* 0x040fe20000000025 */
[C---:B------:R-:W-:Y:S01]  /*0a60*/  FFMA R29, R6.reuse, 0.5, R31 ;  /* 0x3f000000061d7823 */ /* 0x040fe2000000001f */
[C---:B------:R-:W-:Y:S01]  /*0a70*/  FFMA R13, R6.reuse, -0.5, R27 ;  /* 0xbf000000060d7823 */ /* 0x040fe2000000001b */
[C---:B------:R-:W-:Y:S01]  /*0a80*/  FADD R15, R6.reuse, R35 ;  /* 0x00000023060f7221 */ /* 0x040fe20000000000 */
[C---:B------:R-:W-:Y:S01]  /*0a90*/  FFMA R37, R6.reuse, -0.125, R37 ;  /* 0xbe00000006257823 */ /* 0x040fe20000000025 */
[C---:B------:R-:W-:Y:S01]  /*0aa0*/  FFMA R31, R6.reuse, 0.125, R31 ;  /* 0x3e000000061f7823 */ /* 0x040fe2000000001f */
[C---:B------:R-:W-:Y:S01]  /*0ab0*/  FFMA R10, R6.reuse, -0.25, R10 ;  /* 0xbe800000060a7823 */ /* 0x040fe2000000000a */
[C---:B------:R-:W-:Y:S01]  /*0ac0*/  FFMA R27, R6.reuse, -0.125, R27 ;  /* 0xbe000000061b7823 */ /* 0x040fe2000000001b */
[C---:B------:R-:W-:Y:S01]  /*0ad0*/  FFMA R19, R6.reuse, 0.5, R19 ;  /* 0x3f00000006137823 */ /* 0x040fe20000000013 */
[C---:B------:R-:W-:Y:S01]  /*0ae0*/  FFMA R17, R6.reuse, 0.125, R17 ;  /* 0x3e00000006117823 */ /* 0x040fe20000000011 */
[----:B------:R-:W-:Y:S01]  /*0af0*/  FADD R35, -R6, R14 ;  /* 0x0000000e06237221 */ /* 0x000fe20000000100 */
[----:B------:R-:W-:Y:S01]  /*0b00*/  FADD R6, R16, R6 ;  /* 0x0000000610067221 */ /* 0x000fe20000000000 */
[----:B------:R-:W2:Y:S01]  /*0b10*/  LDG.E.CONSTANT R33, [R24.64+0x119c00] ;  /* 0x119c000418217981 */ /* 0x000ea2000c1e9900 */
[C---:B------:R-:W-:Y:S01]  /*0b20*/  FFMA R34, R18.reuse, 0.25, R34 ;  /* 0x3e80000012227823 */ /* 0x040fe20000000022 */
[C---:B------:R-:W-:Y:S01]  /*0b30*/  FFMA R8, R18.reuse, 0.25, R8 ;  /* 0x3e80000012087823 */ /* 0x040fe20000000008 */
[C---:B------:R-:W-:Y:S01]  /*0b40*/  FFMA R0, R18.reuse, 0.5, R0 ;  /* 0x3f00000012007823 */ /* 0x040fe20000000000 */
[----:B------:R0:W3:Y:S01]  /*0b50*/  LDG.E.CONSTANT R11, [R24.64+0x132400] ;  /* 0x13240004180b7981 */ /* 0x0000e2000c1e9900 */
[C---:B------:R-:W-:Y:S01]  /*0b60*/  FFMA R37, R18.reuse, 0.125, R37 ;  /* 0x3e00000012257823 */ /* 0x040fe20000000025 */
[C---:B------:R-:W-:Y:S01]  /*0b70*/  FFMA R29, R18.reuse, 0.5, R29 ;  /* 0x3f000000121d7823 */ /* 0x040fe2000000001d */
[C---:B------:R-:W-:Y:S01]  /*0b80*/  FFMA R31, R18.reuse, 0.125, R31 ;  /* 0x3e000000121f7823 */ /* 0x040fe2000000001f */
[C---:B------:R-:W-:Y:S01]  /*0b90*/  FFMA R10, R18.reuse, 0.25, R10 ;  /* 0x3e800000120a7823 */ /* 0x040fe2000000000a */
[C---:B------:R-:W-:Y:S01]  /*0ba0*/  FFMA R13, R18.reuse, 0.5, R13 ;  /* 0x3f000000120d7823 */ /* 0x040fe2000000000d */
[C---:B------:R-:W-:Y:S01]  /*0bb0*/  FFMA R27, R18.reuse, 0.125, R27 ;  /* 0x3e000000121b7823 */ /* 0x040fe2000000001b */
[C---:B------:R-:W-:Y:S01]  /*0bc0*/  FFMA R19, R18.reuse, 0.5, R19 ;  /* 0x3f00000012137823 */ /* 0x040fe20000000013 */
[C---:B------:R-:W-:Y:S01]  /*0bd0*/  FFMA R7, R18.reuse, 0.25, R7 ;  /* 0x3e80000012077823 */ /* 0x040fe20000000007 */
[C---:B------:R-:W-:Y:S01]  /*0be0*/  FFMA R17, R18.reuse, 0.125, R17 ;  /* 0x3e00000012117823 */ /* 0x040fe20000000011 */
[C---:B------:R-:W-:Y:S01]  /*0bf0*/  FADD R12, R18.reuse, R12 ;  /* 0x0000000c120c7221 */ /* 0x040fe20000000000 */
[C---:B------:R-:W-:Y:S01]  /*0c00*/  FADD R15, R18.reuse, R15 ;  /* 0x0000000f120f7221 */ /* 0x040fe20000000000 */
[----:B------:R-:W-:Y:S01]  /*0c10*/  FADD R35, R18, R35 ;  /* 0x0000002312237221 */ /* 0x000fe20000000000 */
[C---:B------:R-:W-:Y:S01]  /*0c20*/  FMUL R28, R9.reuse, 0.5 ;  /* 0x3f000000091c7820 */ /* 0x040fe20000400000 */
[----:B------:R-:W-:Y:S01]  /*0c30*/  FADD R18, R6, R18 ;  /* 0x0000001206127221 */ /* 0x000fe20000000000 */
[C---:B------:R-:W-:Y:S01]  /*0c40*/  FMUL R6, R9.reuse, 0.25 ;  /* 0x3e80000009067820 */ /* 0x040fe20000400000 */
[----:B------:R-:W-:Y:S01]  /*0c50*/  FMUL R20, R9, 0.125 ;  /* 0x3e00000009147820 */ /* 0x000fe20000400000 */
[----:B------:R0:W4:Y:S01]  /*0c60*/  LDG.E.CONSTANT R5, [R24.64+0x13e800] ;  /* 0x13e8000418057981 */ /* 0x000122000c1e9900 */
[C---:B------:R-:W-:Y:S01]  /*0c70*/  FFMA R0, R28.reuse, 0.5, R0 ;  /* 0x3f0000001c007823 */ /* 0x040fe20000000000 */
[C---:B------:R-:W-:Y:S01]  /*0c80*/  FFMA R29, R28.reuse, 0.25, R29 ;  /* 0x3e8000001c1d7823 */ /* 0x040fe2000000001d */
[C---:B------:R-:W-:Y:S01]  /*0c90*/  FFMA R13, R28.reuse, 0.125, R13 ;  /* 0x3e0000001c0d7823 */ /* 0x040fe2000000000d */
[----:B------:R-:W-:Y:S01]  /*0ca0*/  FADD R19, R28, R19 ;  /* 0x000000131c137221 */ /* 0x000fe20000000000 */
[----:B------:R-:W-:Y:S01]  /*0cb0*/  FADD R28, R12, R28 ;  /* 0x0000001c0c1c7221 */ /* 0x000fe20000000000 */
        /* <DEDUP_REMOVED lines=10> */
[----:B------:R0:W5:Y:S01]  /*0d60*/  LDG.E.CONSTANT R30, [R24.64+0x14ac00] ;  /* 0x14ac0004181e7981 */ /* 0x000162000c1e9900 */
[----:B------:R-:W-:Y:S01]  /*0d70*/  FMUL R14, R2, 0.5 ;  /* 0x3f000000020e7820 */ /* 0x000fe20000400000 */
[----:B------:R-:W-:Y:S01]  /*0d80*/  MOV R20, RZ ;  /* 0x000000ff00147202 */ /* 0x000fe20000000f00 */
[----:B------:R-:W-:Y:S01]  /*0d90*/  IMAD.HI R26, R4, 0x5397829d, RZ ;  /* 0x5397829d041a7827 */ /* 0x000fe200078e02ff */
[----:B------:R-:W-:Y:S01]  /*0da0*/  MOV R22, RZ ;  /* 0x000000ff00167202 */ /* 0x000fe20000000f00 */
[C---:B------:R-:W-:Y:S01]  /*0db0*/  FADD R27, R14.reuse, R14 ;  /* 0x0000000e0e1b7221 */ /* 0x040fe20000000000 */
[----:B------:R0:W5:Y:S01]  /*0dc0*/  LDG.E.CONSTANT R31, [R24.64+0x157000] ;  /* 0x15700004181f7981 */ /* 0x000162000c1e9900 */
[----:B------:R-:W-:Y:S01]  /*0dd0*/  IMAD.HI R20, R21, -0x6db6db6d, R20 ;  /* 0x9249249315147827 */ /* 0x000fe200078e0214 */
[----:B------:R-:W-:Y:S01]  /*0de0*/  FFMA R4, R14, -8, R13 ;  /* 0xc10000000e047823 */ /* 0x000fe2000000000d */
[----:B------:R-:W-:Y:S01]  /*0df0*/  FADD R0, R0, -R27 ;  /* 0x8000001b00007221 */ /* 0x000fe20000000000 */
[----:B------:R-:W-:Y:S01]  /*0e00*/  SHF.R.U32.HI R27, RZ, 0x1f, R26 ;  /* 0x0000001fff1b7819 */ /* 0x000fe2000001161a */
[C---:B------:R-:W-:Y:S01]  /*0e10*/  FMUL R13, R2.reuse, 0.25 ;  /* 0x3e800000020d7820 */ /* 0x040fe20000400000 */
[----:B------:R-:W-:Y:S01]  /*0e20*/  SHF.R.U32.HI R21, RZ, 0x1f, R20 ;  /* 0x0000001fff157819 */ /* 0x000fe20000011614 */
[----:B------:R-:W-:Y:S01]  /*0e30*/  FMUL R17, R2, 0.125 ;  /* 0x3e00000002117820 */ /* 0x000fe20000400000 */
[----:B------:R-:W-:Y:S01]  /*0e40*/  FADD R9, R18, R9 ;  /* 0x0000000912097221 */ /* 0x000fe20000000000 */
[----:B------:R-:W-:Y:S01]  /*0e50*/  LEA.HI.SX32 R26, R26, R27, 0x1c ;  /* 0x0000001b1a1a7211 */ /* 0x000fe200078fe2ff */
[C-C-:B------:R-:W-:Y:S01]  /*0e60*/  FADD R27, R13.reuse, R13.reuse ;  /* 0x0000000d0d1b7221 */ /* 0x140fe20000000000 */
[C---:B------:R-:W-:Y:S01]  /*0e70*/  FFMA R8, R13.reuse, 4, R8 ;  /* 0x408000000d087823 */ /* 0x040fe20000000008 */
[----:B------:R-:W-:Y:S01]  /*0e80*/  FFMA R10, R13, -8, R10 ;  /* 0xc10000000d0a7823 */ /* 0x000fe2000000000a */
[----:B------:R-:W-:Y:S01]  /*0e90*/  FADD R7, R7, R13 ;  /* 0x0000000d07077221 */ /* 0x000fe20000000000 */
[----:B------:R-:W-:Y:S01]  /*0ea0*/  LEA.HI.SX32 R21, R20, R21, 0x1e ;  /* 0x0000001514157211 */ /* 0x000fe200078ff2ff */
[C---:B------:R-:W-:Y:S01]  /*0eb0*/  FADD R37, R17.reuse, R17 ;  /* 0x0000001111257221 */ /* 0x040fe20000000000 */
[C---:B------:R-:W-:Y:S01]  /*0ec0*/  FFMA R16, R17.reuse, 4, R16 ;  /* 0x4080000011107823 */ /* 0x040fe20000000010 */
[----:B------:R-:W-:Y:S01]  /*0ed0*/  FFMA R13, R17, -8, R12 ;  /* 0xc1000000110d7823 */ /* 0x000fe2000000000c */
[----:B------:R-:W-:Y:S01]  /*0ee0*/  IMAD.HI R20, R23, -0x6db6db6d, R22 ;  /* 0x9249249317147827 */ /* 0x000fe200078e0216 */
[----:B------:R-:W-:Y:S01]  /*0ef0*/  FADD R17, R6, R17 ;  /* 0x0000001106117221 */ /* 0x000fe20000000000 */
[----:B------:R-:W-:Y:S01]  /*0f00*/  FADD R9, R9, R2 ;  /* 0x0000000209097221 */ /* 0x000fe20000000000 */
[----:B------:R-:W-:Y:S01]  /*0f10*/  FFMA R29, R14, 4, R29 ;  /* 0x408000000e1d7823 */ /* 0x000fe2000000001d */
[----:B------:R-:W-:Y:S01]  /*0f20*/  FADD R19, R19, R14 ;  /* 0x0000000e13137221 */ /* 0x000fe20000000000 */
[C---:B------:R-:W-:Y:S01]  /*0f30*/  FADD R6, R36.reuse, R36 ;  /* 0x0000002424067221 */ /* 0x040fe20000000000 */
[C---:B------:R-:W-:Y:S01]  /*0f40*/  FFMA R12, R36.reuse, 4, R7 ;  /* 0x40800000240c7823 */ /* 0x040fe20000000007 */
[----:B------:R-:W-:Y:S01]  /*0f50*/  FFMA R18, R36, -8, R17 ;  /* 0xc100000024127823 */ /* 0x000fe20000000011 */
[----:B------:R-:W-:Y:S01]  /*0f60*/  SHF.R.U32.HI R22, RZ, 0x1f, R20 ;  /* 0x0000001fff167819 */ /* 0x000fe20000011614 */
[----:B------:R-:W-:Y:S01]  /*0f70*/  FFMA R14, R2, 4, R15 ;  /* 0x40800000020e7823 */ /* 0x000fe2000000000f */
[----:B------:R-:W-:Y:S01]  /*0f80*/  FADD R36, R9, R36 ;  /* 0x0000002409247221 */ /* 0x000fe20000000000 */
[----:B------:R0:W5:Y:S01]  /*0f90*/  LDG.E.CONSTANT R15, [R24.64+0x163400] ;  /* 0x16340004180f7981 */ /* 0x000162000c1e9900 */
[----:B------:R-:W-:-:S03]  /*0fa0*/  LEA.HI.SX32 R22, R20, R22, 0x1d ;  /* 0x0000001614167211 */ /* 0x000fc600078feaff */
[----:B------:R0:W5:Y:S01]  /*0fb0*/  LDG.E.CONSTANT R9, [R24.64+0x16f800] ;  /* 0x16f8000418097981 */ /* 0x000162000c1e9900 */
[----:B------:R-:W-:-:S03]  /*0fc0*/  FADD R34, R34, -R27 ;  /* 0x8000001b22227221 */ /* 0x000fc60000000000 */
[----:B------:R0:W5:Y:S01]  /*0fd0*/  LDG.E.CONSTANT R17, [R24.64+0x17bc00] ;  /* 0x17bc000418117981 */ /* 0x000162000c1e9900 */
[C---:B------:R-:W-:Y:S01]  /*0fe0*/  FADD R27, R2.reuse, R2 ;  /* 0x00000002021b7221 */ /* 0x040fe20000000000 */
[----:B------:R-:W-:Y:S02]  /*0ff0*/  FFMA R35, R2, -8, R35 ;  /* 0xc100000002237823 */ /* 0x000fe40000000023 */
[----:B------:R0:W5:Y:S01]  /*1000*/  LDG.E.CONSTANT R2, [R24.64+0x188000] ;  /* 0x1880000418027981 */ /* 0x000162000c1e9900 */
[----:B------:R-:W-:Y:S01]  /*1010*/  IMAD R22, R22, -0xe, R23 ;  /* 0xfffffff216167824 */ /* 0x000fe200078e0217 */
[----:B------:R-:W-:Y:S02]  /*1020*/  FADD R19, R19, -R6 ;  /* 0x8000000613137221 */ /* 0x000fe40000000000 */
[----:B------:R0:W5:Y:S01]  /*1030*/  LDG.E.CONSTANT R7, [R24.64+0x194400] ;  /* 0x1944000418077981 */ /* 0x000162000c1e9900 */
[----:B------:R-:W-:-:S03]  /*1040*/  IMAD R22, R21, 0x38, R22 ;  /* 0x0000003815167824 */ /* 0x000fc600078e0216 */
[----:B------:R0:W5:Y:S01]  /*1050*/  LDG.E.CONSTANT R6, [R24.64+0x1a0800] ;  /* 0x1a08000418067981 */ /* 0x000162000c1e9900 */
[----:B------:R-:W-:Y:S01]  /*1060*/  FADD R28, R28, -R27 ;  /* 0x8000001b1c1c7221 */ /* 0x000fe20000000000 */
[-C--:B------:R-:W-:Y:S01]  /*1070*/  IMAD.WIDE R26, R26, R3.reuse, c[0x0][0x170] ;  /* 0x00005c001a1a7625 */ /* 0x080fe200078e0203 */
[----:B------:R-:W-:Y:S01]  /*1080*/  SHF.L.U32 R22, R22, 0x2, RZ ;  /* 0x0000000216167819 */ /* 0x000fe200000006ff */
[----:B------:R-:W-:Y:S02]  /*1090*/  FADD R32, R32, -R37 ;  /* 0x8000002520207221 */ /* 0x000fe40000000000 */
[----:B------:R0:W5:Y:S02]  /*10a0*/  LDG.E.CONSTANT R37, [R24.64+0x1acc00] ;  /* 0x1acc000418257981 */ /* 0x000164000c1e9900 */
[----:B------:R-:W-:Y:S02]  /*10b0*/  IMAD.WIDE R20, R22, R3, c[0x0][0x178] ;  /* 0x00005e0016147625 */ /* 0x000fe400078e0203 */
[----:B------:R5:W5:Y:S04]  /*10c0*/  LDG.E.CONSTANT R26, [R26.64] ;  /* 0x000000041a1a7981 */ /* 0x000b68000c1e9900 */
[----:B------:R-:W5:Y:S01]  /*10d0*/  LDG.E.CONSTANT R23, [R20.64] ;  /* 0x0000000414177981 */ /* 0x000f62000c1e9900 */
[C---:B--2---:R-:W-:Y:S01]  /*10e0*/  FFMA R10, R33.reuse, 0.25, R10 ;  /* 0x3e800000210a7823 */ /* 0x044fe2000000000a */
[----:B0-----:R-:W-:Y:S01]  /*10f0*/  FFMA R24, R33, 0.125, R13 ;  /* 0x3e00000021187823 */ /* 0x001fe2000000000d */
[----:B------:R-:W-:Y:S01]  /*1100*/  FADD R35, R35, R33 ;  /* 0x0000002123237221 */ /* 0x000fe20000000000 */
[----:B------:R-:W-:Y:S01]  /*1110*/  FFMA R4, R33, 0.5, R4 ;  /* 0x3f00000021047823 */ /* 0x000fe20000000004 */
[C---:B---3--:R-:W-:Y:S01]  /*1120*/  FADD R13, R11.reuse, R11 ;  /* 0x0000000b0b0d7221 */ /* 0x048fe20000000000 */
[C---:B------:R-:W-:Y:S01]  /*1130*/  FFMA R34, R11.reuse, -4, R34 ;  /* 0xc08000000b227823 */ /* 0x040fe20000000022 */
[C---:B------:R-:W-:Y:S01]  /*1140*/  FFMA R8, R11.reuse, 4, R8 ;  /* 0x408000000b087823 */ /* 0x040fe20000000008 */
[C---:B------:R-:W-:Y:S01]  /*1150*/  FFMA R32, R11.reuse, 8, R32 ;  /* 0x410000000b207823 */ /* 0x040fe20000000020 */
[C---:B------:R-:W-:Y:S01]  /*1160*/  FFMA R16, R11.reuse, -8, R16 ;  /* 0xc10000000b107823 */ /* 0x040fe20000000010 */
[C---:B------:R-:W-:Y:S01]  /*1170*/  FFMA R10, R11.reuse, -4, R10 ;  /* 0xc08000000b0a7823 */ /* 0x040fe2000000000a */
[C---:B------:R-:W-:Y:S01]  /*1180*/  FFMA R24, R11.reuse, 8, R24 ;  /* 0x410000000b187823 */ /* 0x040fe20000000018 */
[C---:B------:R-:W-:Y:S01]  /*1190*/  FADD R28, -R11.reuse, R28 ;  /* 0x0000001c0b1c7221 */ /* 0x040fe20000000100 */
[C---:B------:R-:W-:Y:S01]  /*11a0*/  FADD R14, R11.reuse, R14 ;  /* 0x0000000e0b0e7221 */ /* 0x040fe20000000000 */
[C---:B------:R-:W-:Y:S01]  /*11b0*/  FFMA R12, R11.reuse, 4, R12 ;  /* 0x408000000b0c7823 */ /* 0x040fe2000000000c */
[C---:B------:R-:W-:Y:S01]  /*11c0*/  FFMA R18, R11.reuse, -8, R18 ;  /* 0xc10000000b127823 */ /* 0x040fe20000000012 */
[----:B------:R-:W-:Y:S01]  /*11d0*/  FADD R35, -R11, R35 ;  /* 0x000000230b237221 */ /* 0x000fe20000000100 */
[----:B------:R-:W-:Y:S01]  /*11e0*/  FADD R36, R36, R11 ;  /* 0x0000000b24247221 */ /* 0x000fe20000000000 */
[C---:B------:R-:W-:Y:S01]  /*11f0*/  FADD R0, R13.reuse, R0 ;  /* 0x000000000d007221 */ /* 0x040fe20000000000 */
[C---:B------:R-:W-:Y:S01]  /*1200*/  FADD R29, -R13.reuse, R29 ;  /* 0x0000001d0d1d7221 */ /* 0x040fe20000000100 */
[----:B------:R-:W-:Y:S01]  /*1210*/  FADD R4, R13, R4 ;  /* 0x000000040d047221 */ /* 0x000fe20000000000 */
[----:B----4-:R-:W-:Y:S01]  /*1220*/  FADD R11, R5, R5 ;  /* 0x00000005050b7221 */ /* 0x010fe20000000000 */
[----:B------:R-:W-:-:S03]  /*1230*/  FADD R19, R19, -R13 ;  /* 0x8000000d13137221 */ /* 0x000fc60000000000 */
[C---:B------:R-:W-:Y:S01]  /*1240*/  FADD R0, -R11.reuse, R0 ;  /* 0x000000000b007221 */ /* 0x040fe20000000100 */
[C---:B------:R-:W-:Y:S01]  /*1250*/  FADD R29, -R11.reuse, R29 ;  /* 0x0000001d0b1d7221 */ /* 0x040fe20000000100 */
[----:B------:R-:W-:Y:S01]  /*1260*/  FADD R4, -R11, R4 ;  /* 0x000000040b047221 */ /* 0x000fe20000000100 */
[----:B------:R-:W-:Y:S01]  /*1270*/  FADD R13, R5, R14 ;  /* 0x0000000e050d7221 */ /* 0x000fe20000000000 */
[----:B------:R-:W-:Y:S01]  /*1280*/  FADD R19, R19, -R11 ;  /* 0x8000000b13137221 */ /* 0x000fe20000000000 */
[C---:B------:R-:W-:Y:S01]  /*1290*/  FFMA R32, R5.reuse, -8, R32 ;  /* 0xc100000005207823 */ /* 0x040fe20000000020 */
[C---:B------:R-:W-:Y:S01]  /*12a0*/  FFMA R16, R5.reuse, -8, R16 ;  /* 0xc100000005107823 */ /* 0x040fe20000000010 */
[C---:B------:R-:W-:Y:S01]  /*12b0*/  FFMA R24, R5.reuse, -8, R24 ;  /* 0xc100000005187823 */ /* 0x040fe20000000018 */
[C---:B-----5:R-:W-:Y:S01]  /*12c0*/  FMUL R27, R30.reuse, -2 ;  /* 0xc00000001e1b7820 */ /* 0x060fe20000400000 */
[----:B------:R-:W-:Y:S01]  /*12d0*/  FADD R14, R30, R30 ;  /* 0x0000001e1e0e7221 */ /* 0x000fe20000000000 */
[----:B------:R-:W-:-:S02]  /*12e0*/  FFMA R25, R5, -8, R18 ;  /* 0xc100000005197823 */ /* 0x000fc40000000012 */
[C---:B------:R-:W-:Y:S01]  /*12f0*/  FFMA R0, R27.reuse, 0.5, R0 ;  /* 0x3f0000001b007823 */ /* 0x040fe20000000000 */
[C---:B------:R-:W-:Y:S01]  /*1300*/  FFMA R29, R27.reuse, 0.25, R29 ;  /* 0x3e8000001b1d7823 */ /* 0x040fe2000000001d */
[----:B------:R-:W-:Y:S01]  /*1310*/  FFMA R4, R27, 0.125, R4 ;  /* 0x3e0000001b047823 */ /* 0x000fe20000000004 */
[C---:B------:R-:W-:Y:S01]  /*1320*/  FMUL R27, R30.reuse, -8 ;  /* 0xc10000001e1b7820 */ /* 0x040fe20000400000 */
[----:B------:R-:W-:Y:S01]  /*1330*/  FADD R19, R19, -R14 ;  /* 0x8000000e13137221 */ /* 0x000fe20000000000 */
[C---:B------:R-:W-:Y:S01]  /*1340*/  FFMA R34, R5.reuse, 4, R34 ;  /* 0x4080000005227823 */ /* 0x040fe20000000022 */
[----:B------:R-:W-:Y:S01]  /*1350*/  FFMA R8, R5, 4, R8 ;  /* 0x4080000005087823 */ /* 0x000fe20000000008 */
[C---:B------:R-:W-:Y:S01]  /*1360*/  FFMA R32, R27.reuse, 0.5, R32 ;  /* 0x3f0000001b207823 */ /* 0x040fe20000000020 */
[C---:B------:R-:W-:Y:S01]  /*1370*/  FFMA R16, R27.reuse, 0.25, R16 ;  /* 0x3e8000001b107823 */ /* 0x040fe20000000010 */
[----:B------:R-:W-:Y:S01]  /*1380*/  FFMA R24, R27, 0.125, R24 ;  /* 0x3e0000001b187823 */ /* 0x000fe20000000018 */
[C---:B------:R-:W-:Y:S01]  /*1390*/  FFMA R10, R5.reuse, 4, R10 ;  /* 0x40800000050a7823 */ /* 0x040fe2000000000a */
[----:B------:R-:W-:Y:S01]  /*13a0*/  FFMA R12, R5, 4, R12 ;  /* 0x40800000050c7823 */ /* 0x000fe2000000000c */
[C---:B------:R-:W-:Y:S01]  /*13b0*/  FMUL R27, R30.reuse, 4 ;  /* 0x408000001e1b7820 */ /* 0x040fe20000400000 */
[----:B------:R-:W-:Y:S01]  /*13c0*/  FFMA R14, R30, -8, R25 ;  /* 0xc10000001e0e7823 */ /* 0x000fe20000000019 */
[----:B------:R-:W-:-:S02]  /*13d0*/  FMUL R25, R31, -8 ;  /* 0xc10000001f197820 */ /* 0x000fc40000400000 */
[C---:B------:R-:W-:Y:S01]  /*13e0*/  FFMA R34, R27.reuse, 0.5, R34 ;  /* 0x3f0000001b227823 */ /* 0x040fe20000000022 */
[C---:B------:R-:W-:Y:S01]  /*13f0*/  FFMA R8, R27.reuse, 0.25, R8 ;  /* 0x3e8000001b087823 */ /* 0x040fe20000000008 */
[----:B------:R-:W-:Y:S01]  /*1400*/  FFMA R10, R27, 0.125, R10 ;  /* 0x3e0000001b0a7823 */ /* 0x000fe2000000000a */
[----:B------:R-:W-:Y:S01]  /*1410*/  FADD R12, R12, R27 ;  /* 0x0000001b0c0c7221 */ /* 0x000fe20000000000 */
[----:B------:R-:W-:Y:S01]  /*1420*/  FADD R27, R25, R25 ;  /* 0x00000019191b7221 */ /* 0x000fe20000000000 */
[C---:B------:R-:W-:Y:S01]  /*1430*/  FADD R11, R5.reuse, R28 ;  /* 0x0000001c050b7221 */ /* 0x040fe20000000000 */
[----:B------:R-:W-:Y:S01]  /*1440*/  FADD R35, R5, R35 ;  /* 0x0000002305237221 */ /* 0x000fe20000000000 */
[C---:B------:R-:W-:Y:S01]  /*1450*/  FMUL R28, R31.reuse, -2 ;  /* 0xc00000001f1c7820 */ /* 0x040fe20000400000 */
[----:B------:R-:W-:Y:S01]  /*1460*/  FFMA R14, R31, -8, R14 ;  /* 0xc10000001f0e7823 */ /* 0x000fe2000000000e */
[----:B------:R-:W-:Y:S01]  /*1470*/  FADD R32, R32, -R27 ;  /* 0x8000001b20207221 */ /* 0x000fe20000000000 */
[----:B------:R-:W-:Y:S01]  /*1480*/  FFMA R24, R25, -8, R24 ;  /* 0xc100000019187823 */ /* 0x000fe20000000018 */
[----:B------:R-:W-:Y:S01]  /*1490*/  FFMA R18, R30, 0.125, R35 ;  /* 0x3e0000001e127823 */ /* 0x000fe20000000023 */
[----:B------:R-:W-:Y:S01]  /*14a0*/  FFMA R4, R28, -8, R4 ;  /* 0xc10000001c047823 */ /* 0x000fe20000000004 */
[----:B------:R-:W-:Y:S01]  /*14b0*/  FADD R5, R36, R5 ;  /* 0x0000000524057221 */ /* 0x000fe20000000000 */
[C---:B------:R-:W-:Y:S01]  /*14c0*/  FADD R35, R15.reuse, R15 ;  /* 0x0000000f0f237221 */ /* 0x040fe20000000000 */
[----:B------:R-:W-:Y:S01]  /*14d0*/  FFMA R24, R15, -8, R24 ;  /* 0xc10000000f187823 */ /* 0x000fe20000000018 */
[----:B------:R-:W-:Y:S01]  /*14e0*/  FADD R14, R14, R9 ;  /* 0x000000090e0e7221 */ /* 0x000fe20000000000 */
[----:B------:R-:W-:Y:S01]  /*14f0*/  FFMA R16, R25, 4, R16 ;  /* 0x4080000019107823 */ /* 0x000fe20000000010 */
[----:B------:R-:W-:Y:S01]  /*1500*/  FADD R9, -R17, R32 ;  /* 0x0000002011097221 */ /* 0x000fe20000000100 */
[----:B------:R-:W-:Y:S01]  /*1510*/  FADD R35, R4, -R35 ;  /* 0x8000002304237221 */ /* 0x000fe20000000000 */
[C---:B------:R-:W-:Y:S01]  /*1520*/  FFMA R11, R30.reuse, 0.5, R11 ;  /* 0x3f0000001e0b7823 */ /* 0x040fe2000000000b */
[----:B------:R-:W-:Y:S01]  /*1530*/  FFMA R13, R30, 0.25, R13 ;  /* 0x3e8000001e0d7823 */ /* 0x000fe2000000000d */
[----:B------:R-:W-:Y:S01]  /*1540*/  FADD R4, R2, R9 ;  /* 0x0000000902047221 */ /* 0x000fe20000000000 */
[----:B------:R-:W-:Y:S01]  /*1550*/  FADD R30, R5, R30 ;  /* 0x0000001e051e7221 */ /* 0x000fe20000000000 */
[C---:B------:R-:W-:Y:S01]  /*1560*/  FADD R24, -R17.reuse, R24 ;  /* 0x0000001811187221 */ /* 0x040fe20000000100 */
[----:B------:R-:W-:Y:S01]  /*1570*/  FADD R5, R28, R28 ;  /* 0x0000001c1c057221 */ /* 0x000fe20000000000 */
[----:B------:R-:W-:Y:S01]  /*1580*/  FADD R16, R17, R16 ;  /* 0x0000001011107221 */ /* 0x000fe20000000000 */
[----:B------:R-:W-:Y:S01]  /*1590*/  FMUL R33, R31, 4 ;  /* 0x408000001f217820 */ /* 0x000fe20000400000 */
[----:B------:R-:W-:Y:S01]  /*15a0*/  FADD R17, R14, R17 ;  /* 0x000000110e117221 */ /* 0x000fe20000000000 */
[----:B------:R-:W-:Y:S01]  /*15b0*/  FFMA R4, R7, 0.5, R4 ;  /* 0x3f00000007047823 */ /* 0x000fe20000000004 */
[----:B------:R-:W-:Y:S01]  /*15c0*/  FADD R24, R2, R24 ;  /* 0x0000001802187221 */ /* 0x000fe20000000000 */
[----:B------:R-:W-:Y:S01]  /*15d0*/  FADD R9, R6, R6 ;  /* 0x0000000606097221 */ /* 0x000fe20000000000 */
[----:B------:R-:W-:Y:S01]  /*15e0*/  FADD R5, R0, -R5 ;  /* 0x8000000500057221 */ /* 0x000fe20000000000 */
[----:B------:R-:W-:Y:S01]  /*15f0*/  FADD R16, R2, R16 ;  /* 0x0000001002107221 */ /* 0x000fe20000000000 */
[C-C-:B------:R-:W-:Y:S01]  /*1600*/  FADD R25, R33.reuse, R33.reuse ;  /* 0x0000002121197221 */ /* 0x140fe20000000000 */
[C---:B------:R-:W-:Y:S01]  /*1610*/  FFMA R27, R33.reuse, 4, R8 ;  /* 0x40800000211b7823 */ /* 0x040fe20000000008 */
[----:B------:R-:W-:Y:S01]  /*1620*/  FFMA R0, R33, -8, R10 ;  /* 0xc100000021007823 */ /* 0x000fe2000000000a */
[----:B------:R-:W-:Y:S01]  /*1630*/  FADD R13, R13, R33 ;  /* 0x000000210d0d7221 */ /* 0x000fe20000000000 */
[----:B------:R-:W-:Y:S01]  /*1640*/  FADD R2, R17, R2 ;  /* 0x0000000211027221 */ /* 0x000fe20000000000 */
[----:B------:R-:W-:Y:S01]  /*1650*/  FADD R33, R33, R12 ;  /* 0x0000000c21217221 */ /* 0x000fe20000000000 */
[----:B------:R-:W-:Y:S01]  /*1660*/  FFMA R12, R7, 0.125, R24 ;  /* 0x3e000000070c7823 */ /* 0x000fe20000000018 */
[----:B------:R-:W-:Y:S01]  /*1670*/  FADD R10, R4, -R9 ;  /* 0x80000009040a7221 */ /* 0x000fe20000000000 */
[C---:B------:R-:W-:Y:S01]  /*1680*/  FADD R8, R31.reuse, R31 ;  /* 0x0000001f1f087221 */ /* 0x040fe20000000000 */
[----:B------:R-:W2:Y:S01]  /*1690*/  LDG.E.CONSTANT R4, [R20.64+0x8] ;  /* 0x0000080414047981 */ /* 0x000ea2000c1e9900 */
[----:B------:R-:W-:Y:S01]  /*16a0*/  FFMA R18, R31, -8, R18 ;  /* 0xc10000001f127823 */ /* 0x000fe20000000012 */
[----:B------:R-:W-:Y:S01]  /*16b0*/  FFMA R17, R7, 0.25, R16 ;  /* 0x3e80000007117823 */ /* 0x000fe20000000010 */
[----:B------:R-:W-:Y:S01]  /*16c0*/  FADD R24, R2, R7 ;  /* 0x0000000702187221 */ /* 0x000fe20000000000 */
[----:B------:R-:W-:Y:S01]  /*16d0*/  FADD R31, R30, R31 ;  /* 0x0000001f1e1f7221 */ /* 0x000fe20000000000 */
[C---:B------:R-:W-:Y:S01]  /*16e0*/  FFMA R12, R6.reuse, -8, R12 ;  /* 0xc1000000060c7823 */ /* 0x040fe2000000000c */
[----:B------:R-:W3:Y:S01]  /*16f0*/  LDG.E.CONSTANT R7, [R20.64+0xe4] ;  /* 0x0000e40414077981 */ /* 0x000ee2000c1e9900 */
[----:B------:R-:W-:Y:S01]  /*1700*/  FFMA R17, R6, 4, R17 ;  /* 0x4080000006117823 */ /* 0x000fe20000000011 */
[----:B------:R-:W-:Y:S01]  /*1710*/  FADD R24, R24, R6 ;  /* 0x0000000618187221 */ /* 0x000fe20000000000 */
[----:B------:R-:W-:Y:S01]  /*1720*/  FADD R11, R11, -R8 ;  /* 0x800000080b0b7221 */ /* 0x000fe20000000000 */
[----:B------:R-:W-:Y:S01]  /*1730*/  FFMA R0, R15, 4, R0 ;  /* 0x408000000f007823 */ /* 0x000fe20000000000 */
[----:B------:R-:W4:Y:S01]  /*1740*/  LDG.E.CONSTANT R9, [R20.64+0x4] ;  /* 0x0000040414097981 */ /* 0x000f22000c1e9900 */
[--C-:B------:R-:W-:Y:S01]  /*1750*/  FADD R32, R31, R26.reuse ;  /* 0x0000001a1f207221 */ /* 0x100fe20000000000 */
[----:B------:R-:W-:Y:S01]  /*1760*/  FFMA R29, R28, 4, R29 ;  /* 0x408000001c1d7823 */ /* 0x000fe2000000001d */
[----:B------:R-:W-:Y:S01]  /*1770*/  FADD R25, R34, -R25 ;  /* 0x8000001922197221 */ /* 0x000fe20000000000 */
[----:B------:R-:W5:Y:S01]  /*1780*/  LDG.E.CONSTANT R2, [R20.64+0xc] ;  /* 0x00000c0414027981 */ /* 0x000f62000c1e9900 */
[----:B------:R-:W-:Y:S01]  /*1790*/  FADD R19, -R8, R19 ;  /* 0x0000001308137221 */ /* 0x000fe20000000100 */
[----:B------:R-:W-:Y:S01]  /*17a0*/  FADD R15, R18, R15 ;  /* 0x0000000f120f7221 */ /* 0x000fe20000000000 */
[----:B------:R-:W-:Y:S01]  /*17b0*/  FADD R37, R12, R37 ;  /* 0x000000250c257221 */ /* 0x000fe20000000000 */
[----:B------:R-:W5:Y:S04]  /*17c0*/  LDG.E.CONSTANT R16, [R20.64+0xe8] ;  /* 0x0000e80414107981 */ /* 0x000f68000c1e9900 */
[----:B------:R-:W5:Y:S01]  /*17d0*/  LDG.E.CONSTANT R6, [R20.64+0x1c0] ;  /* 0x0001c00414067981 */ /* 0x000f62000c1e9900 */
[--C-:B------:R-:W-:Y:S01]  /*17e0*/  FADD R18, R5, R26.reuse ;  /* 0x0000001a05127221 */ /* 0x100fe20000000000 */
        /* <DEDUP_REMOVED lines=14> */
[----:B------:R-:W-:Y:S01]  /*18d0*/  FADD R34, R32, R23 ;  /* 0x0000001720227221 */ /* 0x000fe20000000000 */
        /* <DEDUP_REMOVED lines=9> */
[----:B------:R-:W-:Y:S01]  /*1970*/  IMAD.WIDE R22, R22, R3, c[0x0][0x160] ;  /* 0x0000580016167625 */ /* 0x000fe200078e0203 */
[----:B------:R-:W-:-:S05]  /*1980*/  FMNMX R3, RZ, R34, !PT ;  /* 0x00000022ff037209 */ /* 0x000fca0007800000 */
[----:B------:R0:W-:Y:S01]  /*1990*/  STG.E [R22.64], R3 ;  /* 0x0000000316007986 */ /* 0x0001e2000c101904 */
[----:B--2---:R-:W-:Y:S01]  /*19a0*/  FADD R4, R13, R4 ;  /* 0x000000040d047221 */ /* 0x004fe20000000000 */
[----:B---3--:R-:W-:-:S04]  /*19b0*/  FADD R18, R18, R7 ;  /* 0x0000000712127221 */ /* 0x008fc80000000000 */
[----:B------:R-:W-:Y:S01]  /*19c0*/  FMNMX R7, RZ, R4, !PT ;  /* 0x00000004ff077209 */ /* 0x000fe20007800000 */
[----:B----4-:R-:W-:Y:S01]  /*19d0*/  FADD R9, R28, R9 ;  /* 0x000000091c097221 */ /* 0x010fe20000000000 */
[----:B-----5:R-:W-:Y:S01]  /*19e0*/  FADD R2, R15, R2 ;  /* 0x000000020f027221 */ /* 0x020fe20000000000 */
[----:B------:R-:W-:Y:S01]  /*19f0*/  FADD R16, R29, R16 ;  /* 0x000000101d107221 */ /* 0x000fe20000000000 */
[----:B------:R-:W-:Y:S01]  /*1a00*/  FADD R6, R33, R6 ;  /* 0x0000000621067221 */ /* 0x000fe20000000000 */
[----:B------:R1:W-:Y:S01]  /*1a10*/  STG.E [R22.64+0x8], R7 ;  /* 0x0000080716007986 */ /* 0x0003e2000c101904 */
[----:B------:R-:W-:Y:S02]  /*1a20*/  FMNMX R9, RZ, R9, !PT ;  /* 0x00000009ff097209 */ /* 0x000fe40007800000 */
[----:B------:R-:W-:Y:S02]  /*1a30*/  FMNMX R13, RZ, R2, !PT ;  /* 0x00000002ff0d7209 */ /* 0x000fe40007800000 */
[----:B0-----:R-:W-:Y:S01]  /*1a40*/  FMNMX R3, RZ, R16, !PT ;  /* 0x00000010ff037209 */ /* 0x001fe20007800000 */
[----:B------:R0:W-:Y:S01]  /*1a50*/  STG.E [R22.64+0x4], R9 ;  /* 0x0000040916007986 */ /* 0x0001e2000c101904 */
[----:B-1----:R-:W-:Y:S01]  /*1a60*/  FMNMX R7, RZ, R6, !PT ;  /* 0x00000006ff077209 */ /* 0x002fe20007800000 */
        /* <DEDUP_REMOVED lines=9> */
[----:B------:R1:W-:Y:S01]  /*1b00*/  STG.E [R22.64+0xc], R13 ;  /* 0x00000c0d16007986 */ /* 0x0003e2000c101904 */
[----:B------:R-:W-:-:S02]  /*1b10*/  FMNMX R15, RZ, R8, !PT ;  /* 0x00000008ff0f7209 */ /* 0x000fc40007800000 */
[----:B------:R-:W-:Y:S01]  /*1b20*/  FMNMX R19, RZ, R18, !PT ;  /* 0x00000012ff137209 */ /* 0x000fe20007800000 */
[----:B------:R2:W-:Y:S01]  /*1b30*/  STG.E [R22.64+0xe8], R3 ;  /* 0x0000e80316007986 */ /* 0x0005e2000c101904 */
[----:B0-----:R-:W-:Y:S02]  /*1b40*/  FMNMX R9, RZ, R12, !PT ;  /* 0x0000000cff097209 */ /* 0x001fe40007800000 */
[----:B------:R-:W-:Y:S01]  /*1b50*/  FMNMX R27, RZ, R27, !PT ;  /* 0x0000001bff1b7209 */ /* 0x000fe20007800000 */
[----:B------:R0:W-:Y:S01]  /*1b60*/  STG.E [R22.64+0x1c0], R7 ;  /* 0x0001c00716007986 */ /* 0x0001e2000c101904 */
[----:B------:R-:W-:Y:S02]  /*1b70*/  FMNMX R5, RZ, R0, !PT ;  /* 0x00000000ff057209 */ /* 0x000fe40007800000 */
[----:B------:R-:W-:Y:S02]  /*1b80*/  FMNMX R11, RZ, R11, !PT ;  /* 0x0000000bff0b7209 */ /* 0x000fe40007800000 */
[----:B-1----:R-:W-:-:S02]  /*1b90*/  FMNMX R13, RZ, R14, !PT ;  /* 0x0000000eff0d7209 */ /* 0x002fc40007800000 */
[----:B------:R-:W-:Y:S02]  /*1ba0*/  FMNMX R17, RZ, R17, !PT ;  /* 0x00000011ff117209 */ /* 0x000fe40007800000 */
[----:B--2---:R-:W-:Y:S02]  /*1bb0*/  FMNMX R3, RZ, R10, !PT ;  /* 0x0000000aff037209 */ /* 0x004fe40007800000 */
[----:B0-----:R-:W-:Y:S01]  /*1bc0*/  FMNMX R7, RZ, R32, !PT ;  /* 0x00000020ff077209 */ /* 0x001fe20007800000 */
        /* <DEDUP_REMOVED lines=11> */
.L_x_40:
        /* <DEDUP_REMOVED lines=16> */
.L_x_103:


//--------------------- .text.tvmgen_default_fused_nn_batch_flatten_kernel --------------------------
	.section	.text.tvmgen_default_fused_nn_batch_flatten_kernel,"ax",@progbits
	.sectioninfo	@"SHI_REGISTERS=8"
	.align	128
        .global         tvmgen_default_fused_nn_batch_flatten_kernel
        .type           tvmgen_default_fused_nn_batch_flatten_kernel,@function
        .size           tvmgen_default_fused_nn_batch_flatten_kernel,(.L_x_104 - tvmgen_default_fused_nn_batch_flatten_kernel)
        .other          tvmgen_default_fused_nn_batch_flatten_kernel,@"STO_CUDA_ENTRY STV_DEFAULT"
tvmgen_default_fused_nn_batch_flatten_kernel:
.text.tvmgen_default_fused_nn_batch_flatten_kernel:
[----:B------:R-:W-:Y:S02]  /*0000*/  MOV R1, c[0x0][0x28] ;  /* 0x00000a0000017a02 */ /* 0x000fe40000000f00 */
[----:B------:R-:W0:Y:S01]  /*0010*/  S2R R4, SR_TID.X ;  /* 0x0000000000047919 */ /* 0x000e220000002100 */
[----:B------:R-:W-:Y:S01]  /*0020*/  MOV R5, 0x4 ;  /* 0x0000000400057802 */ /* 0x000fe20000000f00 */
[----:B------:R-:W-:-:S04]  /*0030*/  ULDC.64 UR4, c[0x0][0x118] ;  /* 0x0000460000047ab9 */ /* 0x000fc80000000a00 */
[----:B0-----:R-:W-:-:S06]  /*0040*/  IMAD.WIDE R2, R4, R5, c[0x0][0x160] ;  /* 0x0000580004027625 */ /* 0x001fcc00078e0205 */
[----:B------:R-:W2:Y:S01]  /*0050*/  LDG.E.CONSTANT R3, [R2.64] ;  /* 0x0000000402037981 */ /* 0x000ea2000c1e9900 */
[----:B------:R-:W-:-:S05]  /*0060*/  IMAD.WIDE R4, R4, R5, c[0x0][0x168] ;  /* 0x00005a0004047625 */ /* 0x000fca00078e0205 */
[----:B--2---:R-:W-:Y:S01]  /*0070*/  STG.E [R4.64], R3 ;  /* 0x0000000304007986 */ /* 0x004fe2000c101904 */
[----:B------:R-:W-:Y:S05]  /*0080*/  EXIT ;  /* 0x000000000000794d */ /* 0x000fea0003800000 */
.L_x_41:
        /* <DEDUP_REMOVED lines=15> */
.L_x_104:


//--------------------- .text.tvmgen_default_fused_nn_conv2d_add_nn_relu_kernel --------------------------
	.section	.text.tvmgen_default_fused_nn_conv2d_add_nn_relu_kernel,"ax",@progbits
	.sectionflags	@"SHF_BARRIERS=1"
	.sectioninfo	@"SHI_REGISTERS=93"
	.align	128
        .global         tvmgen_default_fused_nn_conv2d_add_nn_relu_kernel
        .type           tvmgen_default_fused_nn_conv2d_add_nn_relu_kernel,@function
        .size           tvmgen_default_fused_nn_conv2d_add_nn_relu_kernel,(.L_x_105 - tvmgen_default_fused_nn_conv2d_add_nn_relu_kernel)
        .other          tvmgen_default_fused_nn_conv2d_add_nn_relu_kernel,@"STO_CUDA_ENTRY STV_DEFAULT"
tvmgen_default_fused_nn_conv2d_add_nn_relu_kernel:
.text.tvmgen_default_fused_nn_conv2d_add_nn_relu_kernel:
[----:B------:R-:W-:Y:S02]  /*0000*/  MOV R1, c[0x0][0x28] ;  /* 0x00000a0000017a02 */ /* 0x000fe40000000f00 */
[----:B------:R-:W0:Y:S01]  /*0010*/  S2R R3, SR_TID.X ;  /* 0x0000000000037919 */ /* 0x000e220000002100 */
[----:B------:R-:W-:Y:S01]  /*0020*/  MOV R2, RZ ;  /* 0x000000ff00027202 */ /* 0x000fe20000000f00 */
[----:B------:R-:W-:Y:S01]  /*0030*/  CS2R R66, SRZ ;  /* 0x0000000000427805 */ /* 0x000fe2000001ff00 */
[----:B------:R-:W-:Y:S01]  /*0040*/  MOV R4, RZ ;  /* 0x000000ff00047202 */ /* 0x000fe20000000f00 */
[----:B------:R-:W1:Y:S01]  /*0050*/  S2R R69, SR_TID.Z ;  /* 0x0000000000457919 */ /* 0x000e620000002300 */
[----:B------:R-:W-:Y:S01]  /*0060*/  MOV R6, RZ ;  /* 0x000000ff00067202 */ /* 0x000fe20000000f00 */
[----:B------:R-:W-:Y:S01]  /*0070*/  CS2R R64, SRZ ;  /* 0x0000000000407805 */ /* 0x000fe2000001ff00 */
[----:B------:R-:W-:Y:S01]  /*0080*/  MOV R8, RZ ;  /* 0x000000ff00087202 */ /* 0x000fe20000000f00 */
[----:B------:R-:W-:Y:S01]  /*0090*/  CS2R R62, SRZ ;  /* 0x00000000003e7805 */ /* 0x000fe2000001ff00 */
[----:B------:R-:W-:Y:S01]  /*00a0*/  MOV R10, RZ ;  /* 0x000000ff000a7202 */ /* 0x000fe20000000f00 */
[----:B------:R-:W-:Y:S01]  /*00b0*/  CS2R R60, SRZ ;  /* 0x00000000003c7805 */ /* 0x000fe2000001ff00 */
[----:B------:R-:W-:Y:S01]  /*00c0*/  MOV R74, 0x38 ;  /* 0x00000038004a7802 */ /* 0x000fe20000000f00 */
        /* <DEDUP_REMOVED lines=12> */
[C---:B0-----:R-:W-:Y:S01]  /*0190*/  IMAD.HI R0, R3.reuse, -0x6db6db6d, R2 ;  /* 0x9249249303007827 */ /* 0x041fe200078e0202 */
[----:B------:R-:W-:Y:S01]  /*01a0*/  SHF.L.U32 R5, R3, 0x2, RZ ;  /* 0x0000000203057819 */ /* 0x000fe200000006ff */
[----:B------:R-:W-:Y:S01]  /*01b0*/  CS2R R36, SRZ ;  /* 0x0000000000247805 */ /* 0x000fe2000001ff00 */
[----:B------:R-:W-:Y:S01]  /*01c0*/  CS2R R34, SRZ ;  /* 0x0000000000227805 */ /* 0x000fe2000001ff00 */
[----:B------:R-:W-:Y:S01]  /*01d0*/  CS2R R32, SRZ ;  /* 0x0000000000207805 */ /* 0x000fe2000001ff00 */
[----:B------:R-:W-:Y:S01]  /*01e0*/  SHF.R.U32.HI R11, RZ, 0x1f, R0 ;  /* 0x0000001fff0b7819 */ /* 0x000fe20000011600 */
[C---:B------:R-:W-:Y:S01]  /*01f0*/  IMAD.HI R71, R5.reuse, -0x6db6db6d, R4 ;  /* 0x9249249305477827 */ /* 0x040fe200078e0204 */
[C---:B------:R-:W-:Y:S01]  /*0200*/  IADD3 R7, R5.reuse, 0x1, RZ ;  /* 0x0000000105077810 */ /* 0x040fe20007ffe0ff */
[----:B------:R-:W-:Y:S01]  /*0210*/  CS2R R30, SRZ ;  /* 0x00000000001e7805 */ /* 0x000fe2000001ff00 */
[----:B------:R-:W-:Y:S01]  /*0220*/  LEA.HI.SX32 R0, R0, R11, 0x1d ;  /* 0x0000000b00007211 */ /* 0x000fe200078feaff */
[----:B------:R-:W-:Y:S01]  /*0230*/  CS2R R28, SRZ ;  /* 0x00000000001c7805 */ /* 0x000fe2000001ff00 */
[----:B------:R-:W-:Y:S01]  /*0240*/  IADD3 R9, R5, 0x2, RZ ;  /* 0x0000000205097810 */ /* 0x000fe20007ffe0ff */
[----:B------:R-:W-:Y:S01]  /*0250*/  IMAD.HI R73, R7, -0x6db6db6d, R6 ;  /* 0x9249249307497827 */ /* 0x000fe200078e0206 */
[----:B------:R-:W-:Y:S01]  /*0260*/  IADD3 R11, R5, 0x3, RZ ;  /* 0x00000003050b7810 */ /* 0x000fe20007ffe0ff */
[----:B------:R-:W-:Y:S01]  /*0270*/  CS2R R26, SRZ ;  /* 0x00000000001a7805 */ /* 0x000fe2000001ff00 */
[----:B------:R-:W-:Y:S01]  /*0280*/  SHF.R.U32.HI R4, RZ, 0x1f, R71 ;  /* 0x0000001fff047819 */ /* 0x000fe20000011647 */
[----:B------:R-:W-:Y:S01]  /*0290*/  IMAD.HI R75, R9, -0x6db6db6d, R8 ;  /* 0x92492493094b7827 */ /* 0x000fe200078e0208 */
[----:B-1----:R-:W-:Y:S01]  /*02a0*/  IADD3 R0, R0, R69, RZ ;  /* 0x0000004500007210 */ /* 0x002fe20007ffe0ff */
[----:B------:R-:W-:Y:S01]  /*02b0*/  CS2R R24, SRZ ;  /* 0x0000000000187805 */ /* 0x000fe2000001ff00 */
[----:B------:R-:W-:Y:S01]  /*02c0*/  LEA.HI.SX32 R71, R71, R4, 0x1e ;  /* 0x0000000447477211 */ /* 0x000fe200078ff2ff */
[----:B------:R-:W-:Y:S01]  /*02d0*/  IMAD.HI R77, R11, -0x6db6db6d, R10 ;  /* 0x924924930b4d7827 */ /* 0x000fe200078e020a */
[----:B------:R-:W-:Y:S01]  /*02e0*/  SHF.R.U32.HI R4, RZ, 0x1f, R73 ;  /* 0x0000001fff047819 */ /* 0x000fe20000011649 */
[----:B------:R-:W-:Y:S01]  /*02f0*/  CS2R R22, SRZ ;  /* 0x0000000000167805 */ /* 0x000fe2000001ff00 */
[----:B------:R-:W-:Y:S01]  /*0300*/  SHF.R.U32.HI R6, RZ, 0x1f, R75 ;  /* 0x0000001fff067819 */ /* 0x000fe2000001164b */
[----:B------:R-:W-:Y:S01]  /*0310*/  CS2R R20, SRZ ;  /* 0x0000000000147805 */ /* 0x000fe2000001ff00 */
[----:B------:R-:W-:Y:S01]  /*0320*/  SHF.R.U32.HI R8, RZ, 0x1f, R77 ;  /* 0x0000001fff087819 */ /* 0x000fe2000001164d */
[----:B------:R-:W-:Y:S01]  /*0330*/  CS2R R18, SRZ ;  /* 0x0000000000127805 */ /* 0x000fe2000001ff00 */
[----:B------:R-:W-:Y:S01]  /*0340*/  LEA.HI.SX32 R73, R73, R4, 0x1e ;  /* 0x0000000449497211 */ /* 0x000fe200078ff2ff */
[----:B------:R-:W-:Y:S01]  /*0350*/  CS2R R16, SRZ ;  /* 0x0000000000107805 */ /* 0x000fe2000001ff00 */
[----:B------:R-:W-:Y:S01]  /*0360*/  LEA.HI.SX32 R75, R75, R6, 0x1e ;  /* 0x000000064b4b7211 */ /* 0x000fe200078ff2ff */
[----:B------:R-:W-:Y:S01]  /*0370*/  CS2R R14, SRZ ;  /* 0x00000000000e7805 */ /* 0x000fe2000001ff00 */
[----:B------:R-:W-:Y:S01]  /*0380*/  LEA.HI.SX32 R77, R77, R8, 0x1e ;  /* 0x000000084d4d7211 */ /* 0x000fe200078ff2ff */
[----:B------:R-:W-:Y:S01]  /*0390*/  IMAD R74, R69, R74, 0x394 ;  /* 0x00000394454a7424 */ /* 0x000fe200078e024a */
[----:B------:R-:W-:Y:S01]  /*03a0*/  ISETP.GE.AND P0, PT, R0, 0x8, PT ;  /* 0x000000080000780c */ /* 0x000fe20003f06270 */
[----:B------:R-:W-:Y:S01]  /*03b0*/  IMAD R76, R71, -0x7, R5 ;  /* 0xfffffff9474c7824 */ /* 0x000fe200078e0205 */
[----:B------:R-:W-:Y:S01]  /*03c0*/  MOV R0, RZ ;  /* 0x000000ff00007202 */ /* 0x000fe20000000f00 */
[----:B------:R-:W-:Y:S01]  /*03d0*/  IMAD R78, R73, -0x7, R7 ;  /* 0xfffffff9494e7824 */ /* 0x000fe200078e0207 */
[----:B------:R-:W-:Y:S01]  /*03e0*/  ISETP.LT.AND P0, PT, R3, 0xe, !P0 ;  /* 0x0000000e0300780c */ /* 0x000fe20004701270 */
[----:B------:R-:W-:Y:S01]  /*03f0*/  IMAD R79, R75, -0x7, R9 ;  /* 0xfffffff94b4f7824 */ /* 0x000fe200078e0209 */
[----:B------:R-:W-:Y:S01]  /*0400*/  MOV R68, RZ ;  /* 0x000000ff00447202 */ /* 0x000fe20000000f00 */
[----:B------:R-:W-:Y:S01]  /*0410*/  IMAD R80, R77, -0x7, R11 ;  /* 0xfffffff94d507824 */ /* 0x000fe200078e020b */
[----:B------:R-:W-:-:S02]  /*0420*/  ULDC.64 UR6, c[0x0][0x118] ;  /* 0x0000460000067ab9 */ /* 0x000fc40000000a00 */
.L_x_55:
[----:B------:R-:W-:-:S07]  /*0430*/  MOV R81, RZ ;  /* 0x000000ff00517202 */ /* 0x000fce0000000f00 */
.L_x_54:
[----:B------:R-:W0:Y:S01]  /*0440*/  S2R R70, SR_CTAID.Y ;  /* 0x0000000000467919 */ /* 0x000e220000002600 */
[----:B------:R-:W-:Y:S03]  /*0450*/  BSSY B0, `(.L_x_42) ;  /* 0x0000030000007945 */ /* 0x000fe60003800000 */
[----:B------:R-:W-:Y:S01]  /*0460*/  BAR.SYNC.DEFER_BLOCKING 0x0 ;  /* 0x0000000000007b1d */ /* 0x000fe20000010000 */
[----:B0-----:R-:W-:-:S04]  /*0470*/  LEA R4, R70, R81, 0x1 ;  /* 0x0000005146047211 */ /* 0x001fc800078e08ff */
[----:B------:R-:W-:-:S04]  /*0480*/  IADD3 R4, R4, -0x3, RZ ;  /* 0xfffffffd04047810 */ /* 0x000fc80007ffe0ff */
[----:B------:R-:W-:-:S13]  /*0490*/  ISETP.GE.U32.AND P1, PT, R4, 0xe0, PT ;  /* 0x000000e00400780c */ /* 0x000fda0003f26070 */
[----:B------:R-:W-:Y:S05]  /*04a0*/  @!P1 BRA `(.L_x_43) ;  /* 0x000000a000009947 */ /* 0x000fea0003800000 */
[C---:B------:R-:W-:Y:S02]  /*04b0*/  SHF.L.U32 R4, R3.reuse, 0x1, RZ ;  /* 0x0000000103047819 */ /* 0x040fe400000006ff */
[----:B------:R-:W-:-:S03]  /*04c0*/  ISETP.GT.AND P1, PT, R3, 0xe, PT ;  /* 0x0000000e0300780c */ /* 0x000fc60003f24270 */
[----:B------:R-:W-:-:S05]  /*04d0*/  IMAD R4, R69, 0x1d, R4 ;  /* 0x0000001d45047824 */ /* 0x000fca00078e0204 */
[----:B------:R-:W-:-:S13]  /*04e0*/  ISETP.GT.OR P1, PT, R4, 0xe4, P1 ;  /* 0x000000e40400780c */ /* 0x000fda0000f24670 */
[----:B------:R0:W-:Y:S01]  /*04f0*/  @!P1 STS [R4.X4], RZ ;  /* 0x000000ff04009388 */ /* 0x0001e20000004800 */
[----:B------:R-:W-:-:S04]  /*0500*/  ISETP.GT.AND P1, PT, R3, 0xd, PT ;  /* 0x0000000d0300780c */ /* 0x000fc80003f24270 */
[----:B------:R-:W-:-:S13]  /*0510*/  ISETP.GT.OR P1, PT, R4, 0xe3, P1 ;  /* 0x000000e30400780c */ /* 0x000fda0000f24670 */
[----:B------:R-:W-:Y:S05]  /*0520*/  @P1 BRA `(.L_x_44) ;  /* 0x0000022000001947 */ /* 0x000fea0003800000 */
[----:B0-----:R0:W-:Y:S01]  /*0530*/  STS [R4.X4+0x4], RZ ;  /* 0x000004ff04007388 */ /* 0x0011e20000004800 */
[----:B------:R-:W-:Y:S05]  /*0540*/  BRA `(.L_x_44) ;  /* 0x0000020000007947 */ /* 0x000fea0003800000 */
.L_x_43:
[C---:B------:R-:W-:Y:S01]  /*0550*/  SHF.L.U32 R4, R3.reuse, 0x1, RZ ;  /* 0x0000000103047819 */ /* 0x040fe200000006ff */
[----:B------:R-:W-:Y:S01]  /*0560*/  BSSY B1, `(.L_x_45) ;  /* 0x0000013000017945 */ /* 0x000fe20003800000 */
[----:B------:R-:W-:-:S03]  /*0570*/  ISETP.GT.AND P1, PT, R3, 0xe, PT ;  /* 0x0000000e0300780c */ /* 0x000fc60003f24270 */
[----:B------:R-:W-:-:S04]  /*0580*/  IMAD R7, R69, 0x1d, R4 ;  /* 0x0000001d45077824 */ /* 0x000fc800078e0204 */
[----:B------:R-:W-:Y:S01]  /*0590*/  IMAD R4, R70, 0x1c0, R7 ;  /* 0x000001c046047824 */ /* 0x000fe200078e0207 */
[----:B------:R-:W-:-:S04]  /*05a0*/  ISETP.GT.OR P1, PT, R7, 0xe4, P1 ;  /* 0x000000e40700780c */ /* 0x000fc80000f24670 */
[----:B------:R-:W-:-:S05]  /*05b0*/  IADD3 R5, R4, -0x2a3, RZ ;  /* 0xfffffd5d04057810 */ /* 0x000fca0007ffe0ff */
[----:B------:R-:W-:Y:S01]  /*05c0*/  IMAD R4, R72, 0xc400, R5 ;  /* 0x0000c40048047824 */ /* 0x000fe200078e0205 */
[----:B------:R-:W-:-:S03]  /*05d0*/  MOV R5, 0x4 ;  /* 0x0000000400057802 */ /* 0x000fc60000000f00 */
[----:B------:R-:W-:-:S04]  /*05e0*/  IMAD R4, R81, 0xe0, R4 ;  /* 0x000000e051047824 */ /* 0x000fc800078e0204 */
[----:B------:R-:W-:Y:S01]  /*05f0*/  IMAD.WIDE R4, R4, R5, c[0x0][0x168] ;  /* 0x00005a0004047625 */ /* 0x000fe200078e0205 */
[----:B------:R-:W-:Y:S05]  /*0600*/  @P1 BRA `(.L_x_46) ;  /* 0x0000008000001947 */ /* 0x000fea0003800000 */
[----:B------:R-:W-:Y:S01]  /*0610*/  IADD3 R6, R7, -0x3, RZ ;  /* 0xfffffffd07067810 */ /* 0x000fe20007ffe0ff */
[----:B------:R-:W-:Y:S03]  /*0620*/  BSSY B2, `(.L_x_47) ;  /* 0x0000005000027945 */ /* 0x000fe60003800000 */
[----:B------:R-:W-:Y:S02]  /*0630*/  ISETP.GT.U32.AND P1, PT, R6, 0xdf, PT ;  /* 0x000000df0600780c */ /* 0x000fe40003f24070 */
[----:B------:R-:W-:-:S11]  /*0640*/  MOV R6, RZ ;  /* 0x000000ff00067202 */ /* 0x000fd60000000f00 */
[----:B------:R-:W-:Y:S05]  /*0650*/  @P1 BRA `(.L_x_48) ;  /* 0x0000001000001947 */ /* 0x000fea0003800000 */
[----:B------:R0:W5:Y:S02]  /*0660*/  LDG.E.CONSTANT R6, [R4.64] ;  /* 0x0000000604067981 */ /* 0x000164000c1e9900 */
.L_x_48:
[----:B------:R-:W-:Y:S05]  /*0670*/  BSYNC B2 ;  /* 0x0000000000027941 */ /* 0x000fea0003800000 */
.L_x_47:
[----:B-----5:R1:W-:Y:S02]  /*0680*/  STS [R7.X4], R6 ;  /* 0x0000000607007388 */ /* 0x0203e40000004800 */
.L_x_46:
[----:B------:R-:W-:Y:S05]  /*0690*/  BSYNC B1 ;  /* 0x0000000000017941 */ /* 0x000fea0003800000 */
.L_x_45:
[----:B------:R-:W-:-:S04]  /*06a0*/  ISETP.GT.AND P1, PT, R3, 0xd, PT ;  /* 0x0000000d0300780c */ /* 0x000fc80003f24270 */
[----:B------:R-:W-:-:S13]  /*06b0*/  ISETP.GT.OR P1, PT, R7, 0xe3, P1 ;  /* 0x000000e30700780c */ /* 0x000fda0000f24670 */
[----:B------:R-:W-:Y:S05]  /*06c0*/  @P1 BRA `(.L_x_44) ;  /* 0x0000008000001947 */ /* 0x000fea0003800000 */
[----:B-1----:R-:W-:Y:S01]  /*06d0*/  IADD3 R6, R7, -0x2, RZ ;  /* 0xfffffffe07067810 */ /* 0x002fe20007ffe0ff */
[----:B------:R-:W-:Y:S03]  /*06e0*/  BSSY B1, `(.L_x_49) ;  /* 0x0000005000017945 */ /* 0x000fe60003800000 */
[----:B------:R-:W-:Y:S02]  /*06f0*/  ISETP.GT.U32.AND P1, PT, R6, 0xdf, PT ;  /* 0x000000df0600780c */ /* 0x000fe40003f24070 */
[----:B------:R-:W-:-:S11]  /*0700*/  MOV R6, RZ ;  /* 0x000000ff00067202 */ /* 0x000fd60000000f00 */
[----:B------:R-:W-:Y:S05]  /*0710*/  @P1 BRA `(.L_x_50) ;  /* 0x0000001000001947 */ /* 0x000fea0003800000 */
[----:B------:R1:W5:Y:S02]  /*0720*/  LDG.E.CONSTANT R6, [R4.64+0x4] ;  /* 0x0000040604067981 */ /* 0x000364000c1e9900 */
.L_x_50:
[----:B------:R-:W-:Y:S05]  /*0730*/  BSYNC B1 ;  /* 0x0000000000017941 */ /* 0x000fea0003800000 */
.L_x_49:
[----:B-----5:R2:W-:Y:S02]  /*0740*/  STS [R7.X4+0x4], R6 ;  /* 0x0000040607007388 */ /* 0x0205e40000004800 */
.L_x_44:
[----:B0-----:R-:W-:Y:S05]  /*0750*/  BSYNC B0 ;  /* 0x0000000000007941 */ /* 0x001fea0003800000 */
.L_x_42:
[----:B------:R-:W-:Y:S01]  /*0760*/  BSSY B0, `(.L_x_51) ;  /* 0x000001b000007945 */ /* 0x000fe20003800000 */
[----:B------:R-:W-:Y:S05]  /*0770*/  @!P0 BRA `(.L_x_52) ;  /* 0x0000019000008947 */ /* 0x000fea0003800000 */
[----:B-1----:R-:W-:Y:S01]  /*0780*/  IMAD R4, R69, 0x18, R72 ;  /* 0x0000001845047824 */ /* 0x002fe200078e0248 */
[----:B------:R-:W-:-:S03]  /*0790*/  MOV R9, 0x4 ;  /* 0x0000000400097802 */ /* 0x000fc60000000f00 */
[----:B------:R-:W-:-:S05]  /*07a0*/  IMAD R4, R4, 0x7, R81 ;  /* 0x0000000704047824 */ /* 0x000fca00078e0251 */
[----:B------:R-:W-:-:S04]  /*07b0*/  LEA R5, R4, -R4, 0x3 ;  /* 0x8000000404057211 */ /* 0x000fc800078e18ff */
[-C--:B--2---:R-:W-:Y:S02]  /*07c0*/  IADD3 R6, R78, R5.reuse, RZ ;  /* 0x000000054e067210 */ /* 0x084fe40007ffe0ff */
[-C--:B------:R-:W-:Y:S02]  /*07d0*/  IADD3 R8, R79, R5.reuse, RZ ;  /* 0x000000054f087210 */ /* 0x080fe40007ffe0ff */
[-C--:B------:R-:W-:Y:S01]  /*07e0*/  IADD3 R4, R76, R5.reuse, RZ ;  /* 0x000000054c047210 */ /* 0x080fe20007ffe0ff */
[----:B------:R-:W-:Y:S01]  /*07f0*/  IMAD R10, R73, 0x93, R6 ;  /* 0x00000093490a7824 */ /* 0x000fe200078e0206 */
[----:B------:R-:W-:Y:S01]  /*0800*/  IADD3 R12, R80, R5, RZ ;  /* 0x00000005500c7210 */ /* 0x000fe20007ffe0ff */
[----:B------:R-:W-:Y:S02]  /*0810*/  IMAD R5, R75, 0x93, R8 ;  /* 0x000000934b057824 */ /* 0x000fe400078e0208 */
[----:B------:R-:W-:Y:S02]  /*0820*/  IMAD R6, R71, 0x93, R4 ;  /* 0x0000009347067824 */ /* 0x000fe400078e0204 */
[----:B------:R-:W-:-:S02]  /*0830*/  IMAD R8, R77, 0x93, R12 ;  /* 0x000000934d087824 */ /* 0x000fc400078e020c */
[----:B------:R-:W-:-:S04]  /*0840*/  IMAD.WIDE R10, R10, R9, c[0x0][0x170] ;  /* 0x00005c000a0a7625 */ /* 0x000fc800078e0209 */
[-C--:B------:R-:W-:Y:S01]  /*0850*/  IMAD.WIDE R4, R5, R9.reuse, c[0x0][0x170] ;  /* 0x00005c0005047625 */ /* 0x080fe200078e0209 */
[----:B------:R-:W2:Y:S03]  /*0860*/  LDG.E.CONSTANT R12, [R10.64] ;  /* 0x000000060a0c7981 */ /* 0x000ea6000c1e9900 */
[-C--:B------:R-:W-:Y:S01]  /*0870*/  IMAD.WIDE R6, R6, R9.reuse, c[0x0][0x170] ;  /* 0x00005c0006067625 */ /* 0x080fe200078e0209 */
[----:B------:R-:W2:Y:S03]  /*0880*/  LDG.E.CONSTANT R13, [R4.64] ;  /* 0x00000006040d7981 */ /* 0x000ea6000c1e9900 */
[----:B------:R-:W-:Y:S02]  /*0890*/  IMAD.WIDE R8, R8, R9, c[0x0][0x170] ;  /* 0x00005c0008087625 */ /* 0x000fe400078e0209 */
[----:B------:R-:W3:Y:S04]  /*08a0*/  LDG.E.CONSTANT R6, [R6.64] ;  /* 0x0000000606067981 */ /* 0x000ee8000c1e9900 */
[----:B------:R-:W4:Y:S01]  /*08b0*/  LDG.E.CONSTANT R8, [R8.64] ;  /* 0x0000000608087981 */ /* 0x000f22000c1e9900 */
[----:B------:R-:W-:-:S05]  /*08c0*/  IMAD R83, R69, 0xe, R3 ;  /* 0x0000000e45537824 */ /* 0x000fca00078e0203 */
[----:B------:R-:W-:-:S05]  /*08d0*/  SHF.L.U32 R83, R83, 0x2, RZ ;  /* 0x0000000253537819 */ /* 0x000fca00000006ff */
[----:B--2---:R0:W-:Y:S04]  /*08e0*/  STS.64 [R83.X4+0x398], R12 ;  /* 0x0003980c53007388 */ /* 0x0041e80000004a00 */
[----:B---3--:R0:W-:Y:S04]  /*08f0*/  STS [R83.X4+0x394], R6 ;  /* 0x0003940653007388 */ /* 0x0081e80000004800 */
[----:B----4-:R0:W-:Y:S02]  /*0900*/  STS [R83.X4+0x3a0], R8 ;  /* 0x0003a00853007388 */ /* 0x0101e40000004800 */
.L_x_52:
[----:B------:R-:W-:Y:S05]  /*0910*/  BSYNC B0 ;  /* 0x0000000000007941 */ /* 0x000fea0003800000 */
.L_x_51:
[----:B------:R-:W-:Y:S01]  /*0920*/  BAR.SYNC.DEFER_BLOCKING 0x0 ;  /* 0x0000000000007b1d */ /* 0x000fe20000010000 */
[----:B-1----:R-:W-:-:S05]  /*0930*/  LEA R4, R3, 0x180, 0x3 ;  /* 0x0000018003047811 */ /* 0x002fca00078e18ff */
[----:B------:R-:W-:Y:S02]  /*0940*/  UMOV UR4, 0x300 ;  /* 0x0000030000047882 */ /* 0x000fe40000000000 */
.L_x_53:
[----:B------:R-:W-:Y:S04]  /*0950*/  LDS R5, [R74+UR4+-0x300] ;  /* 0xfffd00044a057984 */ /* 0x000fe80008000800 */
[----:B--2---:R-:W1:Y:S04]  /*0960*/  LDS R7, [R4+-0x180] ;  /* 0xfffe800004077984 */ /* 0x004e680000000800 */
[----:B0-----:R-:W0:Y:S04]  /*0970*/  LDS R6, [R4+-0x100] ;  /* 0xffff000004067984 */ /* 0x001e280000000800 */
[----:B------:R-:W2:Y:S04]  /*0980*/  LDS R8, [R4+-0x80] ;  /* 0xffff800004087984 */ /* 0x000ea80000000800 */
[----:B------:R-:W3:Y:S04]  /*0990*/  LDS R10, [R4] ;  /* 0x00000000040a7984 */ /* 0x000ee80000000800 */
[----:B------:R-:W4:Y:S04]  /*09a0*/  LDS R12, [R4+0x80] ;  /* 0x00008000040c7984 */ /* 0x000f280000000800 */
[----:B------:R-:W5:Y:S04]  /*09b0*/  LDS R82, [R4+0x100] ;  /* 0x0001000004527984 */ /* 0x000f680000000800 */
[----:B------:R1:W5:Y:S04]  /*09c0*/  LDS R84, [R4+0x180] ;  /* 0x0001800004547984 */ /* 0x0003680000000800 */
[----:B------:R-:W5:Y:S04]  /*09d0*/  LDS R9, [R74+UR4+-0x140] ;  /* 0xfffec0044a097984 */ /* 0x000f680008000800 */
[----:B------:R-:W5:Y:S01]  /*09e0*/  LDS R11, [R74+UR4+0x80] ;  /* 0x000080044a0b7984 */ /* 0x000f620008000800 */
[----:B-1----:R-:W-:-:S03]  /*09f0*/  IADD3 R4, R4, 0x4, RZ ;  /* 0x0000000404047810 */ /* 0x002fc60007ffe0ff */
[----:B------:R-:W1:Y:S04]  /*0a00*/  LDS R13, [R74+UR4+0x240] ;  /* 0x000240044a0d7984 */ /* 0x000e680008000800 */
[----:B------:R-:W1:Y:S01]  /*0a10*/  LDS R83, [R74+UR4+-0x2e4] ;  /* 0xfffd1c044a537984 */ /* 0x000e620008000800 */
[----:B------:R-:W-:-:S03]  /*0a20*/  FFMA R68, R5, R7, R68 ;  /* 0x0000000705447223 */ /* 0x000fc60000000044 */
[----:B------:R-:W1:Y:S01]  /*0a30*/  LDS R86, [R74+UR4+-0x124] ;  /* 0xfffedc044a567984 */ /* 0x000e620008000800 */
[----:B0-----:R-:W-:-:S03]  /*0a40*/  FFMA R14, R5, R6, R14 ;  /* 0x00000006050e7223 */ /* 0x001fc6000000000e */
[----:B------:R-:W0:Y:S01]  /*0a50*/  LDS R88, [R74+UR4+0x9c] ;  /* 0x00009c044a587984 */ /* 0x000e220008000800 */
[----:B--2---:R-:W-:-:S03]  /*0a60*/  FFMA R16, R5, R8, R16 ;  /* 0x0000000805107223 */ /* 0x004fc60000000010 */
[----:B------:R-:W2:Y:S01]  /*0a70*/  LDS R90, [R74+UR4+0x25c] ;  /* 0x00025c044a5a7984 */ /* 0x000ea20008000800 */
[----:B------:R-:W-:Y:S01]  /*0a80*/  UIADD3 UR4, UR4, 0x4, URZ ;  /* 0x0000000404047890 */ /* 0x000fe2000fffe03f */
[C---:B---3--:R-:W-:Y:S01]  /*0a90*/  FFMA R18, R5.reuse, R10, R18 ;  /* 0x0000000a05127223 */ /* 0x048fe20000000012 */
[C---:B----4-:R-:W-:Y:S02]  /*0aa0*/  FFMA R20, R5.reuse, R12, R20 ;  /* 0x0000000c05147223 */ /* 0x050fe40000000014 */
[----:B------:R-:W-:Y:S01]  /*0ab0*/  UISETP.NE.AND UP0, UPT, UR4, 0x31c, UPT ;  /* 0x0000031c0400788c */ /* 0x000fe2000bf05270 */
[----:B-----5:R-:W-:-:S05]  /*0ac0*/  FFMA R22, R5, R82, R22 ;  /* 0x0000005205167223 */ /* 0x020fca0000000016 */
[----:B------:R-:W-:Y:S01]  /*0ad0*/  PLOP3.LUT P1, PT, PT, PT, UP0, 0x80, 0x0 ;  /* 0x000000000000781c */ /* 0x000fe20003f2f008 */
[----:B------:R-:W-:Y:S01]  /*0ae0*/  FFMA R24, R5, R84, R24 ;  /* 0x0000005405187223 */ /* 0x000fe20000000018 */
[----:B------:R-:W-:Y:S01]  /*0af0*/  FFMA R26, R7, R9, R26 ;  /* 0x00000009071a7223 */ /* 0x000fe2000000001a */
[C---:B------:R-:W-:Y:S01]  /*0b00*/  FFMA R28, R9.reuse, R6, R28 ;  /* 0x00000006091c7223 */ /* 0x040fe2000000001c */
[C---:B------:R-:W-:Y:S01]  /*0b10*/  FFMA R30, R9.reuse, R8, R30 ;  /* 0x00000008091e7223 */ /* 0x040fe2000000001e */
[C---:B------:R-:W-:Y:S01]  /*0b20*/  FFMA R32, R9.reuse, R10, R32 ;  /* 0x0000000a09207223 */ /* 0x040fe20000000020 */
[C---:B------:R-:W-:Y:S01]  /*0b30*/  FFMA R34, R9.reuse, R12, R34 ;  /* 0x0000000c09227223 */ /* 0x040fe20000000022 */
[C---:B------:R-:W-:Y:S01]  /*0b40*/  FFMA R36, R9.reuse, R82, R36 ;  /* 0x0000005209247223 */ /* 0x040fe20000000024 */
        /* <DEDUP_REMOVED lines=8> */
[----:B-1----:R-:W-:Y:S01]  /*0bd0*/  FFMA R54, R7, R13, R54 ;  /* 0x0000000d07367223 */ /* 0x002fe20000000036 */
[C---:B------:R-:W-:Y:S01]  /*0be0*/  FFMA R56, R13.reuse, R6, R56 ;  /* 0x000000060d387223 */ /* 0x040fe20000000038 */
[C---:B------:R-:W-:Y:S01]  /*0bf0*/  FFMA R58, R13.reuse, R8, R58 ;  /* 0x000000080d3a7223 */ /* 0x040fe2000000003a */
[C---:B------:R-:W-:Y:S01]  /*0c00*/  FFMA R60, R13.reuse, R10, R60 ;  /* 0x0000000a0d3c7223 */ /* 0x040fe2000000003c */
[C---:B------:R-:W-:Y:S01]  /*0c10*/  FFMA R62, R13.reuse, R12, R62 ;  /* 0x0000000c0d3e7223 */ /* 0x040fe2000000003e */
[C---:B------:R-:W-:Y:S01]  /*0c20*/  FFMA R64, R13.reuse, R82, R64 ;  /* 0x000000520d407223 */ /* 0x040fe20000000040 */
[----:B------:R-:W-:Y:S01]  /*0c30*/  FFMA R66, R13, R84, R66 ;  /* 0x000000540d427223 */ /* 0x000fe20000000042 */
[CC--:B------:R-:W-:Y:S01]  /*0c40*/  FFMA R0, R7.reuse, R83.reuse, R0 ;  /* 0x0000005307007223 */ /* 0x0c0fe20000000000 */
[-C--:B------:R-:W-:Y:S01]  /*0c50*/  FFMA R15, R6, R83.reuse, R15 ;  /* 0x00000053060f7223 */ /* 0x080fe2000000000f */
[-C--:B------:R-:W-:Y:S01]  /*0c60*/  FFMA R17, R8, R83.reuse, R17 ;  /* 0x0000005308117223 */ /* 0x080fe20000000011 */
[-C--:B------:R-:W-:Y:S01]  /*0c70*/  FFMA R19, R10, R83.reuse, R19 ;  /* 0x000000530a137223 */ /* 0x080fe20000000013 */
[-C--:B------:R-:W-:Y:S01]  /*0c80*/  FFMA R21, R12, R83.reuse, R21 ;  /* 0x000000530c157223 */ /* 0x080fe20000000015 */
[-C--:B------:R-:W-:Y:S01]  /*0c90*/  FFMA R23, R82, R83.reuse, R23 ;  /* 0x0000005352177223 */ /* 0x080fe20000000017 */
        /* <DEDUP_REMOVED lines=8> */
[CC--:B0-----:R-:W-:Y:S01]  /*0d20*/  FFMA R41, R7.reuse, R88.reuse, R41 ;  /* 0x0000005807297223 */ /* 0x0c1fe20000000029 */
[-C--:B------:R-:W-:Y:S01]  /*0d30*/  FFMA R43, R6, R88.reuse, R43 ;  /* 0x00000058062b7223 */ /* 0x080fe2000000002b */
[-C--:B------:R-:W-:Y:S01]  /*0d40*/  FFMA R45, R8, R88.reuse, R45 ;  /* 0x00000058082d7223 */ /* 0x080fe2000000002d */
[-C--:B------:R-:W-:Y:S01]  /*0d50*/  FFMA R47, R10, R88.reuse, R47 ;  /* 0x000000580a2f7223 */ /* 0x080fe2000000002f */
[-C--:B------:R-:W-:Y:S01]  /*0d60*/  FFMA R49, R12, R88.reuse, R49 ;  /* 0x000000580c317223 */ /* 0x080fe20000000031 */
[-C--:B------:R-:W-:Y:S01]  /*0d70*/  FFMA R51, R82, R88.reuse, R51 ;  /* 0x0000005852337223 */ /* 0x080fe20000000033 */
[----:B------:R-:W-:Y:S01]  /*0d80*/  FFMA R53, R84, R88, R53 ;  /* 0x0000005854357223 */ /* 0x000fe20000000035 */
[-C--:B--2---:R-:W-:Y:S01]  /*0d90*/  FFMA R55, R7, R90.reuse, R55 ;  /* 0x0000005a07377223 */ /* 0x084fe20000000037 */
[-C--:B------:R-:W-:Y:S01]  /*0da0*/  FFMA R57, R6, R90.reuse, R57 ;  /* 0x0000005a06397223 */ /* 0x080fe20000000039 */
[-C--:B------:R-:W-:Y:S01]  /*0db0*/  FFMA R59, R8, R90.reuse, R59 ;  /* 0x0000005a083b7223 */ /* 0x080fe2000000003b */
[-C--:B------:R-:W-:Y:S01]  /*0dc0*/  FFMA R61, R10, R90.reuse, R61 ;  /* 0x0000005a0a3d7223 */ /* 0x080fe2000000003d */
[-C--:B------:R-:W-:Y:S01]  /*0dd0*/  FFMA R63, R12, R90.reuse, R63 ;  /* 0x0000005a0c3f7223 */ /* 0x080fe2000000003f */
[-C--:B------:R-:W-:Y:S01]  /*0de0*/  FFMA R65, R82, R90.reuse, R65 ;  /* 0x0000005a52417223 */ /* 0x080fe20000000041 */
[----:B------:R-:W-:Y:S01]  /*0df0*/  FFMA R67, R84, R90, R67 ;  /* 0x0000005a54437223 */ /* 0x000fe20000000043 */
[----:B------:R-:W-:Y:S05]  /*0e00*/  @P1 BRA `(.L_x_53) ;  /* 0xfffffb4000001947 */ /* 0x000fea000383ffff */
[----:B------:R-:W-:-:S04]  /*0e10*/  IADD3 R81, R81, 0x1, RZ ;  /* 0x0000000151517810 */ /* 0x000fc80007ffe0ff */
[----:B------:R-:W-:-:S13]  /*0e20*/  ISETP.GE.U32.AND P1, PT, R81, 0x7, PT ;  /* 0x000000075100780c */ /* 0x000fda0003f26070 */
[----:B------:R-:W-:Y:S05]  /*0e30*/  @!P1 BRA `(.L_x_54) ;  /* 0xfffff60000009947 */ /* 0x000fea000383ffff */
[----:B------:R-:W-:-:S04]  /*0e40*/  IADD3 R72, R72, 0x1, RZ ;  /* 0x0000000148487810 */ /* 0x000fc80007ffe0ff */
[----:B------:R-:W-:-:S13]  /*0e50*/  ISETP.GE.U32.AND P1, PT, R72, 0x3, PT ;  /* 0x000000034800780c */ /* 0x000fda0003f26070 */
[----:B------:R-:W-:Y:S05]  /*0e60*/  @!P1 BRA `(.L_x_55) ;  /* 0xfffff5c000009947 */ /* 0x000fea000383ffff */
[----:B------:R-:W-:Y:S02]  /*0e70*/  SHF.L.U32 R4, R69, 0x1, RZ ;  /* 0x0000000145047819 */ /* 0x000fe400000006ff */
[----:B------:R-:W-:-:S05]  /*0e80*/  MOV R2, 0x4 ;  /* 0x0000000400027802 */ /* 0x000fca0000000f00 */
[----:B------:R-:W-:-:S05]  /*0e90*/  IMAD.WIDE R4, R4, R2, c[0x0][0x178] ;  /* 0x00005e0004047625 */ /* 0x000fca00078e0202 */
[----:B------:R-:W2:Y:S04]  /*0ea0*/  LDG.E.CONSTANT R11, [R4.64+0x40] ;  /* 0x00004006040b7981 */ /* 0x000ea8000c1e9900 */
[----:B------:R-:W3:Y:S04]  /*0eb0*/  LDG.E.CONSTANT R9, [R4.64+0x80] ;  /* 0x0000800604097981 */ /* 0x000ee8000c1e9900 */
[----:B------:R0:W4:Y:S04]  /*0ec0*/  LDG.E.CONSTANT R7, [R4.64+0xc0] ;  /* 0x0000c00604077981 */ /* 0x000128000c1e9900 */
[----:B------:R0:W5:Y:S04]  /*0ed0*/  LDG.E.CONSTANT R13, [R4.64] ;  /* 0x00000006040d7981 */ /* 0x000168000c1e9900 */
[----:B------:R0:W5:Y:S04]  /*0ee0*/  LDG.E.CONSTANT R10, [R4.64+0x4] ;  /* 0x00000406040a7981 */ /* 0x000168000c1e9900 */
[----:B------:R0:W5:Y:S04]  /*0ef0*/  LDG.E.CONSTANT R8, [R4.64+0x44] ;  /* 0x0000440604087981 */ /* 0x000168000c1e9900 */
[----:B------:R0:W5:Y:S04]  /*0f00*/  LDG.E.CONSTANT R6, [R4.64+0x84] ;  /* 0x0000840604067981 */ /* 0x000168000c1e9900 */
[----:B------:R0:W5:Y:S01]  /*0f10*/  LDG.E.CONSTANT R12, [R4.64+0xc4] ;  /* 0x0000c406040c7981 */ /* 0x000162000c1e9900 */
[----:B------:R-:W-:-:S04]  /*0f20*/  IMAD R3, R69, 0x6200, R3 ;  /* 0x0000620045037824 */ /* 0x000fc800078e0203 */
[----:B------:R-:W-:-:S04]  /*0f30*/  IMAD R3, R70, 0x70, R3 ;  /* 0x0000007046037824 */ /* 0x000fc800078e0203 */
[----:B------:R-:W-:Y:S01]  /*0f40*/  IMAD.WIDE R2, R3, R2, c[0x0][0x160] ;  /* 0x0000580003027625 */ /* 0x000fe200078e0202 */
[----:B--2---:R-:W-:Y:S01]  /*0f50*/  FADD R26, R26, R11 ;  /* 0x0000000b1a1a7221 */ /* 0x004fe20000000000 */
[----:B---3--:R-:W-:-:S04]  /*0f60*/  FADD R40, R40, R9 ;  /* 0x0000000928287221 */ /* 0x008fc80000000000 */
[----:B0-----:R-:W-:Y:S01]  /*0f70*/  FMNMX R5, RZ, R26, !PT ;  /* 0x0000001aff057209 */ /* 0x001fe20007800000 */
[----:B----4-:R-:W-:-:S04]  /*0f80*/  FADD R54, R54, R7 ;  /* 0x0000000736367221 */ /* 0x010fc80000000000 */
[----:B------:R0:W-:Y:S01]  /*0f90*/  STG.E [R2.64+0xc4000], R5 ;  /* 0x0c40000502007986 */ /* 0x0001e2000c101906 */
[--C-:B-----5:R-:W-:Y:S01]  /*0fa0*/  FADD R68, R68, R13.reuse ;  /* 0x0000000d44447221 */ /* 0x120fe20000000000 */
[--C-:B------:R-:W-:Y:S01]  /*0fb0*/  FADD R14, R14, R13.reuse ;  /* 0x0000000d0e0e7221 */ /* 0x100fe20000000000 */
[----:B------:R-:W-:Y:S01]  /*0fc0*/  FADD R16, R16, R13 ;  /* 0x0000000d10107221 */ /* 0x000fe20000000000 */
[----:B0-----:R-:W-:Y:S01]  /*0fd0*/  FMNMX R5, RZ, R40, !PT ;  /* 0x00000028ff057209 */ /* 0x001fe20007800000 */
[----:B------:R-:W-:-:S04]  /*0fe0*/  FADD R0, R0, R10 ;  /* 0x0000000a00007221 */ /* 0x000fc80000000000 */
[----:B------:R0:W-:Y:S01]  /*0ff0*/  STG.E [R2.64+0x188000], R5 ;  /* 0x1880000502007986 */ /* 0x0001e2000c101906 */
[--C-:B------:R-:W-:Y:S01]  /*1000*/  FADD R18, R18, R13.reuse ;  /* 0x0000000d12127221 */ /* 0x100fe20000000000 */
[--C-:B------:R-:W-:Y:S01]  /*1010*/  FADD R20, R20, R13.reuse ;  /* 0x0000000d14147221 */ /* 0x100fe20000000000 */
[--C-:B------:R-:W-:Y:S01]  /*1020*/  FADD R22, R22, R13.reuse ;  /* 0x0000000d16167221 */ /* 0x100fe20000000000 */
[----:B------:R-:W-:Y:S01]  /*1030*/  FADD R24, R24, R13 ;  /* 0x0000000d18187221 */ /* 0x000fe20000000000 */
[----:B------:R-:W-:Y:S01]  /*1040*/  FMNMX R69, RZ, R68, !PT ;  /* 0x00000044ff457209 */ /* 0x000fe20007800000 */
[--C-:B------:R-:W-:Y:S01]  /*1050*/  FADD R27, R27, R8.reuse ;  /* 0x000000081b1b7221 */ /* 0x100fe20000000000 */
[----:B0-----:R-:W-:Y:S01]  /*1060*/  FMNMX R5, RZ, R54, !PT ;  /* 0x00000036ff057209 */ /* 0x001fe20007800000 */
[--C-:B------:R-:W-:Y:S01]  /*1070*/  FADD R29, R29, R8.reuse ;  /* 0x000000081d1d7221 */ /* 0x100fe20000000000 */
[----:B------:R-:W-:Y:S01]  /*1080*/  FMNMX R71, RZ, R14, !PT ;  /* 0x0000000eff477209 */ /* 0x000fe20007800000 */
[--C-:B------:R-:W-:Y:S01]  /*1090*/  FADD R31, R31, R8.reuse ;  /* 0x000000081f1f7221 */ /* 0x100fe20000000000 */
[----:B------:R-:W-:Y:S01]  /*10a0*/  FMNMX R13, RZ, R16, !PT ;  /* 0x00000010ff0d7209 */ /* 0x000fe20007800000 */
[----:B------:R0:W-:Y:S01]  /*10b0*/  STG.E [R2.64+0x24c000], R5 ;  /* 0x24c0000502007986 */ /* 0x0001e2000c101906 */
        /* <DEDUP_REMOVED lines=8> */
[----:B0-----:R-:W-:Y:S01]  /*1140*/  FMNMX R5, RZ, R0, !PT ;  /* 0x00000000ff057209 */ /* 0x001fe20007800000 */
[----:B------:R0:W-:Y:S01]  /*1150*/  STG.E [R2.64], R69 ;  /* 0x0000004502007986 */ /* 0x0001e2000c101906 */
[--C-:B------:R-:W-:Y:S01]  /*1160*/  FADD R36, R36, R11.reuse ;  /* 0x0000000b24247221 */ /* 0x100fe20000000000 */
[----:B------:R-:W-:Y:S01]  /*1170*/  FADD R38, R38, R11 ;  /* 0x0000000b26267221 */ /* 0x000fe20000000000 */
[----:B------:R-:W-:Y:S01]  /*1180*/  FMNMX R73, RZ, R18, !PT ;  /* 0x00000012ff497209 */ /* 0x000fe20007800000 */
[----:B------:R1:W-:Y:S01]  /*1190*/  STG.E [R2.64+0x40], R71 ;  /* 0x0000404702007986 */ /* 0x0003e2000c101906 */
[----:B------:R-:W-:Y:S01]  /*11a0*/  FMNMX R11, RZ, R30, !PT ;  /* 0x0000001eff0b7209 */ /* 0x000fe20007800000 */
[--C-:B------:R-:W-:Y:S01]  /*11b0*/  FADD R41, R41, R6.reuse ;  /* 0x0000000629297221 */ /* 0x100fe20000000000 */
[--C-:B------:R-:W-:Y:S01]  /*11c0*/  FADD R43, R43, R6.reuse ;  /* 0x000000062b2b7221 */ /* 0x100fe20000000000 */
[----:B------:R2:W-:Y:S01]  /*11d0*/  STG.E [R2.64+0x80], R13 ;  /* 0x0000800d02007986 */ /* 0x0005e2000c101906 */
[--C-:B------:R-:W-:Y:S01]  /*11e0*/  FADD R45, R45, R6.reuse ;  /* 0x000000062d2d7221 */ /* 0x100fe20000000000 */
[--C-:B------:R-:W-:Y:S01]  /*11f0*/  FADD R47, R47, R6.reuse ;  /* 0x000000062f2f7221 */ /* 0x100fe20000000000 */
[--C-:B------:R-:W-:Y:S01]  /*1200*/  FADD R49, R49, R6.reuse ;  /* 0x0000000631317221 */ /* 0x100fe20000000000 */
[----:B------:R3:W-:Y:S01]  /*1210*/  STG.E [R2.64+0xc400], R5 ;  /* 0x00c4000502007986 */ /* 0x0007e2000c101906 */
[----:B0-----:R-:W-:Y:S01]  /*1220*/  FMNMX R69, RZ, R32, !PT ;  /* 0x00000020ff457209 */ /* 0x001fe20007800000 */
[--C-:B------:R-:W-:Y:S01]  /*1230*/  FADD R51, R51, R6.reuse ;  /* 0x0000000633337221 */ /* 0x100fe20000000000 */
[--C-:B------:R-:W-:Y:S01]  /*1240*/  FADD R42, R42, R9.reuse ;  /* 0x000000092a2a7221 */ /* 0x100fe20000000000 */
[----:B-1----:R-:W-:Y:S01]  /*1250*/  FMNMX R71, RZ, R34, !PT ;  /* 0x00000022ff477209 */ /* 0x002fe20007800000 */
[--C-:B------:R-:W-:Y:S01]  /*1260*/  FADD R44, R44, R9.reuse ;  /* 0x000000092c2c7221 */ /* 0x100fe20000000000 */
[--C-:B------:R-:W-:Y:S01]  /*1270*/  FADD R46, R46, R9.reuse ;  /* 0x000000092e2e7221 */ /* 0x100fe20000000000 */
[--C-:B------:R-:W-:Y:S01]  /*1280*/  FADD R48, R48, R9.reuse ;  /* 0x0000000930307221 */ /* 0x100fe20000000000 */
[----:B--2---:R-:W-:Y:S01]  /*1290*/  FMNMX R13, RZ, R28, !PT ;  /* 0x0000001cff0d7209 */ /* 0x004fe20007800000 */
[----:B------:R-:W-:Y:S01]  /*12a0*/  FADD R50, R50, R9 ;  /* 0x0000000932327221 */ /* 0x000fe20000000000 */
[----:B------:R-:W-:Y:S01]  /*12b0*/  FADD R58, R58, R7 ;  /* 0x000000073a3a7221 */ /* 0x000fe20000000000 */
[----:B------:R-:W-:Y:S01]  /*12c0*/  FADD R6, R53, R6 ;  /* 0x0000000635067221 */ /* 0x000fe20000000000 */
[----:B---3--:R-:W-:Y:S01]  /*12d0*/  FMNMX R5, RZ, R8, !PT ;  /* 0x00000008ff057209 */ /* 0x008fe20007800000 */
[----:B------:R0:W-:Y:S01]  /*12e0*/  STG.E [R2.64+0xc0], R73 ;  /* 0x0000c04902007986 */ /* 0x0001e2000c101906 */
[----:B------:R-:W-:Y:S01]  /*12f0*/  FADD R52, R52, R9 ;  /* 0x0000000934347221 */ /* 0x000fe20000000000 */
[--C-:B------:R-:W-:Y:S01]  /*1300*/  FADD R56, R56, R7.reuse ;  /* 0x0000000738387221 */ /* 0x100fe20000000000 */
[--C-:B------:R-:W-:Y:S01]  /*1310*/  FADD R60, R60, R7.reuse ;  /* 0x000000073c3c7221 */ /* 0x100fe20000000000 */
[----:B------:R1:W-:Y:S01]  /*1320*/  STG.E [R2.64+0xc4040], R13 ;  /* 0x0c40400d02007986 */ /* 0x0003e2000c101906 */
[--C-:B------:R-:W-:Y:S01]  /*1330*/  FADD R62, R62, R7.reuse ;  /* 0x000000073e3e7221 */ /* 0x100fe20000000000 */
[--C-:B------:R-:W-:Y:S01]  /*1340*/  FADD R64, R64, R7.reuse ;  /* 0x0000000740407221 */ /* 0x100fe20000000000 */
[----:B------:R-:W-:Y:S01]  /*1350*/  FADD R66, R66, R7 ;  /* 0x0000000742427221 */ /* 0x000fe20000000000 */
[----:B------:R2:W-:Y:S01]  /*1360*/  STG.E [R2.64+0xc4080], R11 ;  /* 0x0c40800b02007986 */ /* 0x0005e2000c101906 */
[----:B------:R-:W-:Y:S01]  /*1370*/  FMNMX R75, RZ, R20, !PT ;  /* 0x00000014ff4b7209 */ /* 0x000fe20007800000 */
[--C-:B------:R-:W-:Y:S01]  /*1380*/  FADD R15, R15, R10.reuse ;  /* 0x0000000a0f0f7221 */ /* 0x100fe20000000000 */
[----:B------:R-:W-:Y:S01]  /*1390*/  FMNMX R9, RZ, R44, !PT ;  /* 0x0000002cff097209 */ /* 0x000fe20007800000 */
[----:B------:R3:W-:Y:S01]  /*13a0*/  STG.E [R2.64+0xc40c0], R69 ;  /* 0x0c40c04502007986 */ /* 0x0007e2000c101906 */
[----:B0-----:R-:W-:Y:S01]  /*13b0*/  FMNMX R73, RZ, R36, !PT ;  /* 0x00000024ff497209 */ /* 0x001fe20007800000 */
[--C-:B------:R-:W-:Y:S01]  /*13c0*/  FADD R17, R17, R10.reuse ;  /* 0x0000000a11117221 */ /* 0x100fe20000000000 */
[----:B------:R-:W-:Y:S01]  /*13d0*/  FMNMX R7, RZ, R58, !PT ;  /* 0x0000003aff077209 */ /* 0x000fe20007800000 */
[----:B------:R0:W-:Y:S01]  /*13e0*/  STG.E [R2.64+0xc4100], R71 ;  /* 0x0c41004702007986 */ /* 0x0001e2000c101906 */
[----:B-1----:R-:W-:Y:S01]  /*13f0*/  FMNMX R13, RZ, R46, !PT ;  /* 0x0000002eff0d7209 */ /* 0x002fe20007800000 */
[--C-:B------:R-:W-:Y:S01]  /*1400*/  FADD R19, R19, R10.reuse ;  /* 0x0000000a13137221 */ /* 0x100fe20000000000 */
[--C-:B------:R-:W-:Y:S01]  /*1410*/  FADD R21, R21, R10.reuse ;  /* 0x0000000a15157221 */ /* 0x100fe20000000000 */
[----:B------:R1:W-:Y:S01]  /*1420*/  STG.E [R2.64+0xd0580], R5 ;  /* 0x0d05800502007986 */ /* 0x0003e2000c101906 */
[----:B--2---:R-:W-:Y:S01]  /*1430*/  FMNMX R11, RZ, R42, !PT ;  /* 0x0000002aff0b7209 */ /* 0x004fe20007800000 */
[----:B------:R-:W-:Y:S01]  /*1440*/  FADD R23, R23, R10 ;  /* 0x0000000a17177221 */ /* 0x000fe20000000000 */
[--C-:B------:R-:W-:Y:S01]  /*1450*/  FADD R55, R55, R12.reuse ;  /* 0x0000000c37377221 */ /* 0x100fe20000000000 */
[----:B---3--:R-:W-:Y:S01]  /*1460*/  FMNMX R69, RZ, R48, !PT ;  /* 0x00000030ff457209 */ /* 0x008fe20007800000 */
[--C-:B------:R-:W-:Y:S01]  /*1470*/  FADD R57, R57, R12.reuse ;  /* 0x0000000c39397221 */ /* 0x100fe20000000000 */
[--C-:B------:R-:W-:Y:S01]  /*1480*/  FADD R59, R59, R12.reuse ;  /* 0x0000000c3b3b7221 */ /* 0x100fe20000000000 */
[--C-:B------:R-:W-:Y:S01]  /*1490*/  FADD R61, R61, R12.reuse ;  /* 0x0000000c3d3d7221 */ /* 0x100fe20000000000 */
[----:B0-----:R-:W-:Y:S01]  /*14a0*/  FMNMX R71, RZ, R50, !PT ;  /* 0x00000032ff477209 */ /* 0x001fe20007800000 */
[--C-:B------:R-:W-:Y:S01]  /*14b0*/  FADD R63, R63, R12.reuse ;  /* 0x0000000c3f3f7221 */ /* 0x100fe20000000000 */
[----:B------:R-:W-:Y:S01]  /*14c0*/  FADD R65, R65, R12 ;  /* 0x0000000c41417221 */ /* 0x000fe20000000000 */
[----:B------:R-:W-:Y:S01]  /*14d0*/  FADD R10, R25, R10 ;  /* 0x0000000a190a7221 */ /* 0x000fe20000000000 */
[----:B-1----:R-:W-:Y:S01]  /*14e0*/  FMNMX R5, RZ, R6, !PT ;  /* 0x00000006ff057209 */ /* 0x002fe20007800000 */
[----:B------:R-:W-:Y:S01]  /*14f0*/  FADD R12, R67, R12 ;  /* 0x0000000c430c7221 */ /* 0x000fe20000000000 */
[----:B------:R0:W-:Y:S01]  /*1500*/  STG.E [R2.64+0x100], R75 ;  /* 0x0001004b02007986 */ /* 0x0001e2000c101906 */
[----:B------:R-:W-:-:S02]  /*1510*/  FMNMX R77, RZ, R22, !PT ;  /* 0x00000016ff4d7209 */ /* 0x000fc40007800000 */
[----:B------:R-:W-:Y:S01]  /*1520*/  FMNMX R79, RZ, R24, !PT ;  /* 0x00000018ff4f7209 */ /* 0x000fe20007800000 */
[----:B------:R1:W-:Y:S01]  /*1530*/  STG.E [R2.64+0xc4140], R73 ;  /* 0x0c41404902007986 */ /* 0x0003e2000c101906 */
[----:B------:R-:W-:Y:S02]  /*1540*/  FMNMX R15, RZ, R15, !PT ;  /* 0x0000000fff0f7209 */ /* 0x000fe40007800000 */
[----:B------:R-:W-:Y:S01]  /*1550*/  FMNMX R17, RZ, R17, !PT ;  /* 0x00000011ff117209 */ /* 0x000fe20007800000 */
[----:B------:R2:W-:Y:S01]  /*1560*/  STG.E [R2.64+0x188040], R11 ;  /* 0x1880400b02007986 */ /* 0x0005e2000c101906 */
[----:B------:R-:W-:Y:S02]  /*1570*/  FMNMX R19, RZ, R19, !PT ;  /* 0x00000013ff137209 */ /* 0x000fe40007800000 */
[----:B------:R-:W-:Y:S01]  /*1580*/  FMNMX R21, RZ, R21, !PT ;  /* 0x00000015ff157209 */ /* 0x000fe20007800000 */
[----:B------:R3:W-:Y:S01]  /*1590*/  STG.E [R2.64+0x188080], R9 ;  /* 0x1880800902007986 */ /* 0x0007e2000c101906 */
[----:B0-----:R-:W-:-:S02]  /*15a0*/  FMNMX R75, RZ, R38, !PT ;  /* 0x00000026ff4b7209 */ /* 0x001fc40007800000 */
[----:B------:R-:W-:Y:S01]  /*15b0*/  FMNMX R23, RZ, R23, !PT ;  /* 0x00000017ff177209 */ /* 0x000fe20007800000 */
[----:B------:R0:W-:Y:S01]  /*15c0*/  STG.E [R2.64+0x1880c0], R13 ;  /* 0x1880c00d02007986 */ /* 0x0001e2000c101906 */
[----:B-1----:R-:W-:Y:S02]  /*15d0*/  FMNMX R73, RZ, R52, !PT ;  /* 0x00000034ff497209 */ /* 0x002fe40007800000 */
[----:B------:R-:W-:Y:S01]  /*15e0*/  FMNMX R27, RZ, R27, !PT ;  /* 0x0000001bff1b7209 */ /* 0x000fe20007800000 */
[----:B------:R1:W-:Y:S01]  /*15f0*/  STG.E [R2.64+0x188100], R69 ;  /* 0x1881004502007986 */ /* 0x0003e2000c101906 */
[----:B--2---:R-:W-:Y:S02]  /*1600*/  FMNMX R11, RZ, R60, !PT ;  /* 0x0000003cff0b7209 */ /* 0x004fe40007800000 */
[----:B------:R-:W-:Y:S01]  /*1610*/  FMNMX R29, RZ, R29, !PT ;  /* 0x0000001dff1d7209 */ /* 0x000fe20007800000 */
[----:B------:R2:W-:Y:S01]  /*1620*/  STG.E [R2.64+0x188140], R71 ;  /* 0x1881404702007986 */ /* 0x0005e2000c101906 */
[----:B---3--:R-:W-:-:S02]  /*1630*/  FMNMX R9, RZ, R56, !PT ;  /* 0x00000038ff097209 */ /* 0x008fc40007800000 */
[----:B------:R-:W-:Y:S01]  /*1640*/  FMNMX R31, RZ, R31, !PT ;  /* 0x0000001fff1f7209 */ /* 0x000fe20007800000 */
[----:B------:R3:W-:Y:S01]  /*1650*/  STG.E [R2.64+0x24c080], R7 ;  /* 0x24c0800702007986 */ /* 0x0007e2000c101906 */
[----:B0-----:R-:W-:Y:S02]  /*1660*/  FMNMX R13, RZ, R62, !PT ;  /* 0x0000003eff0d7209 */ /* 0x001fe40007800000 */
[----:B------:R-:W-:Y:S01]  /*1670*/  FMNMX R33, RZ, R33, !PT ;  /* 0x00000021ff217209 */ /* 0x000fe20007800000 */
[----:B------:R0:W-:Y:S01]  /*1680*/  STG.E [R2.64+0x194580], R5 ;  /* 0x1945800502007986 */ /* 0x0001e2000c101906 */
[----:B-1----:R-:W-:Y:S02]  /*1690*/  FMNMX R69, RZ, R64, !PT ;  /* 0x00000040ff457209 */ /* 0x002fe40007800000 */
[----:B------:R-:W-:Y:S02]  /*16a0*/  FMNMX R35, RZ, R35, !PT ;  /* 0x00000023ff237209 */ /* 0x000fe40007800000 */
[----:B--2---:R-:W-:-:S02]  /*16b0*/  FMNMX R71, RZ, R66, !PT ;  /* 0x00000042ff477209 */ /* 0x004fc40007800000 */
[----:B------:R-:W-:Y:S02]  /*16c0*/  FMNMX R37, RZ, R37, !PT ;  /* 0x00000025ff257209 */ /* 0x000fe40007800000 */
[----:B---3--:R-:W-:Y:S02]  /*16d0*/  FMNMX R7, RZ, R10, !PT ;  /* 0x0000000aff077209 */ /* 0x008fe40007800000 */
[----:B------:R-:W-:Y:S02]  /*16e0*/  FMNMX R41, RZ, R41, !PT ;  /* 0x00000029ff297209 */ /* 0x000fe40007800000 */
[----:B------:R-:W-:Y:S02]  /*16f0*/  FMNMX R43, RZ, R43, !PT ;  /* 0x0000002bff2b7209 */ /* 0x000fe40007800000 */
[----:B------:R-:W-:Y:S02]  /*1700*/  FMNMX R45, RZ, R45, !PT ;  /* 0x0000002dff2d7209 */ /* 0x000fe40007800000 */
        /* <DEDUP_REMOVED lines=8> */
[----:B------:R-:W-:Y:S02]  /*1790*/  FMNMX R65, RZ, R65, !PT ;  /* 0x00000041ff417209 */ /* 0x000fe40007800000 */
        /* <DEDUP_REMOVED lines=36> */
.L_x_56:
        /* <DEDUP_REMOVED lines=10> */
.L_x_105:


//--------------------- .text.tvmgen_default_fused_nn_conv2d_add_nn_relu_1_kernel --------------------------
	.section	.text.tvmgen_default_fused_nn_conv2d_add_nn_relu_1_kernel,"ax",@progbits
	.sectionflags	@"SHF_BARRIERS=1"
	.sectioninfo	@"SHI_REGISTERS=40"
	.align	128
        .global         tvmgen_default_fused_nn_conv2d_add_nn_relu_1_kernel
        .type           tvmgen_default_fused_nn_conv2d_add_nn_relu_1_kernel,@function
        .size           tvmgen_default_fused_nn_conv2d_add_nn_relu_1_kernel,(.L_x_106 - tvmgen_default_fused_nn_conv2d_add_nn_relu_1_kernel)
        .other          tvmgen_default_fused_nn_conv2d_add_nn_relu_1_kernel,@"STO_CUDA_ENTRY STV_DEFAULT"
tvmgen_default_fused_nn_conv2d_add_nn_relu_1_kernel:
.text.tvmgen_default_fused_nn_conv2d_add_nn_relu_1_kernel:
[----:B------:R-:W-:Y:S02]  /*0000*/  MOV R1, c[0x0][0x28] ;  /* 0x00000a0000017a02 */ /* 0x000fe40000000f00 */
[----:B------:R-:W0:Y:S01]  /*0010*/  S2R R0, SR_TID.Z ;  /* 0x0000000000007919 */ /* 0x000e220000002300 */
[----:B------:R-:W-:Y:S01]  /*0020*/  MOV R30, RZ ;  /* 0x000000ff001e7202 */ /* 0x000fe20000000f00 */
[----:B------:R-:W-:Y:S01]  /*0030*/  ULDC.64 UR4, c[0x0][0x118] ;  /* 0x0000460000047ab9 */ /* 0x000fe20000000a00 */
[----:B------:R-:W-:Y:S01]  /*0040*/  MOV R6, RZ ;  /* 0x000000ff00067202 */ /* 0x000fe20000000f00 */
[----:B------:R-:W0:Y:S01]  /*0050*/  S2R R3, SR_TID.X ;  /* 0x0000000000037919 */ /* 0x000e220000002100 */
[----:B------:R-:W-:Y:S02]  /*0060*/  MOV R25, RZ ;  /* 0x000000ff00197202 */ /* 0x000fe40000000f00 */
[----:B------:R-:W-:Y:S01]  /*0070*/  MOV R35, RZ ;  /* 0x000000ff00237202 */ /* 0x000fe20000000f00 */
[----:B------:R-:W1:Y:S01]  /*0080*/  S2R R5, SR_CTAID.Z ;  /* 0x0000000000057919 */ /* 0x000e620000002700 */
[----:B------:R-:W-:Y:S01]  /*0090*/  MOV R27, RZ ;  /* 0x000000ff001b7202 */ /* 0x000fe20000000f00 */
[----:B0-----:R-:W-:-:S02]  /*00a0*/  IMAD R2, R0, 0xb, R3 ;  /* 0x0000000b00027824 */ /* 0x001fc400078e0203 */
[----:B------:R-:W-:-:S03]  /*00b0*/  IMAD.HI R4, R3, 0x2aaaaaab, RZ ;  /* 0x2aaaaaab03047827 */ /* 0x000fc600078e02ff */
[----:B------:R-:W-:Y:S01]  /*00c0*/  SHF.L.U32 R31, R2, 0x1, RZ ;  /* 0x00000001021f7819 */ /* 0x000fe200000006ff */
[----:B------:R-:W-:Y:S01]  /*00d0*/  IMAD R29, R0, 0xc, R3 ;  /* 0x0000000c001d7824 */ /* 0x000fe200078e0203 */
[----:B------:R-:W-:Y:S02]  /*00e0*/  LEA.HI R12, R4, R4, RZ, 0x1 ;  /* 0x00000004040c7211 */ /* 0x000fe400078f08ff */
[----:B------:R-:W-:Y:S01]  /*00f0*/  ISETP.GE.AND P3, PT, R2, 0xab, PT ;  /* 0x000000ab0200780c */ /* 0x000fe20003f66270 */
[C---:B------:R-:W-:Y:S01]  /*0100*/  IMAD.HI R2, R31.reuse, -0x405fd017, R30 ;  /* 0xbfa02fe91f027827 */ /* 0x040fe200078e021e */
[----:B------:R-:W-:Y:S02]  /*0110*/  IADD3 R7, R31, 0x1, RZ ;  /* 0x000000011f077810 */ /* 0x000fe40007ffe0ff */
[----:B------:R-:W-:Y:S01]  /*0120*/  SHF.R.S32.HI R9, RZ, 0x1, R4 ;  /* 0x00000001ff097819 */ /* 0x000fe20000011404 */
[----:B------:R-:W-:Y:S01]  /*0130*/  IMAD R10, R12, -0x6, R3 ;  /* 0xfffffffa0c0a7824 */ /* 0x000fe200078e0203 */
[----:B------:R-:W-:Y:S01]  /*0140*/  SHF.R.U32.HI R11, RZ, 0x1f, R2 ;  /* 0x0000001fff0b7819 */ /* 0x000fe20000011602 */
[----:B------:R-:W-:Y:S01]  /*0150*/  IMAD.HI R14, R7, -0x7047dc11, R6 ;  /* 0x8fb823ef070e7827 */ /* 0x000fe200078e0206 */
[----:B------:R-:W-:-:S02]  /*0160*/  LEA.HI R9, R4, R9, RZ, 0x1 ;  /* 0x0000000904097211 */ /* 0x000fc400078f08ff */
[----:B------:R-:W-:Y:S01]  /*0170*/  ISETP.LT.AND P3, PT, R3, 0xb, !P3 ;  /* 0x0000000b0300780c */ /* 0x000fe20005f61270 */
[----:B-1----:R-:W-:Y:S01]  /*0180*/  IMAD R15, R5, 0x1800, R10 ;  /* 0x00001800050f7824 */ /* 0x002fe200078e020a */
[CC--:B------:R-:W-:Y:S01]  /*0190*/  LEA.HI.SX32 R10, R2.reuse, R11.reuse, 0x19 ;  /* 0x0000000b020a7211 */ /* 0x0c0fe200078fcaff */
[----:B------:R-:W-:Y:S01]  /*01a0*/  IMAD.HI R8, R7, -0x405fd017, R6 ;  /* 0xbfa02fe907087827 */ /* 0x000fe200078e0206 */
[----:B------:R-:W-:Y:S02]  /*01b0*/  LEA.HI.SX32 R2, R2, R11, 0x18 ;  /* 0x0000000b02027211 */ /* 0x000fe400078fc2ff */
[----:B------:R-:W-:Y:S01]  /*01c0*/  IADD3 R9, R9, R0, RZ ;  /* 0x0000000009097210 */ /* 0x000fe20007ffe0ff */
[----:B------:R-:W-:Y:S01]  /*01d0*/  IMAD.HI R4, R31, -0x7047dc11, R30 ;  /* 0x8fb823ef1f047827 */ /* 0x000fe200078e021e */
[----:B------:R-:W-:Y:S02]  /*01e0*/  SHF.R.U32.HI R11, RZ, 0x1f, R8 ;  /* 0x0000001fff0b7819 */ /* 0x000fe40000011608 */
[----:B------:R-:W-:Y:S01]  /*01f0*/  ISETP.GE.AND P1, PT, R9, 0x10, PT ;  /* 0x000000100900780c */ /* 0x000fe20003f26270 */
[----:B------:R-:W-:Y:S01]  /*0200*/  IMAD R17, R0, 0x180, R15 ;  /* 0x0000018000117824 */ /* 0x000fe200078e020f */
[----:B------:R-:W-:-:S02]  /*0210*/  SHF.R.U32.HI R15, RZ, 0x1f, R14 ;  /* 0x0000001fff0f7819 */ /* 0x000fc4000001160e */
[----:B------:R-:W-:Y:S02]  /*0220*/  SHF.R.U32.HI R13, RZ, 0x1f, R4 ;  /* 0x0000001fff0d7819 */ /* 0x000fe40000011604 */
[----:B------:R-:W-:Y:S02]  /*0230*/  LEA.HI.SX32 R19, R14, R15, 0x1b ;  /* 0x0000000f0e137211 */ /* 0x000fe400078fdaff */
[----:B------:R-:W-:Y:S02]  /*0240*/  LEA.HI.SX32 R15, R8, R11, 0x18 ;  /* 0x0000000b080f7211 */ /* 0x000fe400078fc2ff */
[----:B------:R-:W-:Y:S01]  /*0250*/  LEA.HI.SX32 R6, R4, R13, 0x1b ;  /* 0x0000000d04067211 */ /* 0x000fe200078fdaff */
[----:B------:R-:W-:Y:S01]  /*0260*/  IMAD R4, R12, 0xc0, R17 ;  /* 0x000000c00c047824 */ /* 0x000fe200078e0211 */
[----:B------:R-:W-:Y:S01]  /*0270*/  MOV R12, RZ ;  /* 0x000000ff000c7202 */ /* 0x000fe20000000f00 */
[----:B------:R-:W-:Y:S01]  /*0280*/  IMAD R13, R2, -0x156, R31 ;  /* 0xfffffeaa020d7824 */ /* 0x000fe200078e021f */
[----:B------:R-:W-:Y:S01]  /*0290*/  LEA.HI.SX32 R17, R8, R11, 0x19 ;  /* 0x0000000b08117211 */ /* 0x000fe200078fcaff */
[----:B------:R-:W-:Y:S01]  /*02a0*/  IMAD R15, R15, -0x156, R7 ;  /* 0xfffffeaa0f0f7824 */ /* 0x000fe200078e0207 */
[----:B------:R-:W-:Y:S01]  /*02b0*/  MOV R14, RZ ;  /* 0x000000ff000e7202 */ /* 0x000fe20000000f00 */
[----:B------:R-:W-:Y:S01]  /*02c0*/  IMAD R11, R10, -0xab, R31 ;  /* 0xffffff550a0b7824 */ /* 0x000fe200078e021f */
[----:B------:R-:W0:Y:S01]  /*02d0*/  S2R R2, SR_CTAID.Y ;  /* 0x0000000000027919 */ /* 0x000e220000002600 */
[----:B------:R-:W-:Y:S01]  /*02e0*/  MOV R10, RZ ;  /* 0x000000ff000a7202 */ /* 0x000fe20000000f00 */
[----:B------:R-:W-:Y:S01]  /*02f0*/  IMAD.HI R8, R13, -0x405fd017, R12 ;  /* 0xbfa02fe90d087827 */ /* 0x000fe200078e020c */
[----:B------:R-:W-:-:S02]  /*0300*/  LEA R4, R4, R4, 0x1 ;  /* 0x0000000404047211 */ /* 0x000fc400078e08ff */
[----:B------:R-:W-:Y:S01]  /*0310*/  ISETP.LT.AND P1, PT, R3, 0xc, !P1 ;  /* 0x0000000c0300780c */ /* 0x000fe20004f21270 */
[----:B------:R-:W-:Y:S01]  /*0320*/  IMAD R13, R17, -0xab, R7 ;  /* 0xffffff55110d7824 */ /* 0x000fe200078e0207 */
[----:B------:R-:W-:Y:S01]  /*0330*/  MOV R17, 0x4 ;  /* 0x0000000400117802 */ /* 0x000fe20000000f00 */
[----:B------:R-:W-:Y:S01]  /*0340*/  IMAD.HI R14, R15, -0x405fd017, R14 ;  /* 0xbfa02fe90f0e7827 */ /* 0x000fe200078e020e */
[----:B------:R-:W-:-:S03]  /*0350*/  LEA R29, R29, R29, 0x1 ;  /* 0x0000001d1d1d7211 */ /* 0x000fc600078e08ff */
[----:B------:R-:W-:Y:S01]  /*0360*/  IMAD.HI R10, R11, -0x7047dc11, R10 ;  /* 0x8fb823ef0b0a7827 */ /* 0x000fe200078e020a */
[----:B------:R-:W-:Y:S02]  /*0370*/  SHF.R.U32.HI R11, RZ, 0x1f, R8 ;  /* 0x0000001fff0b7819 */ /* 0x000fe40000011608 */
[----:B------:R-:W-:Y:S01]  /*0380*/  SHF.R.U32.HI R15, RZ, 0x1f, R14 ;  /* 0x0000001fff0f7819 */ /* 0x000fe2000001160e */
[----:B------:R-:W-:Y:S01]  /*0390*/  IMAD.HI R12, R13, -0x7047dc11, R12 ;  /* 0x8fb823ef0d0c7827 */ /* 0x000fe200078e020c */
[----:B------:R-:W-:Y:S02]  /*03a0*/  LEA.HI.SX32 R13, R8, R11, 0x19 ;  /* 0x0000000b080d7211 */ /* 0x000fe400078fcaff */
[----:B------:R-:W-:Y:S01]  /*03b0*/  LEA.HI.SX32 R14, R14, R15, 0x19 ;  /* 0x0000000f0e0e7211 */ /* 0x000fe200078fcaff */
[----:B------:R-:W-:Y:S01]  /*03c0*/  IMAD R19, R19, -0x39, R7 ;  /* 0xffffffc713137824 */ /* 0x000fe200078e0207 */
[----:B------:R-:W-:Y:S01]  /*03d0*/  SHF.R.U32.HI R11, RZ, 0x1f, R12 ;  /* 0x0000001fff0b7819 */ /* 0x000fe2000001160c */
[----:B------:R-:W-:Y:S01]  /*03e0*/  IMAD R6, R6, -0x39, R31 ;  /* 0xffffffc706067824 */ /* 0x000fe200078e021f */
[----:B------:R-:W-:Y:S01]  /*03f0*/  SHF.R.U32.HI R7, RZ, 0x1f, R10 ;  /* 0x0000001fff077819 */ /* 0x000fe2000001160a */
[----:B------:R-:W-:Y:S01]  /*0400*/  IMAD R14, R14, 0xc40, R19 ;  /* 0x00000c400e0e7824 */ /* 0x000fe200078e0213 */
[----:B------:R-:W-:Y:S01]  /*0410*/  LEA.HI.SX32 R11, R12, R11, 0x1b ;  /* 0x0000000b0c0b7211 */ /* 0x000fe200078fdaff */
[----:B------:R-:W-:Y:S01]  /*0420*/  IMAD R8, R13, 0xc40, R6 ;  /* 0x00000c400d087824 */ /* 0x000fe200078e0206 */
[----:B------:R-:W-:Y:S01]  /*0430*/  LEA.HI.SX32 R7, R10, R7, 0x1b ;  /* 0x000000070a077211 */ /* 0x000fe200078fdaff */
[----:B------:R-:W-:Y:S01]  /*0440*/  IMAD.WIDE R32, R4, R17, c[0x0][0x170] ;  /* 0x00005c0004207625 */ /* 0x000fe200078e0211 */
[----:B------:R-:W-:-:S02]  /*0450*/  ISETP.GE.AND P0, PT, R6, 0x1, PT ;  /* 0x000000010600780c */ /* 0x000fc40003f06270 */
[----:B------:R-:W-:Y:S01]  /*0460*/  ISETP.GE.AND P2, PT, R19, 0x1, PT ;  /* 0x000000011300780c */ /* 0x000fe20003f46270 */
[----:B------:R-:W-:Y:S01]  /*0470*/  IMAD R15, R11, 0x38, R14 ;  /* 0x000000380b0f7824 */ /* 0x000fe200078e020e */
[C---:B0-----:R-:W-:Y:S01]  /*0480*/  LEA R11, R2.reuse, R11, 0x1 ;  /* 0x0000000b020b7211 */ /* 0x041fe200078e08ff */
[----:B------:R-:W-:Y:S01]  /*0490*/  IMAD R13, R7, 0x38, R8 ;  /* 0x00000038070d7824 */ /* 0x000fe200078e0208 */
[C---:B------:R-:W-:Y:S01]  /*04a0*/  LEA R4, R2.reuse, R7, 0x1 ;  /* 0x0000000702047211 */ /* 0x040fe200078e08ff */
[C---:B------:R-:W-:Y:S01]  /*04b0*/  IMAD R15, R2.reuse, 0x70, R15 ;  /* 0x00000070020f7824 */ /* 0x040fe200078e020f */
[----:B------:R-:W-:Y:S01]  /*04c0*/  ISETP.LT.OR P2, PT, R11, 0x1, !P2 ;  /* 0x000000010b00780c */ /* 0x000fe20005741670 */
[----:B------:R-:W-:Y:S01]  /*04d0*/  IMAD R13, R2, 0x70, R13 ;  /* 0x00000070020d7824 */ /* 0x000fe200078e020d */
[----:B------:R-:W-:Y:S02]  /*04e0*/  MOV R11, 0x48 ;  /* 0x00000048000b7802 */ /* 0x000fe40000000f00 */
[----:B------:R-:W-:-:S02]  /*04f0*/  IADD3 R6, R15, -0x39, RZ ;  /* 0xffffffc70f067810 */ /* 0x000fc40007ffe0ff */
[----:B------:R-:W-:Y:S01]  /*0500*/  IADD3 R8, R13, -0x39, RZ ;  /* 0xffffffc70d087810 */ /* 0x000fe20007ffe0ff */
[----:B------:R-:W-:Y:S01]  /*0510*/  IMAD R28, R0, R11, 0x558 ;  /* 0x00000558001c7424 */ /* 0x000fe200078e020b */
[----:B------:R-:W-:Y:S01]  /*0520*/  ISETP.LT.OR P0, PT, R4, 0x1, !P0 ;  /* 0x000000010400780c */ /* 0x000fe20004701670 */
[----:B------:R-:W-:-:S04]  /*0530*/  IMAD.WIDE R6, R6, R17, c[0x0][0x168] ;  /* 0x00005a0006067625 */ /* 0x000fc800078e0211 */
[----:B------:R-:W-:Y:S01]  /*0540*/  IMAD.WIDE R8, R8, R17, c[0x0][0x168] ;  /* 0x00005a0008087625 */ /* 0x000fe200078e0211 */
[----:B------:R-:W-:Y:S02]  /*0550*/  MOV R4, R6 ;  /* 0x0000000600047202 */ /* 0x000fe40000000f00 */
[----:B------:R-:W-:Y:S02]  /*0560*/  MOV R6, RZ ;  /* 0x000000ff00067202 */ /* 0x000fe40000000f00 */
[----:B------:R-:W-:Y:S02]  /*0570*/  MOV R17, RZ ;  /* 0x000000ff00117202 */ /* 0x000fe40000000f00 */
.L_x_59:
[----:B------:R0:W5:Y:S04]  /*0580*/  @P1 LDG.E.CONSTANT R16, [R32.64] ;  /* 0x0000000420101981 */ /* 0x000168000c1e9900 */
[----:B------:R0:W5:Y:S04]  /*0590*/  @P1 LDG.E.CONSTANT R18, [R32.64+0x4] ;  /* 0x0000040420121981 */ /* 0x000168000c1e9900 */
[----:B------:R0:W5:Y:S01]  /*05a0*/  @P1 LDG.E.CONSTANT R20, [R32.64+0x8] ;  /* 0x0000080420141981 */ /* 0x000162000c1e9900 */
[----:B------:R-:W-:Y:S03]  /*05b0*/  BSSY B0, `(.L_x_57) ;  /* 0x000000b000007945 */ /* 0x000fe60003800000 */
[----:B------:R-:W-:Y:S06]  /*05c0*/  BAR.SYNC.DEFER_BLOCKING 0x0 ;  /* 0x0000000000007b1d */ /* 0x000fec0000010000 */
[----:B------:R-:W-:Y:S05]  /*05d0*/  @!P3 BRA `(.L_x_58) ;  /* 0x000000800000b947 */ /* 0x000fea0003800000 */
[----:B0-----:R-:W-:Y:S02]  /*05e0*/  MOV R14, RZ ;  /* 0x000000ff000e7202 */ /* 0x001fe40000000f00 */
[----:B------:R-:W-:-:S02]  /*05f0*/  MOV R12, RZ ;  /* 0x000000ff000c7202 */ /* 0x000fc40000000f00 */
[----:B------:R-:W-:Y:S02]  /*0600*/  @!P2 MOV R10, R4 ;  /* 0x00000004000aa202 */ /* 0x000fe40000000f00 */
[----:B------:R-:W-:Y:S01]  /*0610*/  @!P2 MOV R11, R7 ;  /* 0x00000007000ba202 */ /* 0x000fe20000000f00 */
[----:B------:R-:W2:Y:S04]  /*0620*/  @!P0 LDG.E.CONSTANT R14, [R8.64] ;  /* 0x00000004080e8981 */ /* 0x000ea8000c1e9900 */
[----:B------:R-:W3:Y:S04]  /*0630*/  @!P2 LDG.E.CONSTANT R12, [R10.64] ;  /* 0x000000040a0ca981 */ /* 0x000ee8000c1e9900 */
[----:B--2---:R0:W-:Y:S04]  /*0640*/  STS [R31.X4], R14 ;  /* 0x0000000e1f007388 */ /* 0x0041e80000004800 */
[----:B---3--:R0:W-:Y:S02]  /*0650*/  STS [R31.X4+0x4], R12 ;  /* 0x0000040c1f007388 */ /* 0x0081e40000004800 */
.L_x_58:
[----:B0-----:R-:W-:Y:S05]  /*0660*/  BSYNC B0 ;  /* 0x0000000000007941 */ /* 0x001fea0003800000 */
.L_x_57:
[----:B-----5:R-:W-:Y:S01]  /*0670*/  @P1 STS [R29.X4+0x558], R16 ;  /* 0x000558101d001388 */ /* 0x020fe20000004800 */
[----:B------:R-:W-:Y:S01]  /*0680*/  WARPSYNC 0xffffffff ;  /* 0xffffffff00007948 */ /* 0x000fe20003800000 */
[----:B------:R-:W-:-:S02]  /*0690*/  IADD3 R32, P4, R32, 0x48, RZ ;  /* 0x0000004820207810 */ /* 0x000fc40007f9e0ff */
[----:B------:R-:W-:Y:S01]  /*06a0*/  @P1 STS [R29.X4+0x55c], R18 ;  /* 0x00055c121d001388 */ /* 0x000fe20000004800 */
[----:B------:R-:W-:Y:S02]  /*06b0*/  IADD3 R6, R6, 0x1, RZ ;  /* 0x0000000106067810 */ /* 0x000fe40007ffe0ff */
[----:B------:R-:W-:Y:S01]  /*06c0*/  IADD3.X R33, RZ, R33, RZ, P4, !PT ;  /* 0x00000021ff217210 */ /* 0x000fe200027fe4ff */
[----:B------:R-:W-:Y:S04]  /*06d0*/  @P1 STS [R29.X4+0x560], R20 ;  /* 0x000560141d001388 */ /* 0x000fe80000004800 */
[----:B------:R-:W-:Y:S01]  /*06e0*/  BAR.SYNC.DEFER_BLOCKING 0x0 ;  /* 0x0000000000007b1d */ /* 0x000fe20000010000 */
[----:B------:R-:W-:Y:S02]  /*06f0*/  ISETP.NE.AND P4, PT, R6, 0x20, PT ;  /* 0x000000200600780c */ /* 0x000fe40003f85270 */
[----:B------:R-:W-:-:S04]  /*0700*/  IADD3 R8, P5, R8, 0x6200, RZ ;  /* 0x0000620008087810 */ /* 0x000fc80007fbe0ff */
[----:B------:R-:W-:Y:S02]  /*0710*/  IADD3.X R9, RZ, R9, RZ, P5, !PT ;  /* 0x00000009ff097210 */ /* 0x000fe40002ffe4ff */
[----:B------:R-:W-:-:S04]  /*0720*/  IADD3 R4, P5, R4, 0x6200, RZ ;  /* 0x0000620004047810 */ /* 0x000fc80007fbe0ff */
[----:B------:R-:W-:Y:S01]  /*0730*/  IADD3.X R7, RZ, R7, RZ, P5, !PT ;  /* 0x00000007ff077210 */ /* 0x000fe20002ffe4ff */
[----:B------:R-:W-:Y:S04]  /*0740*/  LDS.64 R10, [R28] ;  /* 0x000000001c0a7984 */ /* 0x000fe80000000a00 */
[----:B------:R-:W0:Y:S04]  /*0750*/  LDS.64 R12, [R3.X8] ;  /* 0x00000000030c7984 */ /* 0x000e280000008a00 */
[----:B------:R-:W1:Y:S04]  /*0760*/  LDS.64 R22, [R3.X8+0x70] ;  /* 0x0000700003167984 */ /* 0x000e680000008a00 */
[----:B------:R-:W2:Y:S04]  /*0770*/  LDS.64 R14, [R28+0x480] ;  /* 0x000480001c0e7984 */ /* 0x000ea80000000a00 */
[----:B------:R-:W-:Y:S04]  /*0780*/  LDS.64 R18, [R28+0x8] ;  /* 0x000008001c127984 */ /* 0x000fe80000000a00 */
[----:B------:R-:W-:Y:S04]  /*0790*/  LDS.64 R20, [R28+0x488] ;  /* 0x000488001c147984 */ /* 0x000fe80000000a00 */
[----:B------:R-:W-:Y:S04]  /*07a0*/  LDS R26, [R3.X8+0xe4] ;  /* 0x0000e400031a7984 */ /* 0x000fe80000008800 */
[----:B------:R-:W-:Y:S04]  /*07b0*/  LDS R37, [R3.X8+0x78] ;  /* 0x0000780003257984 */ /* 0x000fe80000008800 */
[----:B------:R-:W-:Y:S01]  /*07c0*/  LDS R34, [R3.X8+0x31c] ;  /* 0x00031c0003227984 */ /* 0x000fe20000008800 */
[----:B0-----:R-:W-:-:S04]  /*07d0*/  FFMA R24, R10, R12, R25 ;  /* 0x0000000c0a187223 */ /* 0x001fc80000000019 */
[C---:B------:R-:W-:Y:S01]  /*07e0*/  FFMA R25, R11.reuse, R13, R24 ;  /* 0x0000000d0b197223 */ /* 0x040fe20000000018 */
[----:B-1----:R-:W-:Y:S01]  /*07f0*/  FFMA R10, R10, R22, R35 ;  /* 0x000000160a0a7223 */ /* 0x002fe20000000023 */
[----:B------:R-:W0:Y:S01]  /*0800*/  LDS R24, [R3.X8+0x8] ;  /* 0x0000080003187984 */ /* 0x000e220000008800 */
[----:B--2---:R-:W-:Y:S01]  /*0810*/  FFMA R12, R12, R14, R27 ;  /* 0x0000000e0c0c7223 */ /* 0x004fe2000000001b */
[----:B------:R-:W-:Y:S01]  /*0820*/  FFMA R14, R14, R22, R17 ;  /* 0x000000160e0e7223 */ /* 0x000fe20000000011 */
[----:B------:R-:W-:Y:S01]  /*0830*/  FFMA R35, R11, R23, R10 ;  /* 0x000000170b237223 */ /* 0x000fe2000000000a */
[----:B------:R-:W-:Y:S01]  /*0840*/  LDS.64 R16, [R3.X8+0xe8] ;  /* 0x0000e80003107984 */ /* 0x000fe20000008a00 */
[----:B------:R-:W-:Y:S01]  /*0850*/  FFMA R27, R13, R15, R12 ;  /* 0x0000000f0d1b7223 */ /* 0x000fe2000000000c */
[----:B------:R-:W-:Y:S02]  /*0860*/  FFMA R23, R15, R23, R14 ;  /* 0x000000170f177223 */ /* 0x000fe4000000000e */
[----:B------:R-:W1:Y:S04]  /*0870*/  LDS.64 R10, [R28+0x10] ;  /* 0x000010001c0a7984 */ /* 0x000e680000000a00 */
[----:B------:R-:W2:Y:S04]  /*0880*/  LDS.64 R12, [R28+0x490] ;  /* 0x000490001c0c7984 */ /* 0x000ea80000000a00 */
[----:B------:R-:W3:Y:S04]  /*0890*/  LDS R22, [R3.X8+0x154] ;  /* 0x0001540003167984 */ /* 0x000ee80000008800 */
[----:B------:R-:W4:Y:S01]  /*08a0*/  LDS.64 R14, [R3.X8+0x158] ;  /* 0x00015800030e7984 */ /* 0x000f220000008a00 */
[----:B0-----:R-:W-:Y:S01]  /*08b0*/  FFMA R25, R18, R24, R25 ;  /* 0x0000001812197223 */ /* 0x001fe20000000019 */
[----:B------:R-:W-:Y:S01]  /*08c0*/  FFMA R24, R24, R20, R27 ;  /* 0x0000001418187223 */ /* 0x000fe2000000001b */
[----:B------:R-:W-:-:S02]  /*08d0*/  FFMA R20, R20, R37, R23 ;  /* 0x0000002514147223 */ /* 0x000fc40000000017 */
[C---:B------:R-:W-:Y:S01]  /*08e0*/  FFMA R27, R26.reuse, R19, R25 ;  /* 0x000000131a1b7223 */ /* 0x040fe20000000019 */
[----:B------:R-:W-:Y:S01]  /*08f0*/  FFMA R24, R26, R21, R24 ;  /* 0x000000151a187223 */ /* 0x000fe20000000018 */
[----:B------:R-:W-:Y:S02]  /*0900*/  FFMA R25, R18, R37, R35 ;  /* 0x0000002512197223 */ /* 0x000fe40000000023 */
[----:B------:R-:W-:Y:S01]  /*0910*/  LDS R35, [R3.X8+0x240] ;  /* 0x0002400003237984 */ /* 0x000fe20000008800 */
[----:B-1----:R-:W-:Y:S01]  /*0920*/  FFMA R18, R10, R16, R27 ;  /* 0x000000100a127223 */ /* 0x002fe2000000001b */
[----:B--2---:R-:W-:-:S03]  /*0930*/  FFMA R24, R16, R12, R24 ;  /* 0x0000000c10187223 */ /* 0x004fc60000000018 */
[----:B------:R-:W-:Y:S01]  /*0940*/  FFMA R37, R11, R17, R18 ;  /* 0x000000110b257223 */ /* 0x000fe20000000012 */
[C---:B---3--:R-:W-:Y:S01]  /*0950*/  FFMA R25, R22.reuse, R19, R25 ;  /* 0x0000001316197223 */ /* 0x048fe20000000019 */
[----:B------:R-:W-:Y:S01]  /*0960*/  FFMA R36, R17, R13, R24 ;  /* 0x0000000d11247223 */ /* 0x000fe20000000018 */
[----:B------:R-:W-:Y:S01]  /*0970*/  FFMA R27, R22, R21, R20 ;  /* 0x00000015161b7223 */ /* 0x000fe20000000014 */
[----:B------:R-:W-:Y:S01]  /*0980*/  LDS.64 R16, [R28+0x18] ;  /* 0x000018001c107984 */ /* 0x000fe20000000a00 */
[-C--:B----4-:R-:W-:Y:S02]  /*0990*/  FFMA R30, R10, R14.reuse, R25 ;  /* 0x0000000e0a1e7223 */ /* 0x090fe40000000019 */
[----:B------:R-:W-:Y:S01]  /*09a0*/  FFMA R12, R12, R14, R27 ;  /* 0x0000000e0c0c7223 */ /* 0x000fe2000000001b */
[----:B------:R-:W0:Y:S01]  /*09b0*/  LDS.64 R18, [R3.X8+0x1c8] ;  /* 0x0001c80003127984 */ /* 0x000e220000008a00 */
[-C--:B------:R-:W-:Y:S02]  /*09c0*/  FFMA R11, R11, R15.reuse, R30 ;  /* 0x0000000f0b0b7223 */ /* 0x080fe4000000001e */
[----:B------:R-:W-:Y:S01]  /*09d0*/  FFMA R13, R13, R15, R12 ;  /* 0x0000000f0d0d7223 */ /* 0x000fe2000000000c */
[----:B------:R-:W1:Y:S04]  /*09e0*/  LDS.64 R20, [R28+0x498] ;  /* 0x000498001c147984 */ /* 0x000e680000000a00 */
[----:B------:R-:W2:Y:S04]  /*09f0*/  LDS.64 R22, [R3.X8+0x238] ;  /* 0x0002380003167984 */ /* 0x000ea80000008a00 */
[----:B------:R-:W-:Y:S04]  /*0a00*/  LDS R10, [R3.X8+0x1d0] ;  /* 0x0001d000030a7984 */ /* 0x000fe80000008800 */
[----:B------:R-:W3:Y:S04]  /*0a10*/  LDS.64 R24, [R28+0x20] ;  /* 0x000020001c187984 */ /* 0x000ee80000000a00 */
[----:B------:R-:W4:Y:S04]  /*0a20*/  LDS.64 R26, [R28+0x4a0] ;  /* 0x0004a0001c1a7984 */ /* 0x000f280000000a00 */
[----:B------:R-:W4:Y:S04]  /*0a30*/  LDS R30, [R3.X8+0x2ac] ;  /* 0x0002ac00031e7984 */ /* 0x000f280000008800 */
[----:B------:R-:W-:Y:S01]  /*0a40*/  LDS.64 R14, [R3.X8+0x320] ;  /* 0x00032000030e7984 */ /* 0x000fe20000008a00 */
[----:B0-----:R-:W-:Y:S01]  /*0a50*/  FFMA R12, R16, R18, R37 ;  /* 0x00000012100c7223 */ /* 0x001fe20000000025 */
[----:B-1----:R-:W-:Y:S01]  /*0a60*/  FFMA R36, R18, R20, R36 ;  /* 0x0000001412247223 */ /* 0x002fe20000000024 */
[-C--:B--2---:R-:W-:Y:S01]  /*0a70*/  FFMA R16, R16, R22.reuse, R11 ;  /* 0x0000001610107223 */ /* 0x084fe2000000000b */
[----:B------:R-:W-:Y:S01]  /*0a80*/  FFMA R20, R20, R22, R13 ;  /* 0x0000001614147223 */ /* 0x000fe2000000000d */
[----:B------:R-:W-:Y:S01]  /*0a90*/  FFMA R11, R17, R19, R12 ;  /* 0x00000013110b7223 */ /* 0x000fe2000000000c */
[----:B------:R-:W-:Y:S01]  /*0aa0*/  FFMA R13, R19, R21, R36 ;  /* 0x00000015130d7223 */ /* 0x000fe20000000024 */
[-C--:B------:R-:W-:Y:S01]  /*0ab0*/  FFMA R19, R17, R23.reuse, R16 ;  /* 0x0000001711137223 */ /* 0x080fe20000000010 */
[----:B------:R-:W-:Y:S01]  /*0ac0*/  FFMA R21, R21, R23, R20 ;  /* 0x0000001715157223 */ /* 0x000fe20000000014 */
[----:B------:R-:W0:Y:S01]  /*0ad0*/  LDS.64 R16, [R28+0x28] ;  /* 0x000028001c107984 */ /* 0x000e220000000a00 */
[C---:B---3--:R-:W-:Y:S01]  /*0ae0*/  FFMA R23, R24.reuse, R10, R11 ;  /* 0x0000000a18177223 */ /* 0x048fe2000000000b */
[-C--:B------:R-:W-:Y:S01]  /*0af0*/  FFMA R19, R24, R35.reuse, R19 ;  /* 0x0000002318137223 */ /* 0x080fe20000000013 */
[----:B----4-:R-:W-:Y:S01]  /*0b00*/  FFMA R18, R10, R26, R13 ;  /* 0x0000001a0a127223 */ /* 0x010fe2000000000d */
[----:B------:R-:W-:Y:S01]  /*0b10*/  FFMA R21, R26, R35, R21 ;  /* 0x000000231a157223 */ /* 0x000fe20000000015 */
[----:B------:R-:W1:Y:S01]  /*0b20*/  LDS.64 R10, [R3.X8+0x2b0] ;  /* 0x0002b000030a7984 */ /* 0x000e620000008a00 */
[----:B------:R-:W-:Y:S01]  /*0b30*/  FFMA R26, R34, R25, R19 ;  /* 0x00000019221a7223 */ /* 0x000fe20000000013 */
[C---:B------:R-:W-:Y:S01]  /*0b40*/  FFMA R37, R30.reuse, R27, R18 ;  /* 0x0000001b1e257223 */ /* 0x040fe20000000012 */
[----:B------:R-:W-:Y:S01]  /*0b50*/  FFMA R35, R30, R25, R23 ;  /* 0x000000191e237223 */ /* 0x000fe20000000017 */
[----:B------:R-:W2:Y:S01]  /*0b60*/  LDS.64 R12, [R28+0x4a8] ;  /* 0x0004a8001c0c7984 */ /* 0x000ea20000000a00 */
[----:B------:R-:W-:-:S03]  /*0b70*/  FFMA R27, R34, R27, R21 ;  /* 0x0000001b221b7223 */ /* 0x000fc60000000015 */
[----:B------:R-:W-:Y:S04]  /*0b80*/  LDS.64 R18, [R28+0x30] ;  /* 0x000030001c127984 */ /* 0x000fe80000000a00 */
[----:B------:R-:W3:Y:S04]  /*0b90*/  LDS.64 R20, [R3.X8+0x390] ;  /* 0x0003900003147984 */ /* 0x000ee80000008a00 */
[----:B------:R-:W4:Y:S04]  /*0ba0*/  LDS.64 R22, [R28+0x4b0] ;  /* 0x0004b0001c167984 */ /* 0x000f280000000a00 */
[----:B------:R-:W4:Y:S01]  /*0bb0*/  LDS.64 R24, [R3.X8+0x400] ;  /* 0x0004000003187984 */ /* 0x000f220000008a00 */
[C---:B0-----:R-:W-:Y:S01]  /*0bc0*/  FFMA R26, R16.reuse, R14, R26 ;  /* 0x0000000e101a7223 */ /* 0x041fe2000000001a */
[----:B-1----:R-:W-:-:S02]  /*0bd0*/  FFMA R30, R16, R10, R35 ;  /* 0x0000000a101e7223 */ /* 0x002fc40000000023 */
[----:B------:R-:W-:Y:S01]  /*0be0*/  LDS R35, [R3.X8+0x398] ;  /* 0x0003980003237984 */ /* 0x000fe20000008800 */
[----:B--2---:R-:W-:Y:S01]  /*0bf0*/  FFMA R10, R10, R12, R37 ;  /* 0x0000000c0a0a7223 */ /* 0x004fe20000000025 */
[----:B------:R-:W-:Y:S01]  /*0c00*/  FFMA R12, R12, R14, R27 ;  /* 0x0000000e0c0c7223 */ /* 0x000fe2000000001b */
[C---:B------:R-:W-:Y:S01]  /*0c10*/  FFMA R37, R17.reuse, R11, R30 ;  /* 0x0000000b11257223 */ /* 0x040fe2000000001e */
[----:B------:R-:W-:Y:S01]  /*0c20*/  FFMA R17, R17, R15, R26 ;  /* 0x0000000f11117223 */ /* 0x000fe2000000001a */
[----:B------:R-:W-:Y:S01]  /*0c30*/  FFMA R14, R11, R13, R10 ;  /* 0x0000000d0b0e7223 */ /* 0x000fe2000000000a */
[----:B------:R-:W-:Y:S01]  /*0c40*/  FFMA R15, R13, R15, R12 ;  /* 0x0000000f0d0f7223 */ /* 0x000fe2000000000c */
[----:B------:R-:W0:Y:S01]  /*0c50*/  LDS.64 R10, [R28+0x38] ;  /* 0x000038001c0a7984 */ /* 0x000e220000000a00 */
[----:B---3--:R-:W-:-:S03]  /*0c60*/  FFMA R16, R18, R20, R37 ;  /* 0x0000001412107223 */ /* 0x008fc60000000025 */
[----:B------:R-:W1:Y:S01]  /*0c70*/  LDS.64 R12, [R28+0x4b8] ;  /* 0x0004b8001c0c7984 */ /* 0x000e620000000a00 */
[----:B----4-:R-:W-:Y:S01]  /*0c80*/  FFMA R14, R20, R22, R14 ;  /* 0x00000016140e7223 */ /* 0x010fe2000000000e */
[----:B------:R-:W-:Y:S02]  /*0c90*/  FFMA R37, R19, R21, R16 ;  /* 0x0000001513257223 */ /* 0x000fe40000000010 */
[----:B------:R-:W2:Y:S01]  /*0ca0*/  LDS R27, [R3.X8+0x408] ;  /* 0x00040800031b7984 */ /* 0x000ea20000008800 */
[-C--:B------:R-:W-:Y:S01]  /*0cb0*/  FFMA R30, R18, R24.reuse, R17 ;  /* 0x00000018121e7223 */ /* 0x080fe20000000011 */
[----:B------:R-:W-:Y:S01]  /*0cc0*/  FFMA R18, R22, R24, R15 ;  /* 0x0000001816127223 */ /* 0x000fe2000000000f */
[----:B------:R-:W-:Y:S01]  /*0cd0*/  FFMA R26, R21, R23, R14 ;  /* 0x00000017151a7223 */ /* 0x000fe2000000000e */
[----:B------:R-:W3:Y:S01]  /*0ce0*/  LDS R22, [R3.X8+0x474] ;  /* 0x0004740003167984 */ /* 0x000ee20000008800 */
[-C--:B------:R-:W-:Y:S01]  /*0cf0*/  FFMA R30, R19, R25.reuse, R30 ;  /* 0x00000019131e7223 */ /* 0x080fe2000000001e */
[----:B------:R-:W-:-:S02]  /*0d00*/  FFMA R25, R23, R25, R18 ;  /* 0x0000001917197223 */ /* 0x000fc40000000012 */
[----:B------:R-:W4:Y:S04]  /*0d10*/  LDS R24, [R3.X8+0x4e4] ;  /* 0x0004e40003187984 */ /* 0x000f280000008800 */
[----:B------:R-:W-:Y:S04]  /*0d20*/  LDS.64 R14, [R28+0x40] ;  /* 0x000040001c0e7984 */ /* 0x000fe80000000a00 */
[----:B------:R-:W4:Y:S04]  /*0d30*/  LDS.64 R16, [R3.X8+0x478] ;  /* 0x0004780003107984 */ /* 0x000f280000008a00 */
[----:B------:R-:W4:Y:S04]  /*0d40*/  LDS.64 R18, [R28+0x4c0] ;  /* 0x0004c0001c127984 */ /* 0x000f280000000a00 */
[----:B------:R-:W4:Y:S01]  /*0d50*/  LDS.64 R20, [R3.X8+0x4e8] ;  /* 0x0004e80003147984 */ /* 0x000f220000008a00 */
[C---:B0-----:R-:W-:Y:S01]  /*0d60*/  FFMA R37, R10.reuse, R35, R37 ;  /* 0x000000230a257223 */ /* 0x041fe20000000025 */
[----:B-1----:R-:W-:Y:S01]  /*0d70*/  FFMA R26, R35, R12, R26 ;  /* 0x0000000c231a7223 */ /* 0x002fe2000000001a */
[-C--:B--2---:R-:W-:Y:S01]  /*0d80*/  FFMA R23, R10, R27.reuse, R30 ;  /* 0x0000001b0a177223 */ /* 0x084fe2000000001e */
[----:B------:R-:W-:Y:S01]  /*0d90*/  FFMA R25, R12, R27, R25 ;  /* 0x0000001b0c197223 */ /* 0x000fe20000000019 */
[C---:B---3--:R-:W-:Y:S01]  /*0da0*/  FFMA R37, R22.reuse, R11, R37 ;  /* 0x0000000b16257223 */ /* 0x048fe20000000025 */
[----:B------:R-:W-:Y:S01]  /*0db0*/  FFMA R27, R22, R13, R26 ;  /* 0x0000000d161b7223 */ /* 0x000fe2000000001a */
[C---:B----4-:R-:W-:Y:S01]  /*0dc0*/  FFMA R23, R24.reuse, R11, R23 ;  /* 0x0000000b18177223 */ /* 0x050fe20000000017 */
[----:B------:R-:W-:Y:S01]  /*0dd0*/  FFMA R25, R24, R13, R25 ;  /* 0x0000000d18197223 */ /* 0x000fe20000000019 */
[----:B------:R-:W-:Y:S01]  /*0de0*/  FFMA R10, R14, R16, R37 ;  /* 0x000000100e0a7223 */ /* 0x000fe20000000025 */
[----:B------:R-:W-:Y:S01]  /*0df0*/  FFMA R16, R16, R18, R27 ;  /* 0x0000001210107223 */ /* 0x000fe2000000001b */
[-C--:B------:R-:W-:Y:S01]  /*0e00*/  FFMA R14, R14, R20.reuse, R23 ;  /* 0x000000140e0e7223 */ /* 0x080fe20000000017 */
[----:B------:R-:W-:Y:S01]  /*0e10*/  FFMA R18, R18, R20, R25 ;  /* 0x0000001412127223 */ /* 0x000fe20000000019 */
[----:B------:R-:W-:Y:S01]  /*0e20*/  FFMA R25, R15, R17, R10 ;  /* 0x000000110f197223 */ /* 0x000fe2000000000a */
[----:B------:R-:W-:Y:S01]  /*0e30*/  FFMA R27, R17, R19, R16 ;  /* 0x00000013111b7223 */ /* 0x000fe20000000010 */
[-C--:B------:R-:W-:Y:S01]  /*0e40*/  FFMA R35, R15, R21.reuse, R14 ;  /* 0x000000150f237223 */ /* 0x080fe2000000000e */
[----:B------:R-:W-:Y:S01]  /*0e50*/  FFMA R17, R19, R21, R18 ;  /* 0x0000001513117223 */ /* 0x000fe20000000012 */
[----:B------:R-:W-:Y:S05]  /*0e60*/  @P4 BRA `(.L_x_59) ;  /* 0xfffff71000004947 */ /* 0x000fea000383ffff */
[----:B------:R-:W-:Y:S02]  /*0e70*/  LEA R6, R5, R0, 0x5 ;  /* 0x0000000005067211 */ /* 0x000fe400078e28ff */
[----:B------:R-:W-:-:S05]  /*0e80*/  MOV R9, 0x4 ;  /* 0x0000000400097802 */ /* 0x000fca0000000f00 */
[----:B------:R-:W-:-:S05]  /*0e90*/  IMAD.WIDE R6, R6, R9, c[0x0][0x178] ;  /* 0x00005e0006067625 */ /* 0x000fca00078e0209 */
[----:B------:R-:W2:Y:S04]  /*0ea0*/  LDG.E.CONSTANT R4, [R6.64] ;  /* 0x0000000406047981 */ /* 0x000ea8000c1e9900 */
[----:B------:R-:W3:Y:S01]  /*0eb0*/  LDG.E.CONSTANT R8, [R6.64+0x40] ;  /* 0x0000400406087981 */ /* 0x000ee2000c1e9900 */
[----:B------:R-:W-:-:S04]  /*0ec0*/  IMAD R0, R0, 0x310, R3 ;  /* 0x0000031000007824 */ /* 0x000fc800078e0203 */
[----:B------:R-:W-:-:S04]  /*0ed0*/  IMAD R5, R5, 0x6200, R0 ;  /* 0x0000620005057824 */ /* 0x000fc800078e0200 */
[----:B------:R-:W-:-:S04]  /*0ee0*/  IMAD R2, R2, 0x1c, R5 ;  /* 0x0000001c02027824 */ /* 0x000fc800078e0205 */
[----:B------:R-:W-:Y:S01]  /*0ef0*/  IMAD.WIDE R2, R2, R9, c[0x0][0x160] ;  /* 0x0000580002027625 */ /* 0x000fe200078e0209 */
[--C-:B--2---:R-:W-:Y:S01]  /*0f00*/  FADD R25, R25, R4.reuse ;  /* 0x0000000419197221 */ /* 0x104fe20000000000 */
[----:B------:R-:W-:Y:S01]  /*0f10*/  FADD R4, R35, R4 ;  /* 0x0000000423047221 */ /* 0x000fe20000000000 */
[--C-:B---3--:R-:W-:Y:S01]  /*0f20*/  FADD R27, R27, R8.reuse ;  /* 0x000000081b1b7221 */ /* 0x108fe20000000000 */
[----:B------:R-:W-:Y:S02]  /*0f30*/  FADD R8, R17, R8 ;  /* 0x0000000811087221 */ /* 0x000fe40000000000 */
[----:B------:R-:W-:Y:S02]  /*0f40*/  FMNMX R25, RZ, R25, !PT ;  /* 0x00000019ff197209 */ /* 0x000fe40007800000 */
[----:B------:R-:W-:Y:S02]  /*0f50*/  FMNMX R5, RZ, R4, !PT ;  /* 0x00000004ff057209 */ /* 0x000fe40007800000 */
[----:B------:R-:W-:Y:S01]  /*0f60*/  FMNMX R27, RZ, R27, !PT ;  /* 0x0000001bff1b7209 */ /* 0x000fe20007800000 */
[----:B------:R-:W-:Y:S01]  /*0f70*/  STG.E [R2.64], R25 ;  /* 0x0000001902007986 */ /* 0x000fe2000c101904 */
[----:B------:R-:W-:-:S03]  /*0f80*/  FMNMX R7, RZ, R8, !PT ;  /* 0x00000008ff077209 */ /* 0x000fc60007800000 */
[----:B------:R-:W-:Y:S04]  /*0f90*/  STG.E [R2.64+0x38], R5 ;  /* 0x0000380502007986 */ /* 0x000fe8000c101904 */
[----:B------:R-:W-:Y:S04]  /*0fa0*/  STG.E [R2.64+0xc400], R27 ;  /* 0x00c4001b02007986 */ /* 0x000fe8000c101904 */
[----:B------:R-:W-:Y:S01]  /*0fb0*/  STG.E [R2.64+0xc438], R7 ;  /* 0x00c4380702007986 */ /* 0x000fe2000c101904 */
[----:B------:R-:W-:Y:S05]  /*0fc0*/  EXIT ;  /* 0x000000000000794d */ /* 0x000fea0003800000 */
.L_x_60:
        /* <DEDUP_REMOVED lines=11> */
.L_x_106:


//--------------------- .text.tvmgen_default_fused_nn_contrib_conv2d_winograd_without_weight_transform_add_nn_relu_2_kernel_1 --------------------------
	.section	.text.tvmgen_default_fused_nn_contrib_conv2d_winograd_without_weight_transform_add_nn_relu_2_kernel_1,"ax",@progbits
	.sectionflags	@"SHF_BARRIERS=1"
	.sectioninfo	@"SHI_REGISTERS=64"
	.align	128
        .global         tvmgen_default_fused_nn_contrib_conv2d_winograd_without_weight_transform_add_nn_relu_2_kernel_1
        .type           tvmgen_default_fused_nn_contrib_conv2d_winograd_without_weight_transform_add_nn_relu_2_kernel_1,@function
        .size           tvmgen_default_fused_nn_contrib_conv2d_winograd_without_weight_transform_add_nn_relu_2_kernel_1,(.L_x_107 - tvmgen_default_fused_nn_contrib_conv2d_winograd_without_weight_transform_add_nn_relu_2_kernel_1)
        .other          tvmgen_default_fused_nn_contrib_conv2d_winograd_without_weight_transform_add_nn_relu_2_kernel_1,@"STO_CUDA_ENTRY STV_DEFAULT"
tvmgen_default_fused_nn_contrib_conv2d_winograd_without_weight_transform_add_nn_relu_2_kernel_1:
.text.tvmgen_default_fused_nn_contrib_conv2d_winograd_without_weight_transform_add_nn_relu_2_kernel_1:
[----:B------:R-:W-:Y:S02]  /*0000*/  MOV R1, c[0x0][0x28] ;  /* 0x00000a0000017a02 */ /* 0x000fe40000000f00 */
[----:B------:R-:W0:Y:S01]  /*0010*/  S2R R0, SR_TID.X ;  /* 0x0000000000007919 */ /* 0x000e220000002100 */
[----:B------:R-:W-:Y:S01]  /*0020*/  MOV R8, 0x4 ;  /* 0x0000000400087802 */ /* 0x000fe20000000f00 */
[----:B------:R-:W-:Y:S01]  /*0030*/  CS2R R50, SRZ ;  /* 0x0000000000327805 */ /* 0x000fe2000001ff00 */
[----:B------:R-:W-:Y:S01]  /*0040*/  MOV R41, RZ ;  /* 0x000000ff00297202 */ /* 0x000fe20000000f00 */
[----:B------:R-:W1:Y:S01]  /*0050*/  S2R R43, SR_CTAID.Z ;  /* 0x00000000002b7919 */ /* 0x000e620000002700 */
[----:B------:R-:W-:Y:S01]  /*0060*/  MOV R42, RZ ;  /* 0x000000ff002a7202 */ /* 0x000fe20000000f00 */
[----:B------:R-:W-:Y:S01]  /*0070*/  CS2R R48, SRZ ;  /* 0x0000000000307805 */ /* 0x000fe2000001ff00 */
[----:B------:R-:W-:Y:S01]  /*0080*/  MOV R37, RZ ;  /* 0x000000ff00257202 */ /* 0x000fe20000000f00 */
[----:B------:R-:W2:Y:S01]  /*0090*/  S2R R40, SR_CTAID.Y ;  /* 0x0000000000287919 */ /* 0x000ea20000002600 */
[----:B------:R-:W-:Y:S01]  /*00a0*/  CS2R R52, SRZ ;  /* 0x0000000000347805 */ /* 0x000fe2000001ff00 */
[----:B------:R-:W-:Y:S01]  /*00b0*/  CS2R R54, SRZ ;  /* 0x0000000000367805 */ /* 0x000fe2000001ff00 */
[----:B------:R-:W-:Y:S01]  /*00c0*/  MOV R57, RZ ;  /* 0x000000ff00397202 */ /* 0x000fe20000000f00 */
[----:B------:R-:W-:Y:S01]  /*00d0*/  CS2R R46, SRZ ;  /* 0x00000000002e7805 */ /* 0x000fe2000001ff00 */
[----:B------:R-:W-:Y:S01]  /*00e0*/  CS2R R44, SRZ ;  /* 0x00000000002c7805 */ /* 0x000fe2000001ff00 */
[----:B------:R-:W-:Y:S01]  /*00f0*/  MOV R59, RZ ;  /* 0x000000ff003b7202 */ /* 0x000fe20000000f00 */
[----:B------:R-:W-:-:S02]  /*0100*/  ULDC.64 UR4, c[0x0][0x118] ;  /* 0x0000460000047ab9 */ /* 0x000fc40000000a00 */
[----:B------:R-:W-:Y:S01]  /*0110*/  ULDC.64 UR6, c[0x0][0x168] ;  /* 0x00005a0000067ab9 */ /* 0x000fe20000000a00 */
[----:B0-----:R-:W-:-:S04]  /*0120*/  SHF.L.U32 R2, R0, 0x4, RZ ;  /* 0x0000000400027819 */ /* 0x001fc800000006ff */
[C---:B------:R-:W-:Y:S02]  /*0130*/  LOP3.LUT R3, R2.reuse, 0xffffff00, RZ, 0xc0, !PT ;  /* 0xffffff0002037812 */ /* 0x040fe400078ec0ff */
[C---:B------:R-:W-:Y:S02]  /*0140*/  IADD3 R4, R2.reuse, 0x620, RZ ;  /* 0x0000062002047810 */ /* 0x040fe40007ffe0ff */
[----:B-1----:R-:W-:Y:S02]  /*0150*/  LEA R5, R43, R3, 0x10 ;  /* 0x000000032b057211 */ /* 0x002fe400078e80ff */
[----:B------:R-:W-:Y:S02]  /*0160*/  IADD3 R2, R2, 0x310, RZ ;  /* 0x0000031002027810 */ /* 0x000fe40007ffe0ff */
[----:B------:R-:W-:Y:S02]  /*0170*/  LOP3.LUT R3, R0, 0xf, RZ, 0xc0, !PT ;  /* 0x0000000f00037812 */ /* 0x000fe400078ec0ff */
[----:B--2---:R-:W-:-:S02]  /*0180*/  LEA R6, R40, R5, 0x4 ;  /* 0x0000000528067211 */ /* 0x004fc400078e20ff */
[----:B------:R-:W-:Y:S02]  /*0190*/  LOP3.LUT R4, R4, 0xffffff00, RZ, 0xc0, !PT ;  /* 0xffffff0004047812 */ /* 0x000fe400078ec0ff */
[----:B------:R-:W-:Y:S02]  /*01a0*/  LOP3.LUT R2, R2, 0xffffff00, RZ, 0xc0, !PT ;  /* 0xffffff0002027812 */ /* 0x000fe400078ec0ff */
[----:B------:R-:W-:Y:S02]  /*01b0*/  IADD3 R6, R3, R6, RZ ;  /* 0x0000000603067210 */ /* 0x000fe40007ffe0ff */
[C---:B------:R-:W-:Y:S02]  /*01c0*/  IADD3 R5, R0.reuse, 0x2, RZ ;  /* 0x0000000200057810 */ /* 0x040fe40007ffe0ff */
[----:B------:R-:W-:Y:S02]  /*01d0*/  LEA R7, R43, R4, 0x10 ;  /* 0x000000042b077211 */ /* 0x000fe400078e80ff */
[----:B------:R-:W-:-:S02]  /*01e0*/  IADD3 R3, R0, 0x1, RZ ;  /* 0x0000000100037810 */ /* 0x000fc40007ffe0ff */
[C---:B------:R-:W-:Y:S01]  /*01f0*/  LEA R9, R43.reuse, R2, 0x10 ;  /* 0x000000022b097211 */ /* 0x040fe200078e80ff */
[----:B------:R-:W-:Y:S01]  /*0200*/  IMAD R43, R43, 0x3100, R0 ;  /* 0x000031002b2b7824 */ /* 0x000fe200078e0200 */
[----:B------:R-:W-:Y:S02]  /*0210*/  LOP3.LUT R5, R5, 0xf, RZ, 0xc0, !PT ;  /* 0x0000000f05057812 */ /* 0x000fe400078ec0ff */
[----:B------:R-:W-:Y:S01]  /*0220*/  LEA R2, R40, R7, 0x4 ;  /* 0x0000000728027211 */ /* 0x000fe200078e20ff */
[----:B------:R-:W-:Y:S01]  /*0230*/  IMAD.WIDE R6, R6, R8, c[0x0][0x170] ;  /* 0x00005c0006067625 */ /* 0x000fe200078e0208 */
[----:B------:R-:W-:Y:S02]  /*0240*/  LOP3.LUT R3, R3, 0xf, RZ, 0xc0, !PT ;  /* 0x0000000f03037812 */ /* 0x000fe400078ec0ff */
[----:B------:R-:W-:Y:S02]  /*0250*/  LEA R4, R40, R9, 0x4 ;  /* 0x0000000928047211 */ /* 0x000fe400078e20ff */
[----:B------:R-:W-:-:S02]  /*0260*/  IADD3 R5, R5, R2, RZ ;  /* 0x0000000205057210 */ /* 0x000fc40007ffe0ff */
[----:B------:R-:W-:-:S03]  /*0270*/  IADD3 R3, R3, R4, RZ ;  /* 0x0000000403037210 */ /* 0x000fc60007ffe0ff */
[----:B------:R-:W-:-:S04]  /*0280*/  IMAD.WIDE R4, R5, R8, c[0x0][0x170] ;  /* 0x00005c0005047625 */ /* 0x000fc800078e0208 */
[----:B------:R-:W-:-:S04]  /*0290*/  IMAD.WIDE R2, R3, R8, c[0x0][0x170] ;  /* 0x00005c0003027625 */ /* 0x000fc800078e0208 */
.L_x_61:
[----:B------:R-:W-:Y:S01]  /*02a0*/  BAR.SYNC.DEFER_BLOCKING 0x0 ;  /* 0x0000000000007b1d */ /* 0x000fe20000010000 */
[C---:B------:R-:W-:Y:S02]  /*02b0*/  ISETP.GT.AND P2, PT, R0.reuse, 0x7f, PT ;  /* 0x0000007f0000780c */ /* 0x040fe40003f44270 */
[C---:B------:R-:W-:Y:S02]  /*02c0*/  ISETP.GT.AND P0, PT, R0.reuse, 0x4e, PT ;  /* 0x0000004e0000780c */ /* 0x040fe40003f04270 */
[----:B------:R-:W-:Y:S02]  /*02d0*/  ISETP.GT.AND P1, PT, R0, 0x1d, PT ;  /* 0x0000001d0000780c */ /* 0x000fe40003f24270 */
[----:B------:R-:W-:Y:S02]  /*02e0*/  MOV R8, UR6 ;  /* 0x0000000600087c02 */ /* 0x000fe40008000f00 */
[----:B------:R-:W-:-:S05]  /*02f0*/  MOV R9, UR7 ;  /* 0x0000000700097c02 */ /* 0x000fca0008000f00 */
[----:B------:R-:W-:Y:S01]  /*0300*/  IMAD.WIDE R8, R43, 0x4, R8 ;  /* 0x000000042b087825 */ /* 0x000fe200078e0208 */
[----:B------:R0:W2:Y:S04]  /*0310*/  @!P2 LDG.E.CONSTANT R17, [R6.64] ;  /* 0x000000040611a981 */ /* 0x0000a8000c1e9900 */
[----:B------:R-:W3:Y:S04]  /*0320*/  LDG.E.CONSTANT R11, [R8.64] ;  /* 0x00000004080b7981 */ /* 0x000ee8000c1e9900 */
[----:B------:R-:W4:Y:S04]  /*0330*/  LDG.E.CONSTANT R13, [R8.64+0xc4] ;  /* 0x0000c404080d7981 */ /* 0x000f28000c1e9900 */
[----:B------:R-:W5:Y:S04]  /*0340*/  LDG.E.CONSTANT R15, [R8.64+0x188] ;  /* 0x00018804080f7981 */ /* 0x000f68000c1e9900 */
[----:B------:R-:W5:Y:S04]  /*0350*/  LDG.E.CONSTANT R25, [R8.64+0x24c] ;  /* 0x00024c0408197981 */ /* 0x000f68000c1e9900 */
[----:B------:R-:W5:Y:S04]  /*0360*/  LDG.E.CONSTANT R27, [R8.64+0x310] ;  /* 0x00031004081b7981 */ /* 0x000f68000c1e9900 */
[----:B------:R-:W5:Y:S04]  /*0370*/  LDG.E.CONSTANT R61, [R8.64+0x3d4] ;  /* 0x0003d404083d7981 */ /* 0x000f68000c1e9900 */
[----:B------:R-:W5:Y:S04]  /*0380*/  LDG.E.CONSTANT R12, [R8.64+0x498] ;  /* 0x00049804080c7981 */ /* 0x000f68000c1e9900 */
[----:B------:R-:W5:Y:S04]  /*0390*/  LDG.E.CONSTANT R14, [R8.64+0x55c] ;  /* 0x00055c04080e7981 */ /* 0x000f68000c1e9900 */
[----:B------:R1:W5:Y:S04]  /*03a0*/  @!P0 LDG.E.CONSTANT R19, [R2.64] ;  /* 0x0000000402138981 */ /* 0x000368000c1e9900 */
[----:B------:R-:W5:Y:S01]  /*03b0*/  @!P1 LDG.E.CONSTANT R39, [R4.64] ;  /* 0x0000000404279981 */ /* 0x000f62000c1e9900 */
[----:B------:R-:W-:Y:S01]  /*03c0*/  IADD3 R41, R41, 0x1, RZ ;  /* 0x0000000129297810 */ /* 0x000fe20007ffe0ff */
[----:B------:R-:W-:Y:S01]  /*03d0*/  UIADD3 UR6, UP0, UR6, 0x620, URZ ;  /* 0x0000062006067890 */ /* 0x000fe2000ff1e03f */
[----:B0-----:R-:W-:-:S03]  /*03e0*/  IADD3 R6, P3, R6, 0x2000, RZ ;  /* 0x0000200006067810 */ /* 0x001fc60007f7e0ff */
[----:B------:R-:W-:Y:S01]  /*03f0*/  UIADD3.X UR7, URZ, UR7, URZ, UP0, !UPT ;  /* 0x000000073f077290 */ /* 0x000fe200087fe43f */
[----:B------:R-:W-:Y:S01]  /*0400*/  IADD3.X R7, RZ, R7, RZ, P3, !PT ;  /* 0x00000007ff077210 */ /* 0x000fe20001ffe4ff */
[----:B--2---:R-:W-:Y:S01]  /*0410*/  @!P2 STS [R0.X4], R17 ;  /* 0x000000110000a388 */ /* 0x004fe20000004800 */
[----:B-1----:R-:W-:-:S03]  /*0420*/  IADD3 R2, P2, R2, 0x2000, RZ ;  /* 0x0000200002027810 */ /* 0x002fc60007f5e0ff */
[----:B---3--:R-:W-:Y:S01]  /*0430*/  STS [R0.X4+0x200], R11 ;  /* 0x0002000b00007388 */ /* 0x008fe20000004800 */
[----:B------:R-:W-:-:S03]  /*0440*/  IADD3.X R3, RZ, R3, RZ, P2, !PT ;  /* 0x00000003ff037210 */ /* 0x000fc600017fe4ff */
[----:B----4-:R-:W-:Y:S04]  /*0450*/  STS [R0.X4+0x2c4], R13 ;  /* 0x0002c40d00007388 */ /* 0x010fe80000004800 */
[----:B-----5:R-:W-:Y:S04]  /*0460*/  STS [R0.X4+0x388], R15 ;  /* 0x0003880f00007388 */ /* 0x020fe80000004800 */
[----:B------:R-:W-:Y:S04]  /*0470*/  STS [R0.X4+0x44c], R25 ;  /* 0x00044c1900007388 */ /* 0x000fe80000004800 */
[----:B------:R-:W-:Y:S04]  /*0480*/  STS [R0.X4+0x510], R27 ;  /* 0x0005101b00007388 */ /* 0x000fe80000004800 */
[----:B------:R-:W-:Y:S04]  /*0490*/  STS [R0.X4+0x5d4], R61 ;  /* 0x0005d43d00007388 */ /* 0x000fe80000004800 */
[----:B------:R-:W-:Y:S04]  /*04a0*/  STS [R0.X4+0x698], R12 ;  /* 0x0006980c00007388 */ /* 0x000fe80000004800 */
[----:B------:R-:W-:Y:S04]  /*04b0*/  STS [R0.X4+0x75c], R14 ;  /* 0x00075c0e00007388 */ /* 0x000fe80000004800 */
[----:B------:R-:W-:Y:S01]  /*04c0*/  @!P0 STS [R0.X4+0xc4], R19 ;  /* 0x0000c41300008388 */ /* 0x000fe20000004800 */
[----:B------:R-:W-:-:S03]  /*04d0*/  ISETP.NE.AND P0, PT, R41, 0x20, PT ;  /* 0x000000202900780c */ /* 0x000fc60003f05270 */
[----:B------:R-:W-:Y:S04]  /*04e0*/  @!P1 STS [R0.X4+0x188], R39 ;  /* 0x0001882700009388 */ /* 0x000fe80000004800 */
[----:B------:R-:W-:Y:S01]  /*04f0*/  BAR.SYNC.DEFER_BLOCKING 0x0 ;  /* 0x0000000000007b1d */ /* 0x000fe20000010000 */
[----:B------:R-:W-:-:S04]  /*0500*/  IADD3 R4, P1, R4, 0x2000, RZ ;  /* 0x0000200004047810 */ /* 0x000fc80007f3e0ff */
[----:B------:R-:W-:Y:S01]  /*0510*/  IADD3.X R5, RZ, R5, RZ, P1, !PT ;  /* 0x00000005ff057210 */ /* 0x000fe20000ffe4ff */
[----:B------:R-:W-:Y:S04]  /*0520*/  LDS R38, [R0.X4+0x200] ;  /* 0x0002000000267984 */ /* 0x000fe80000004800 */
[----:B------:R-:W0:Y:S04]  /*0530*/  LDS.128 R20, [RZ] ;  /* 0x00000000ff147984 */ /* 0x000e280000000c00 */
[----:B------:R-:W1:Y:S04]  /*0540*/  LDS.128 R28, [0x20] ;  /* 0x00002000ff1c7984 */ /* 0x000e680000000c00 */
[----:B------:R-:W2:Y:S04]  /*0550*/  LDS.128 R32, [0x10] ;  /* 0x00001000ff207984 */ /* 0x000ea80000000c00 */
[----:B------:R-:W3:Y:S04]  /*0560*/  LDS.128 R8, [0x30] ;  /* 0x00003000ff087984 */ /* 0x000ee80000000c00 */
[----:B------:R-:W-:Y:S04]  /*0570*/  LDS R56, [R0.X4+0x2c4] ;  /* 0x0002c40000387984 */ /* 0x000fe80000004800 */
[----:B------:R-:W4:Y:S04]  /*0580*/  LDS.128 R12, [0x40] ;  /* 0x00004000ff0c7984 */ /* 0x000f280000000c00 */
[----:B------:R-:W5:Y:S04]  /*0590*/  LDS.128 R24, [0x60] ;  /* 0x00006000ff187984 */ /* 0x000f680000000c00 */
[----:B------:R-:W5:Y:S04]  /*05a0*/  LDS.128 R16, [0x50] ;  /* 0x00005000ff107984 */ /* 0x000f680000000c00 */
[----:B------:R-:W-:Y:S01]  /*05b0*/  LDS R36, [R0.X4+0x388] ;  /* 0x0003880000247984 */ /* 0x000fe20000004800 */
[----:B0-----:R-:W-:Y:S01]  /*05c0*/  FFMA R59, R20, R38, R59 ;  /* 0x00000026143b7223 */ /* 0x001fe2000000003b */
[C---:B------:R-:W-:Y:S01]  /*05d0*/  FFMA R47, R38.reuse, R21, R47 ;  /* 0x00000015262f7223 */ /* 0x040fe2000000002f */
[C---:B------:R-:W-:Y:S01]  /*05e0*/  FFMA R45, R38.reuse, R22, R45 ;  /* 0x00000016262d7223 */ /* 0x040fe2000000002d */
[C---:B------:R-:W-:Y:S01]  /*05f0*/  FFMA R44, R38.reuse, R23, R44 ;  /* 0x00000017262c7223 */ /* 0x040fe2000000002c */
[C---:B-1----:R-:W-:Y:S01]  /*0600*/  FFMA R57, R38.reuse, R28, R57 ;  /* 0x0000001c26397223 */ /* 0x042fe20000000039 */
[----:B------:R-:W0:Y:S01]  /*0610*/  LDS.128 R20, [0x70] ;  /* 0x00007000ff147984 */ /* 0x000e220000000c00 */
[C---:B------:R-:W-:Y:S01]  /*0620*/  FFMA R54, R38.reuse, R29, R54 ;  /* 0x0000001d26367223 */ /* 0x040fe20000000036 */
[C---:B------:R-:W-:Y:S01]  /*0630*/  FFMA R53, R38.reuse, R30, R53 ;  /* 0x0000001e26357223 */ /* 0x040fe20000000035 */
[C---:B------:R-:W-:Y:S01]  /*0640*/  FFMA R52, R38.reuse, R31, R52 ;  /* 0x0000001f26347223 */ /* 0x040fe20000000034 */
[C---:B--2---:R-:W-:Y:S01]  /*0650*/  FFMA R55, R38.reuse, R32, R55 ;  /* 0x0000002026377223 */ /* 0x044fe20000000037 */
[C---:B------:R-:W-:Y:S01]  /*0660*/  FFMA R48, R38.reuse, R33, R48 ;  /* 0x0000002126307223 */ /* 0x040fe20000000030 */
[C---:B------:R-:W-:Y:S01]  /*0670*/  FFMA R51, R38.reuse, R34, R51 ;  /* 0x0000002226337223 */ /* 0x040fe20000000033 */
[C---:B------:R-:W-:Y:S01]  /*0680*/  FFMA R46, R38.reuse, R35, R46 ;  /* 0x00000023262e7223 */ /* 0x040fe2000000002e */
[C---:B---3--:R-:W-:Y:S01]  /*0690*/  FFMA R49, R38.reuse, R8, R49 ;  /* 0x0000000826317223 */ /* 0x048fe20000000031 */
[C---:B------:R-:W-:Y:S01]  /*06a0*/  FFMA R50, R38.reuse, R9, R50 ;  /* 0x0000000926327223 */ /* 0x040fe20000000032 */
[C---:B------:R-:W-:Y:S01]  /*06b0*/  FFMA R39, R38.reuse, R10, R37 ;  /* 0x0000000a26277223 */ /* 0x040fe20000000025 */
[----:B------:R-:W1:Y:S01]  /*06c0*/  LDS.128 R28, [0x80] ;  /* 0x00008000ff1c7984 */ /* 0x000e620000000c00 */
[----:B------:R-:W-:-:S03]  /*06d0*/  FFMA R38, R38, R11, R42 ;  /* 0x0000000b26267223 */ /* 0x000fc6000000002a */
[----:B------:R-:W2:Y:S01]  /*06e0*/  LDS.128 R32, [0xa0] ;  /* 0x0000a000ff207984 */ /* 0x000ea20000000c00 */
[----:B----4-:R-:W-:Y:S01]  /*06f0*/  FFMA R59, R12, R56, R59 ;  /* 0x000000380c3b7223 */ /* 0x010fe2000000003b */
[C---:B------:R-:W-:Y:S01]  /*0700*/  FFMA R47, R56.reuse, R13, R47 ;  /* 0x0000000d382f7223 */ /* 0x040fe2000000002f */
[C---:B------:R-:W-:Y:S01]  /*0710*/  FFMA R45, R56.reuse, R14, R45 ;  /* 0x0000000e382d7223 */ /* 0x040fe2000000002d */
[----:B------:R-:W3:Y:S01]  /*0720*/  LDS.128 R8, [0x90] ;  /* 0x00009000ff087984 */ /* 0x000ee20000000c00 */
[C---:B------:R-:W-:Y:S01]  /*0730*/  FFMA R44, R56.reuse, R15, R44 ;  /* 0x0000000f382c7223 */ /* 0x040fe2000000002c */
[C---:B-----5:R-:W-:Y:S01]  /*0740*/  FFMA R57, R56.reuse, R24, R57 ;  /* 0x0000001838397223 */ /* 0x060fe20000000039 */
[C---:B------:R-:W-:Y:S01]  /*0750*/  FFMA R54, R56.reuse, R25, R54 ;  /* 0x0000001938367223 */ /* 0x040fe20000000036 */
[C---:B------:R-:W-:Y:S01]  /*0760*/  FFMA R53, R56.reuse, R26, R53 ;  /* 0x0000001a38357223 */ /* 0x040fe20000000035 */
[C---:B------:R-:W-:Y:S01]  /*0770*/  FFMA R52, R56.reuse, R27, R52 ;  /* 0x0000001b38347223 */ /* 0x040fe20000000034 */
[----:B------:R-:W4:Y:S01]  /*0780*/  LDS.128 R12, [0xb0] ;  /* 0x0000b000ff0c7984 */ /* 0x000f220000000c00 */
[C---:B------:R-:W-:Y:S01]  /*0790*/  FFMA R55, R56.reuse, R16, R55 ;  /* 0x0000001038377223 */ /* 0x040fe20000000037 */
[C---:B------:R-:W-:Y:S01]  /*07a0*/  FFMA R48, R56.reuse, R17, R48 ;  /* 0x0000001138307223 */ /* 0x040fe20000000030 */
[C---:B------:R-:W-:Y:S01]  /*07b0*/  FFMA R51, R56.reuse, R18, R51 ;  /* 0x0000001238337223 */ /* 0x040fe20000000033 */
[----:B------:R-:W-:Y:S01]  /*07c0*/  LDS R37, [R0.X4+0x44c] ;  /* 0x00044c0000257984 */ /* 0x000fe20000004800 */
[----:B------:R-:W-:-:S03]  /*07d0*/  FFMA R46, R56, R19, R46 ;  /* 0x00000013382e7223 */ /* 0x000fc6000000002e */
[----:B------:R-:W5:Y:S04]  /*07e0*/  LDS.128 R24, [0xc0] ;  /* 0x0000c000ff187984 */ /* 0x000f680000000c00 */
[----:B------:R-:W5:Y:S01]  /*07f0*/  LDS.128 R16, [0xe0] ;  /* 0x0000e000ff107984 */ /* 0x000f620000000c00 */
[C---:B0-----:R-:W-:Y:S01]  /*0800*/  FFMA R49, R56.reuse, R20, R49 ;  /* 0x0000001438317223 */ /* 0x041fe20000000031 */
[C---:B------:R-:W-:Y:S01]  /*0810*/  FFMA R50, R56.reuse, R21, R50 ;  /* 0x0000001538327223 */ /* 0x040fe20000000032 */
[C---:B------:R-:W-:Y:S01]  /*0820*/  FFMA R39, R56.reuse, R22, R39 ;  /* 0x0000001638277223 */ /* 0x040fe20000000027 */
[----:B------:R-:W-:Y:S02]  /*0830*/  FFMA R56, R56, R23, R38 ;  /* 0x0000001738387223 */ /* 0x000fe40000000026 */
[----:B------:R-:W0:Y:S04]  /*0840*/  LDS.128 R20, [0xd0] ;  /* 0x0000d000ff147984 */ /* 0x000e280000000c00 */
[----:B------:R-:W-:Y:S01]  /*0850*/  LDS R38, [R0.X4+0x510] ;  /* 0x0005100000267984 */ /* 0x000fe20000004800 */
[----:B-1----:R-:W-:Y:S01]  /*0860*/  FFMA R59, R28, R36, R59 ;  /* 0x000000241c3b7223 */ /* 0x002fe2000000003b */
[C---:B------:R-:W-:Y:S01]  /*0870*/  FFMA R42, R36.reuse, R29, R47 ;  /* 0x0000001d242a7223 */ /* 0x040fe2000000002f */
[C---:B------:R-:W-:Y:S01]  /*0880*/  FFMA R45, R36.reuse, R30, R45 ;  /* 0x0000001e242d7223 */ /* 0x040fe2000000002d */
[C---:B------:R-:W-:Y:S01]  /*0890*/  FFMA R44, R36.reuse, R31, R44 ;  /* 0x0000001f242c7223 */ /* 0x040fe2000000002c */
[C---:B--2---:R-:W-:Y:S01]  /*08a0*/  FFMA R57, R36.reuse, R32, R57 ;  /* 0x0000002024397223 */ /* 0x044fe20000000039 */
[----:B------:R-:W1:Y:S01]  /*08b0*/  LDS.128 R28, [0xf0] ;  /* 0x0000f000ff1c7984 */ /* 0x000e620000000c00 */
[C---:B------:R-:W-:Y:S01]  /*08c0*/  FFMA R54, R36.reuse, R33, R54 ;  /* 0x0000002124367223 */ /* 0x040fe20000000036 */
[C---:B------:R-:W-:Y:S01]  /*08d0*/  FFMA R53, R36.reuse, R34, R53 ;  /* 0x0000002224357223 */ /* 0x040fe20000000035 */
[C---:B------:R-:W-:Y:S01]  /*08e0*/  FFMA R52, R36.reuse, R35, R52 ;  /* 0x0000002324347223 */ /* 0x040fe20000000034 */
[C---:B---3--:R-:W-:Y:S01]  /*08f0*/  FFMA R55, R36.reuse, R8, R55 ;  /* 0x0000000824377223 */ /* 0x048fe20000000037 */
[C---:B------:R-:W-:Y:S01]  /*0900*/  FFMA R48, R36.reuse, R9, R48 ;  /* 0x0000000924307223 */ /* 0x040fe20000000030 */
[C---:B------:R-:W-:Y:S01]  /*0910*/  FFMA R51, R36.reuse, R10, R51 ;  /* 0x0000000a24337223 */ /* 0x040fe20000000033 */
[C---:B------:R-:W-:Y:S01]  /*0920*/  FFMA R46, R36.reuse, R11, R46 ;  /* 0x0000000b242e7223 */ /* 0x040fe2000000002e */
[----:B------:R-:W2:Y:S01]  /*0930*/  LDS.128 R32, [0x100] ;  /* 0x00010000ff207984 */ /* 0x000ea20000000c00 */
[C---:B----4-:R-:W-:Y:S01]  /*0940*/  FFMA R49, R36.reuse, R12, R49 ;  /* 0x0000000c24317223 */ /* 0x050fe20000000031 */
[C---:B------:R-:W-:Y:S01]  /*0950*/  FFMA R50, R36.reuse, R13, R50 ;  /* 0x0000000d24327223 */ /* 0x040fe20000000032 */
[C---:B------:R-:W-:Y:S01]  /*0960*/  FFMA R39, R36.reuse, R14, R39 ;  /* 0x0000000e24277223 */ /* 0x040fe20000000027 */
[----:B------:R-:W3:Y:S01]  /*0970*/  LDS.128 R8, [0x120] ;  /* 0x00012000ff087984 */ /* 0x000ee20000000c00 */
[----:B------:R-:W-:-:S03]  /*0980*/  FFMA R56, R36, R15, R56 ;  /* 0x0000000f24387223 */ /* 0x000fc60000000038 */
[----:B------:R-:W4:Y:S01]  /*0990*/  LDS.128 R12, [0x110] ;  /* 0x00011000ff0c7984 */ /* 0x000f220000000c00 */
[----:B-----5:R-:W-:Y:S01]  /*09a0*/  FFMA R59, R24, R37, R59 ;  /* 0x00000025183b7223 */ /* 0x020fe2000000003b */
[C---:B------:R-:W-:Y:S01]  /*09b0*/  FFMA R47, R37.reuse, R25, R42 ;  /* 0x00000019252f7223 */ /* 0x040fe2000000002a */
[C---:B------:R-:W-:Y:S01]  /*09c0*/  FFMA R45, R37.reuse, R26, R45 ;  /* 0x0000001a252d7223 */ /* 0x040fe2000000002d */
[C---:B------:R-:W-:Y:S01]  /*09d0*/  FFMA R44, R37.reuse, R27, R44 ;  /* 0x0000001b252c7223 */ /* 0x040fe2000000002c */
[C---:B------:R-:W-:Y:S01]  /*09e0*/  FFMA R57, R37.reuse, R16, R57 ;  /* 0x0000001025397223 */ /* 0x040fe20000000039 */
[C---:B------:R-:W-:Y:S01]  /*09f0*/  FFMA R54, R37.reuse, R17, R54 ;  /* 0x0000001125367223 */ /* 0x040fe20000000036 */
[C---:B------:R-:W-:Y:S01]  /*0a00*/  FFMA R53, R37.reuse, R18, R53 ;  /* 0x0000001225357223 */ /* 0x040fe20000000035 */
[C---:B------:R-:W-:Y:S01]  /*0a10*/  FFMA R52, R37.reuse, R19, R52 ;  /* 0x0000001325347223 */ /* 0x040fe20000000034 */
[----:B------:R-:W5:Y:S01]  /*0a20*/  LDS.128 R24, [0x130] ;  /* 0x00013000ff187984 */ /* 0x000f620000000c00 */
[C---:B0-----:R-:W-:Y:S01]  /*0a30*/  FFMA R55, R37.reuse, R20, R55 ;  /* 0x0000001425377223 */ /* 0x041fe20000000037 */
[C---:B------:R-:W-:Y:S01]  /*0a40*/  FFMA R48, R37.reuse, R21, R48 ;  /* 0x0000001525307223 */ /* 0x040fe20000000030 */
[C---:B------:R-:W-:Y:S01]  /*0a50*/  FFMA R51, R37.reuse, R22, R51 ;  /* 0x0000001625337223 */ /* 0x040fe20000000033 */
[----:B------:R-:W-:Y:S01]  /*0a60*/  LDS R36, [R0.X4+0x5d4] ;  /* 0x0005d40000247984 */ /* 0x000fe20000004800 */
[----:B------:R-:W-:-:S03]  /*0a70*/  FFMA R46, R37, R23, R46 ;  /* 0x00000017252e7223 */ /* 0x000fc6000000002e */
[----:B------:R-:W0:Y:S04]  /*0a80*/  LDS.128 R16, [0x140] ;  /* 0x00014000ff107984 */ /* 0x000e280000000c00 */
[----:B------:R-:W0:Y:S01]  /*0a90*/  LDS.128 R20, [0x160] ;  /* 0x00016000ff147984 */ /* 0x000e220000000c00 */
[C---:B-1----:R-:W-:Y:S01]  /*0aa0*/  FFMA R49, R37.reuse, R28, R49 ;  /* 0x0000001c25317223 */ /* 0x042fe20000000031 */
[C---:B------:R-:W-:Y:S01]  /*0ab0*/  FFMA R50, R37.reuse, R29, R50 ;  /* 0x0000001d25327223 */ /* 0x040fe20000000032 */
[C---:B------:R-:W-:Y:S01]  /*0ac0*/  FFMA R39, R37.reuse, R30, R39 ;  /* 0x0000001e25277223 */ /* 0x040fe20000000027 */
[----:B------:R-:W-:Y:S01]  /*0ad0*/  FFMA R56, R37, R31, R56 ;  /* 0x0000001f25387223 */ /* 0x000fe20000000038 */
[----:B------:R-:W-:Y:S01]  /*0ae0*/  LDS R42, [R0.X4+0x698] ;  /* 0x00069800002a7984 */ /* 0x000fe20000004800 */
[----:B--2---:R-:W-:Y:S01]  /*0af0*/  FFMA R37, R32, R38, R59 ;  /* 0x0000002620257223 */ /* 0x004fe2000000003b */
[C---:B------:R-:W-:Y:S01]  /*0b00*/  FFMA R47, R38.reuse, R33, R47 ;  /* 0x00000021262f7223 */ /* 0x040fe2000000002f */
[C---:B------:R-:W-:Y:S01]  /*0b10*/  FFMA R45, R38.reuse, R34, R45 ;  /* 0x00000022262d7223 */ /* 0x040fe2000000002d */
[C---:B------:R-:W-:Y:S01]  /*0b20*/  FFMA R44, R38.reuse, R35, R44 ;  /* 0x00000023262c7223 */ /* 0x040fe2000000002c */
[C---:B---3--:R-:W-:Y:S01]  /*0b30*/  FFMA R57, R38.reuse, R8, R57 ;  /* 0x0000000826397223 */ /* 0x048fe20000000039 */
[C---:B------:R-:W-:Y:S01]  /*0b40*/  FFMA R54, R38.reuse, R9, R54 ;  /* 0x0000000926367223 */ /* 0x040fe20000000036 */
[C---:B------:R-:W-:Y:S01]  /*0b50*/  FFMA R53, R38.reuse, R10, R53 ;  /* 0x0000000a26357223 */ /* 0x040fe20000000035 */
[C---:B------:R-:W-:Y:S01]  /*0b60*/  FFMA R52, R38.reuse, R11, R52 ;  /* 0x0000000b26347223 */ /* 0x040fe20000000034 */
[----:B------:R-:W1:Y:S01]  /*0b70*/  LDS.128 R28, [0x150] ;  /* 0x00015000ff1c7984 */ /* 0x000e620000000c00 */
[C---:B----4-:R-:W-:Y:S01]  /*0b80*/  FFMA R55, R38.reuse, R12, R55 ;  /* 0x0000000c26377223 */ /* 0x050fe20000000037 */
[C---:B------:R-:W-:Y:S01]  /*0b90*/  FFMA R48, R38.reuse, R13, R48 ;  /* 0x0000000d26307223 */ /* 0x040fe20000000030 */
[C---:B------:R-:W-:Y:S01]  /*0ba0*/  FFMA R51, R38.reuse, R14, R51 ;  /* 0x0000000e26337223 */ /* 0x040fe20000000033 */
[----:B------:R-:W2:Y:S01]  /*0bb0*/  LDS.128 R32, [0x170] ;  /* 0x00017000ff207984 */ /* 0x000ea20000000c00 */
[----:B------:R-:W-:-:S03]  /*0bc0*/  FFMA R46, R38, R15, R46 ;  /* 0x0000000f262e7223 */ /* 0x000fc6000000002e */
[----:B------:R-:W3:Y:S01]  /*0bd0*/  LDS.128 R8, [0x180] ;  /* 0x00018000ff087984 */ /* 0x000ee20000000c00 */
[C---:B-----5:R-:W-:Y:S01]  /*0be0*/  FFMA R49, R38.reuse, R24, R49 ;  /* 0x0000001826317223 */ /* 0x060fe20000000031 */
[C---:B------:R-:W-:Y:S01]  /*0bf0*/  FFMA R50, R38.reuse, R25, R50 ;  /* 0x0000001926327223 */ /* 0x040fe20000000032 */
[C---:B------:R-:W-:Y:S01]  /*0c00*/  FFMA R39, R38.reuse, R26, R39 ;  /* 0x0000001a26277223 */ /* 0x040fe20000000027 */
[----:B------:R-:W-:Y:S01]  /*0c10*/  FFMA R38, R38, R27, R56 ;  /* 0x0000001b26267223 */ /* 0x000fe20000000038 */
[----:B------:R-:W4:Y:S04]  /*0c20*/  LDS.128 R12, [0x1a0] ;  /* 0x0001a000ff0c7984 */ /* 0x000f280000000c00 */
[----:B------:R-:W-:Y:S01]  /*0c30*/  LDS R56, [R0.X4+0x75c] ;  /* 0x00075c0000387984 */ /* 0x000fe20000004800 */
[----:B0-----:R-:W-:Y:S01]  /*0c40*/  FFMA R37, R16, R36, R37 ;  /* 0x0000002410257223 */ /* 0x001fe20000000025 */
[C---:B------:R-:W-:Y:S01]  /*0c50*/  FFMA R47, R36.reuse, R17, R47 ;  /* 0x00000011242f7223 */ /* 0x040fe2000000002f */
[C---:B------:R-:W-:Y:S01]  /*0c60*/  FFMA R45, R36.reuse, R18, R45 ;  /* 0x00000012242d7223 */ /* 0x040fe2000000002d */
[C---:B------:R-:W-:Y:S01]  /*0c70*/  FFMA R44, R36.reuse, R19, R44 ;  /* 0x00000013242c7223 */ /* 0x040fe2000000002c */
[C---:B------:R-:W-:Y:S01]  /*0c80*/  FFMA R57, R36.reuse, R20, R57 ;  /* 0x0000001424397223 */ /* 0x040fe20000000039 */
[C---:B------:R-:W-:Y:S01]  /*0c90*/  FFMA R54, R36.reuse, R21, R54 ;  /* 0x0000001524367223 */ /* 0x040fe20000000036 */
[C---:B------:R-:W-:Y:S01]  /*0ca0*/  FFMA R53, R36.reuse, R22, R53 ;  /* 0x0000001624357223 */ /* 0x040fe20000000035 */
[C---:B------:R-:W-:Y:S01]  /*0cb0*/  FFMA R52, R36.reuse, R23, R52 ;  /* 0x0000001724347223 */ /* 0x040fe20000000034 */
[----:B------:R-:W0:Y:S04]  /*0cc0*/  LDS.128 R16, [0x190] ;  /* 0x00019000ff107984 */ /* 0x000e280000000c00 */
[----:B------:R-:W5:Y:S04]  /*0cd0*/  LDS.128 R20, [0x1b0] ;  /* 0x0001b000ff147984 */ /* 0x000f680000000c00 */
[----:B------:R-:W5:Y:S01]  /*0ce0*/  LDS.128 R24, [0x1c0] ;  /* 0x0001c000ff187984 */ /* 0x000f620000000c00 */
[C---:B-1----:R-:W-:Y:S01]  /*0cf0*/  FFMA R55, R36.reuse, R28, R55 ;  /* 0x0000001c24377223 */ /* 0x042fe20000000037 */
[C---:B------:R-:W-:Y:S01]  /*0d00*/  FFMA R48, R36.reuse, R29, R48 ;  /* 0x0000001d24307223 */ /* 0x040fe20000000030 */
[C---:B------:R-:W-:Y:S01]  /*0d10*/  FFMA R51, R36.reuse, R30, R51 ;  /* 0x0000001e24337223 */ /* 0x040fe20000000033 */
[C---:B------:R-:W-:Y:S01]  /*0d20*/  FFMA R46, R36.reuse, R31, R46 ;  /* 0x0000001f242e7223 */ /* 0x040fe2000000002e */
[C---:B--2---:R-:W-:Y:S01]  /*0d30*/  FFMA R49, R36.reuse, R32, R49 ;  /* 0x0000002024317223 */ /* 0x044fe20000000031 */
[C---:B------:R-:W-:Y:S01]  /*0d40*/  FFMA R50, R36.reuse, R33, R50 ;  /* 0x0000002124327223 */ /* 0x040fe20000000032 */
[C---:B------:R-:W-:Y:S01]  /*0d50*/  FFMA R59, R36.reuse, R34, R39 ;  /* 0x00000022243b7223 */ /* 0x040fe20000000027 */
[----:B------:R-:W-:Y:S01]  /*0d60*/  FFMA R58, R36, R35, R38 ;  /* 0x00000023243a7223 */ /* 0x000fe20000000026 */
[----:B---3--:R-:W-:Y:S01]  /*0d70*/  FFMA R61, R8, R42, R37 ;  /* 0x0000002a083d7223 */ /* 0x008fe20000000025 */
[----:B------:R-:W1:Y:S01]  /*0d80*/  LDS.128 R28, [0x1e0] ;  /* 0x0001e000ff1c7984 */ /* 0x000e620000000c00 */
        /* <DEDUP_REMOVED lines=8> */
[C---:B------:R-:W-:Y:S01]  /*0e10*/  FFMA R52, R42.reuse, R15, R52 ;  /* 0x0000000f2a347223 */ /* 0x040fe20000000034 */
[C---:B0-----:R-:W-:Y:S01]  /*0e20*/  FFMA R55, R42.reuse, R16, R55 ;  /* 0x000000102a377223 */ /* 0x041fe20000000037 */
[C---:B------:R-:W-:Y:S01]  /*0e30*/  FFMA R48, R42.reuse, R17, R48 ;  /* 0x000000112a307223 */ /* 0x040fe20000000030 */
[C---:B------:R-:W-:Y:S01]  /*0e40*/  FFMA R51, R42.reuse, R18, R51 ;  /* 0x000000122a337223 */ /* 0x040fe20000000033 */
[C---:B------:R-:W-:Y:S01]  /*0e50*/  FFMA R46, R42.reuse, R19, R46 ;  /* 0x000000132a2e7223 */ /* 0x040fe2000000002e */
[C---:B-----5:R-:W-:Y:S01]  /*0e60*/  FFMA R49, R42.reuse, R20, R49 ;  /* 0x000000142a317223 */ /* 0x060fe20000000031 */
[C---:B------:R-:W-:Y:S01]  /*0e70*/  FFMA R50, R42.reuse, R21, R50 ;  /* 0x000000152a327223 */ /* 0x040fe20000000032 */
[C---:B------:R-:W-:Y:S01]  /*0e80*/  FFMA R9, R42.reuse, R22, R59 ;  /* 0x000000162a097223 */ /* 0x040fe2000000003b */
[----:B------:R-:W-:Y:S01]  /*0e90*/  FFMA R42, R42, R23, R58 ;  /* 0x000000172a2a7223 */ /* 0x000fe2000000003a */
[----:B------:R-:W-:Y:S01]  /*0ea0*/  FFMA R59, R24, R56, R61 ;  /* 0x00000038183b7223 */ /* 0x000fe2000000003d */
[C---:B------:R-:W-:Y:S01]  /*0eb0*/  FFMA R47, R56.reuse, R25, R47 ;  /* 0x00000019382f7223 */ /* 0x040fe2000000002f */
[C---:B------:R-:W-:Y:S01]  /*0ec0*/  FFMA R45, R56.reuse, R26, R45 ;  /* 0x0000001a382d7223 */ /* 0x040fe2000000002d */
[C---:B------:R-:W-:Y:S01]  /*0ed0*/  FFMA R44, R56.reuse, R27, R44 ;  /* 0x0000001b382c7223 */ /* 0x040fe2000000002c */
[C---:B-1----:R-:W-:Y:S01]  /*0ee0*/  FFMA R57, R56.reuse, R28, R57 ;  /* 0x0000001c38397223 */ /* 0x042fe20000000039 */
        /* <DEDUP_REMOVED lines=10> */
[----:B------:R-:W-:Y:S01]  /*0f90*/  FFMA R46, R56, R35, R46 ;  /* 0x00000023382e7223 */ /* 0x000fe2000000002e */
[----:B------:R-:W-:Y:S05]  /*0fa0*/  @P0 BRA `(.L_x_61) ;  /* 0xfffff2f000000947 */ /* 0x000fea000383ffff */
[----:B------:R-:W-:Y:S01]  /*0fb0*/  MOV R3, 0x4 ;  /* 0x0000000400037802 */ /* 0x000fe20000000f00 */
        /* <DEDUP_REMOVED lines=19> */
.L_x_62:
        /* <DEDUP_REMOVED lines=9> */
.L_x_107:


//--------------------- .text.tvmgen_default_fused_nn_contrib_conv2d_winograd_without_weight_transform_add_nn_relu_1_kernel --------------------------
	.section	.text.tvmgen_default_fused_nn_contrib_conv2d_winograd_without_weight_transform_add_nn_relu_1_kernel,"ax",@progbits
	.sectioninfo	@"SHI_REGISTERS=36"
	.align	128
        .global         tvmgen_default_fused_nn_contrib_conv2d_winograd_without_weight_transform_add_nn_relu_1_kernel
        .type           tvmgen_default_fused_nn_contrib_conv2d_winograd_without_weight_transform_add_nn_relu_1_kernel,@function
        .size           tvmgen_default_fused_nn_contrib_conv2d_winograd_without_weight_transform_add_nn_relu_1_kernel,(.L_x_108 - tvmgen_default_fused_nn_contrib_conv2d_winograd_without_weight_transform_add_nn_relu_1_kernel)
        .other          tvmgen_default_fused_nn_contrib_conv2d_winograd_without_weight_transform_add_nn_relu_1_kernel,@"STO_CUDA_ENTRY STV_DEFAULT"
tvmgen_default_fused_nn_contrib_conv2d_winograd_without_weight_transform_add_nn_relu_1_kernel:
.text.tvmgen_default_fused_nn_contrib_conv2d_winograd_without_weight_transform_add_nn_relu_1_kernel:
[----:B------:R-:W-:Y:S02]  /*0000*/  MOV R1, c[0x0][0x28] ;  /* 0x00000a0000017a02 */ /* 0x000fe40000000f00 */
[----:B------:R-:W0:Y:S01]  /*0010*/  S2R R0, SR_TID.X ;  /* 0x0000000000007919 */ /* 0x000e220000002100 */
[----:B------:R-:W-:Y:S01]  /*0020*/  MOV R6, RZ ;  /* 0x000000ff00067202 */ /* 0x000fe20000000f00 */
[----:B------:R-:W-:Y:S01]  /*0030*/  CS2R R18, SRZ ;  /* 0x0000000000127805 */ /* 0x000fe2000001ff00 */
[----:B------:R-:W-:Y:S01]  /*0040*/  MOV R4, RZ ;  /* 0x000000ff00047202 */ /* 0x000fe20000000f00 */
[----:B------:R-:W1:Y:S01]  /*0050*/  S2R R3, SR_CTAID.X ;  /* 0x0000000000037919 */ /* 0x000e620000002500 */
[----:B------:R-:W-:Y:S01]  /*0060*/  CS2R R20, SRZ ;  /* 0x0000000000147805 */ /* 0x000fe2000001ff00 */
[----:B------:R-:W-:Y:S01]  /*0070*/  ULDC.64 UR4, c[0x0][0x118] ;  /* 0x0000460000047ab9 */ /* 0x000fe20000000a00 */
[----:B------:R-:W-:Y:S01]  /*0080*/  CS2R R14, SRZ ;  /* 0x00000000000e7805 */ /* 0x000fe2000001ff00 */
[----:B0-----:R-:W-:-:S04]  /*0090*/  SHF.R.S32.HI R8, RZ, 0x1, R0 ;  /* 0x00000001ff087819 */ /* 0x001fc80000011400 */
[C---:B-1----:R-:W-:Y:S02]  /*00a0*/  LEA R9, R3.reuse, R8, 0x6 ;  /* 0x0000000803097211 */ /* 0x042fe400078e30ff */
[----:B------:R-:W-:Y:S02]  /*00b0*/  LEA R7, R3, R0, 0x1 ;  /* 0x0000000003077211 */ /* 0x000fe400078e08ff */
[----:B------:R-:W-:Y:S01]  /*00c0*/  MOV R8, RZ ;  /* 0x000000ff00087202 */ /* 0x000fe20000000f00 */
[----:B------:R-:W-:-:S05]  /*00d0*/  IMAD.HI R2, R9, 0x5397829d, RZ ;  /* 0x5397829d09027827 */ /* 0x000fca00078e02ff */
[----:B------:R-:W-:-:S04]  /*00e0*/  SHF.R.U32.HI R5, RZ, 0x1f, R2 ;  /* 0x0000001fff057819 */ /* 0x000fc80000011602 */
[----:B------:R-:W-:Y:S01]  /*00f0*/  LEA.HI.SX32 R5, R2, R5, 0x1b ;  /* 0x0000000502057211 */ /* 0x000fe200078fdaff */
[----:B------:R-:W-:-:S04]  /*0100*/  IMAD.HI R2, R7, -0x6db6db6d, R6 ;  /* 0x9249249307027827 */ /* 0x000fc800078e0206 */
[--C-:B------:R-:W-:Y:S01]  /*0110*/  IMAD R5, R5, -0x62, R9.reuse ;  /* 0xffffff9e05057824 */ /* 0x100fe200078e0209 */
[----:B------:R-:W-:Y:S01]  /*0120*/  SHF.R.U32.HI R11, RZ, 0x1f, R2 ;  /* 0x0000001fff0b7819 */ /* 0x000fe20000011602 */
[----:B------:R-:W-:-:S03]  /*0130*/  IMAD.HI R9, R9, -0x6db6db6d, R8 ;  /* 0x9249249309097827 */ /* 0x000fc600078e0208 */
[----:B------:R-:W-:Y:S01]  /*0140*/  LEA.HI.SX32 R11, R2, R11, 0x1d ;  /* 0x0000000b020b7211 */ /* 0x000fe200078feaff */
[----:B------:R-:W-:Y:S01]  /*0150*/  IMAD.HI R4, R5, -0x6db6db6d, R4 ;  /* 0x9249249305047827 */ /* 0x000fe200078e0204 */
[----:B------:R-:W-:-:S03]  /*0160*/  SHF.R.U32.HI R2, RZ, 0x1f, R9 ;  /* 0x0000001fff027819 */ /* 0x000fc60000011609 */
[----:B------:R-:W-:Y:S01]  /*0170*/  IMAD R11, R11, -0xe, R7 ;  /* 0xfffffff20b0b7824 */ /* 0x000fe200078e0207 */
[----:B------:R-:W-:-:S04]  /*0180*/  SHF.R.U32.HI R5, RZ, 0x1f, R4 ;  /* 0x0000001fff057819 */ /* 0x000fc80000011604 */
[----:B------:R-:W-:Y:S02]  /*0190*/  LEA.HI.SX32 R5, R4, R5, 0x1e ;  /* 0x0000000504057211 */ /* 0x000fe400078ff2ff */
[----:B------:R-:W-:Y:S02]  /*01a0*/  SHF.L.U32 R11, R11, 0x1, RZ ;  /* 0x000000010b0b7819 */ /* 0x000fe400000006ff */
[----:B------:R-:W-:Y:S02]  /*01b0*/  SHF.L.U32 R8, R5, 0x1, RZ ;  /* 0x0000000105087819 */ /* 0x000fe400000006ff */
[C---:B------:R-:W-:Y:S02]  /*01c0*/  IADD3 R4, R11.reuse, 0x1, RZ ;  /* 0x000000010b047810 */ /* 0x040fe40007ffe0ff */
[C---:B------:R-:W-:Y:S02]  /*01d0*/  IADD3 R5, R11.reuse, -0x1, RZ ;  /* 0xffffffff0b057810 */ /* 0x040fe40007ffe0ff */
[----:B------:R-:W-:-:S02]  /*01e0*/  ISETP.GT.U32.AND P3, PT, R11, 0x1b, PT ;  /* 0x0000001b0b00780c */ /* 0x000fc40003f64070 */
[----:B------:R-:W-:Y:S02]  /*01f0*/  IADD3 R10, R8, -0x1, RZ ;  /* 0xffffffff080a7810 */ /* 0x000fe40007ffe0ff */
[----:B------:R-:W-:Y:S02]  /*0200*/  ISETP.GT.U32.AND P2, PT, R4, 0x1b, PT ;  /* 0x0000001b0400780c */ /* 0x000fe40003f44070 */
[----:B------:R-:W-:Y:S02]  /*0210*/  ISETP.GT.U32.AND P0, PT, R5, 0x1b, PT ;  /* 0x0000001b0500780c */ /* 0x000fe40003f04070 */
[----:B------:R-:W-:Y:S02]  /*0220*/  LEA.HI.SX32 R4, R9, R2, 0x1e ;  /* 0x0000000209047211 */ /* 0x000fe400078ff2ff */
[----:B------:R-:W-:Y:S02]  /*0230*/  ISETP.GT.U32.OR P5, PT, R10, 0x1b, P3 ;  /* 0x0000001b0a00780c */ /* 0x000fe40001fa4470 */
[----:B------:R-:W-:Y:S01]  /*0240*/  ISETP.GT.U32.OR P1, PT, R8, 0x1b, P0 ;  /* 0x0000001b0800780c */ /* 0x000fe20000724470 */
[----:B------:R-:W-:Y:S01]  /*0250*/  IMAD R5, R4, 0x38, R11 ;  /* 0x0000003804057824 */ /* 0x000fe200078e020b */
[----:B------:R-:W-:-:S02]  /*0260*/  MOV R2, 0x4 ;  /* 0x0000000400027802 */ /* 0x000fc40000000f00 */
[----:B------:R-:W-:Y:S02]  /*0270*/  ISETP.GT.U32.OR P6, PT, R8, 0x1b, P3 ;  /* 0x0000001b0800780c */ /* 0x000fe40001fc4470 */
[----:B------:R-:W-:Y:S01]  /*0280*/  IADD3 R11, R11, 0x2, RZ ;  /* 0x000000020b0b7810 */ /* 0x000fe20007ffe0ff */
[----:B------:R-:W-:Y:S01]  /*0290*/  IMAD.WIDE R4, R5, R2, c[0x0][0x168] ;  /* 0x00005a0005047625 */ /* 0x000fe200078e0202 */
[----:B------:R-:W-:Y:S02]  /*02a0*/  MOV R17, RZ ;  /* 0x000000ff00117202 */ /* 0x000fe40000000f00 */
[----:B------:R-:W-:Y:S02]  /*02b0*/  ISETP.GT.U32.OR P4, PT, R10, 0x1b, P2 ;  /* 0x0000001b0a00780c */ /* 0x000fe40001784470 */
[----:B------:R0:W2:Y:S01]  /*02c0*/  @!P5 LDG.E.CONSTANT R19, [R4.64+-0x70] ;  /* 0xffff90040413d981 */ /* 0x0000a2000c1e9900 */
[----:B------:R-:W-:-:S03]  /*02d0*/  ISETP.GT.U32.OR P5, PT, R8, 0x1b, P2 ;  /* 0x0000001b0800780c */ /* 0x000fc600017a4470 */
[----:B------:R-:W3:Y:S01]  /*02e0*/  @!P1 LDG.E.CONSTANT R20, [R4.64+-0x4] ;  /* 0xfffffc0404149981 */ /* 0x000ee2000c1e9900 */
[----:B------:R-:W-:-:S03]  /*02f0*/  ISETP.GT.U32.AND P1, PT, R11, 0x1b, PT ;  /* 0x0000001b0b00780c */ /* 0x000fc60003f24070 */
[----:B------:R-:W4:Y:S01]  /*0300*/  @!P6 LDG.E.CONSTANT R17, [R4.64] ;  /* 0x000000040411e981 */ /* 0x000f22000c1e9900 */
[C---:B------:R-:W-:Y:S02]  /*0310*/  ISETP.GT.U32.OR P6, PT, R8.reuse, 0x1b, P1 ;  /* 0x0000001b0800780c */ /* 0x040fe40000fc4470 */
[----:B------:R-:W-:Y:S01]  /*0320*/  IADD3 R9, R8, 0x1, RZ ;  /* 0x0000000108097810 */ /* 0x000fe20007ffe0ff */
[----:B------:R0:W5:Y:S01]  /*0330*/  @!P4 LDG.E.CONSTANT R15, [R4.64+-0x6c] ;  /* 0xffff9404040fc981 */ /* 0x000162000c1e9900 */
[----:B------:R-:W-:-:S03]  /*0340*/  ISETP.GT.U32.OR P4, PT, R10, 0x1b, P0 ;  /* 0x0000001b0a00780c */ /* 0x000fc60000784470 */
[----:B------:R-:W2:Y:S01]  /*0350*/  @!P5 LDG.E.CONSTANT R21, [R4.64+0x4] ;  /* 0x000004040415d981 */ /* 0x000ea2000c1e9900 */
[----:B------:R-:W-:-:S05]  /*0360*/  ISETP.GT.U32.OR P5, PT, R9, 0x1b, P0 ;  /* 0x0000001b0900780c */ /* 0x000fca00007a4470 */
[----:B------:R-:W0:Y:S01]  /*0370*/  @!P6 LDG.E.CONSTANT R18, [R4.64+0x8] ;  /* 0x000008040412e981 */ /* 0x000e22000c1e9900 */
[C---:B------:R-:W-:Y:S02]  /*0380*/  ISETP.GT.U32.OR P6, PT, R9.reuse, 0x1b, P3 ;  /* 0x0000001b0900780c */ /* 0x040fe40001fc4470 */
[----:B------:R-:W-:Y:S01]  /*0390*/  MOV R7, RZ ;  /* 0x000000ff00077202 */ /* 0x000fe20000000f00 */
[----:B------:R-:W5:Y:S04]  /*03a0*/  @!P4 LDG.E.CONSTANT R16, [R4.64+-0x74] ;  /* 0xffff8c040410c981 */ /* 0x000f68000c1e9900 */
[----:B------:R0:W5:Y:S01]  /*03b0*/  @!P5 LDG.E.CONSTANT R14, [R4.64+0x6c] ;  /* 0x00006c04040ed981 */ /* 0x000162000c1e9900 */
[----:B------:R-:W-:Y:S02]  /*03c0*/  ISETP.GT.U32.OR P5, PT, R9, 0x1b, P2 ;  /* 0x0000001b0900780c */ /* 0x000fe400017a4470 */
[----:B------:R-:W-:-:S03]  /*03d0*/  MOV R6, RZ ;  /* 0x000000ff00067202 */ /* 0x000fc60000000f00 */
[----:B------:R0:W5:Y:S01]  /*03e0*/  @!P6 LDG.E.CONSTANT R7, [R4.64+0x70] ;  /* 0x000070040407e981 */ /* 0x000162000c1e9900 */
[----:B------:R-:W-:Y:S02]  /*03f0*/  ISETP.GT.U32.OR P6, PT, R10, 0x1b, P1 ;  /* 0x0000001b0a00780c */ /* 0x000fe40000fc4470 */
[----:B------:R-:W-:-:S04]  /*0400*/  IADD3 R10, R8, 0x2, RZ ;  /* 0x00000002080a7810 */ /* 0x000fc80007ffe0ff */
[C---:B------:R-:W-:Y:S01]  /*0410*/  ISETP.GT.U32.OR P0, PT, R10.reuse, 0x1b, P0 ;  /* 0x0000001b0a00780c */ /* 0x040fe20000704470 */
[----:B------:R0:W5:Y:S01]  /*0420*/  @!P5 LDG.E.CONSTANT R6, [R4.64+0x74] ;  /* 0x000074040406d981 */ /* 0x000162000c1e9900 */
[C---:B------:R-:W-:Y:S02]  /*0430*/  ISETP.GT.U32.OR P3, PT, R10.reuse, 0x1b, P3 ;  /* 0x0000001b0a00780c */ /* 0x040fe40001f64470 */
[----:B------:R-:W-:Y:S02]  /*0440*/  ISETP.GT.U32.OR P5, PT, R9, 0x1b, P1 ;  /* 0x0000001b0900780c */ /* 0x000fe40000fa4470 */
[----:B------:R-:W-:Y:S02]  /*0450*/  MOV R9, RZ ;  /* 0x000000ff00097202 */ /* 0x000fe40000000f00 */
[C---:B------:R-:W-:Y:S02]  /*0460*/  ISETP.GT.U32.OR P2, PT, R10.reuse, 0x1b, P2 ;  /* 0x0000001b0a00780c */ /* 0x040fe40001744470 */
[----:B------:R-:W-:Y:S01]  /*0470*/  ISETP.GT.U32.OR P1, PT, R10, 0x1b, P1 ;  /* 0x0000001b0a00780c */ /* 0x000fe20000f24470 */
[----:B------:R-:W-:Y:S01]  /*0480*/  CS2R R12, SRZ ;  /* 0x00000000000c7805 */ /* 0x000fe2000001ff00 */
[----:B------:R0:W5:Y:S01]  /*0490*/  @!P6 LDG.E.CONSTANT R9, [R4.64+-0x68] ;  /* 0xffff98040409e981 */ /* 0x000162000c1e9900 */
[----:B------:R-:W-:Y:S01]  /*04a0*/  CS2R R10, SRZ ;  /* 0x00000000000a7805 */ /* 0x000fe2000001ff00 */
[----:B------:R-:W-:-:S03]  /*04b0*/  MOV R8, RZ ;  /* 0x000000ff00087202 */ /* 0x000fc60000000f00 */
[----:B------:R0:W5:Y:S04]  /*04c0*/  @!P0 LDG.E.CONSTANT R13, [R4.64+0xdc] ;  /* 0x0000dc04040d8981 */ /* 0x000168000c1e9900 */
[----:B------:R0:W5:Y:S04]  /*04d0*/  @!P3 LDG.E.CONSTANT R12, [R4.64+0xe0] ;  /* 0x0000e004040cb981 */ /* 0x000168000c1e9900 */
[----:B------:R0:W5:Y:S04]  /*04e0*/  @!P2 LDG.E.CONSTANT R11, [R4.64+0xe4] ;  /* 0x0000e404040ba981 */ /* 0x000168000c1e9900 */
[----:B------:R0:W5:Y:S04]  /*04f0*/  @!P5 LDG.E.CONSTANT R8, [R4.64+0x78] ;  /* 0x000078040408d981 */ /* 0x000168000c1e9900 */
[----:B------:R0:W5:Y:S01]  /*0500*/  @!P1 LDG.E.CONSTANT R10, [R4.64+0xe8] ;  /* 0x0000e804040a9981 */ /* 0x000162000c1e9900 */
[----:B------:R-:W-:-:S02]  /*0510*/  MOV R22, RZ ;  /* 0x000000ff00167202 */ /* 0x000fc40000000f00 */
[----:B------:R-:W-:-:S05]  /*0520*/  LEA R3, R3, R0, 0x7 ;  /* 0x0000000003037211 */ /* 0x000fca00078e38ff */
[----:B------:R-:W-:Y:S01]  /*0530*/  IMAD.WIDE R2, R3, R2, c[0x0][0x160] ;  /* 0x0000580003027625 */ /* 0x000fe200078e0202 */
[----:B---3--:R-:W-:Y:S01]  /*0540*/  FADD R0, RZ, -R20 ;  /* 0x80000014ff007221 */ /* 0x008fe20000000000 */
[----:B----4-:R-:W-:-:S04]  /*0550*/  FADD R24, RZ, -R17 ;  /* 0x80000011ff187221 */ /* 0x010fc80000000000 */
[----:B--2---:R-:W-:Y:S01]  /*0560*/  FADD R26, R24, R21 ;  /* 0x00000015181a7221 */ /* 0x004fe20000000000 */
[----:B-----5:R-:W-:Y:S01]  /*0570*/  @!P4 FADD R22, RZ, R16 ;  /* 0x00000010ff16c221 */ /* 0x020fe20000000000 */
[----:B------:R-:W-:Y:S01]  /*0580*/  FADD R16, RZ, R20 ;  /* 0x00000014ff107221 */ /* 0x000fe20000000000 */
[----:B------:R-:W-:Y:S01]  /*0590*/  FADD R20, RZ, R17 ;  /* 0x00000011ff147221 */ /* 0x000fe20000000000 */
[--C-:B------:R-:W-:Y:S01]  /*05a0*/  FADD R17, R0, R21.reuse ;  /* 0x0000001500117221 */ /* 0x100fe20000000000 */
[--C-:B------:R-:W-:Y:S01]  /*05b0*/  FADD R0, R24, -R21.reuse ;  /* 0x8000001518007221 */ /* 0x100fe20000000000 */
[--C-:B------:R-:W-:Y:S01]  /*05c0*/  FADD R23, R16, -R21.reuse ;  /* 0x8000001510177221 */ /* 0x100fe20000000000 */
[C-C-:B0-----:R-:W-:Y:S01]  /*05d0*/  FADD R4, R20.reuse, -R18.reuse ;  /* 0x8000001214047221 */ /* 0x141fe20000000000 */
[C-C-:B------:R-:W-:Y:S01]  /*05e0*/  FADD R16, R20.reuse, -R21.reuse ;  /* 0x8000001514107221 */ /* 0x140fe20000000000 */
[----:B------:R-:W-:Y:S01]  /*05f0*/  FADD R28, R20, R21 ;  /* 0x00000015141c7221 */ /* 0x000fe20000000000 */
[----:B------:R-:W-:Y:S01]  /*0600*/  FADD R18, R24, R18 ;  /* 0x0000001218127221 */ /* 0x000fe20000000000 */
[--C-:B------:R-:W-:Y:S01]  /*0610*/  FADD R24, RZ, R19.reuse ;  /* 0x00000013ff187221 */ /* 0x100fe20000000000 */
[----:B------:R-:W-:Y:S01]  /*0620*/  FADD R20, RZ, -R19 ;  /* 0x80000013ff147221 */ /* 0x000fe20000000000 */
[----:B------:R-:W-:-:S02]  /*0630*/  FADD R5, -R15, R22 ;  /* 0x000000160f057221 */ /* 0x000fc40000000100 */
[--C-:B------:R-:W-:Y:S01]  /*0640*/  FADD R24, R24, R15.reuse ;  /* 0x0000000f18187221 */ /* 0x100fe20000000000 */
[----:B------:R-:W-:Y:S01]  /*0650*/  FADD R22, R20, R15 ;  /* 0x0000000f14167221 */ /* 0x000fe20000000000 */
[--C-:B------:R-:W-:Y:S01]  /*0660*/  FADD R27, R23, R14.reuse ;  /* 0x0000000e171b7221 */ /* 0x100fe20000000000 */
[--C-:B------:R-:W-:Y:S01]  /*0670*/  FADD R5, R5, -R14.reuse ;  /* 0x8000000e05057221 */ /* 0x100fe20000000000 */
[----:B------:R-:W-:Y:S01]  /*0680*/  FADD R21, R17, R14 ;  /* 0x0000000e11157221 */ /* 0x000fe20000000000 */
[--C-:B------:R-:W-:Y:S01]  /*0690*/  FADD R29, R26, -R7.reuse ;  /* 0x800000071a1d7221 */ /* 0x100fe20000000000 */
[--C-:B------:R-:W-:Y:S01]  /*06a0*/  FADD R31, R28, R7.reuse ;  /* 0x000000071c1f7221 */ /* 0x100fe20000000000 */
[--C-:B------:R-:W-:Y:S01]  /*06b0*/  FADD R23, R16, -R7.reuse ;  /* 0x8000000710177221 */ /* 0x100fe20000000000 */
[--C-:B------:R-:W-:Y:S01]  /*06c0*/  FADD R25, R0, R7.reuse ;  /* 0x0000000700197221 */ /* 0x100fe20000000000 */
[--C-:B------:R-:W-:Y:S01]  /*06d0*/  FADD R15, R22, R7.reuse ;  /* 0x00000007160f7221 */ /* 0x100fe20000000000 */
[----:B------:R-:W-:Y:S01]  /*06e0*/  FADD R19, R24, -R7 ;  /* 0x8000000718137221 */ /* 0x000fe20000000000 */
[--C-:B------:R-:W-:Y:S01]  /*06f0*/  FADD R5, R5, R6.reuse ;  /* 0x0000000605057221 */ /* 0x100fe20000000000 */
[--C-:B------:R-:W-:Y:S01]  /*0700*/  FADD R21, R21, -R6.reuse ;  /* 0x8000000615157221 */ /* 0x100fe20000000000 */
[--C-:B------:R-:W-:Y:S01]  /*0710*/  FADD R27, R27, -R6.reuse ;  /* 0x800000061b1b7221 */ /* 0x100fe20000000000 */
[----:B------:R-:W-:Y:S01]  /*0720*/  FADD R20, R20, R9 ;  /* 0x0000000914147221 */ /* 0x000fe20000000000 */
[--C-:B------:R-:W-:Y:S01]  /*0730*/  FADD R23, R23, R6.reuse ;  /* 0x0000000617177221 */ /* 0x100fe20000000000 */
[--C-:B------:R-:W-:Y:S01]  /*0740*/  FADD R25, R25, R6.reuse ;  /* 0x0000000619197221 */ /* 0x100fe20000000000 */
[--C-:B------:R-:W-:Y:S01]  /*0750*/  FADD R29, R29, R6.reuse ;  /* 0x000000061d1d7221 */ /* 0x100fe20000000000 */
[--C-:B------:R-:W-:Y:S01]  /*0760*/  FADD R31, R31, R6.reuse ;  /* 0x000000061f1f7221 */ /* 0x100fe20000000000 */
[--C-:B------:R-:W-:Y:S01]  /*0770*/  FADD R15, R15, -R6.reuse ;  /* 0x800000060f0f7221 */ /* 0x100fe20000000000 */
[----:B------:R-:W-:Y:S01]  /*0780*/  FADD R19, R19, -R6 ;  /* 0x8000000613137221 */ /* 0x000fe20000000000 */
[--C-:B------:R-:W-:Y:S01]  /*0790*/  FADD R9, R4, -R7.reuse ;  /* 0x8000000704097221 */ /* 0x100fe20000000000 */
[----:B------:R-:W-:Y:S01]  /*07a0*/  FADD R33, R18, -R7 ;  /* 0x8000000712217221 */ /* 0x000fe20000000000 */
[----:B------:R-:W-:Y:S01]  /*07b0*/  FADD R6, R17, R13 ;  /* 0x0000000d11067221 */ /* 0x000fe20000000000 */
[--C-:B------:R-:W-:Y:S01]  /*07c0*/  FADD R16, R16, -R12.reuse ;  /* 0x8000000c10107221 */ /* 0x100fe20000000000 */
[----:B------:R-:W-:Y:S01]  /*07d0*/  FADD R7, R20, R7 ;  /* 0x0000000714077221 */ /* 0x000fe20000000000 */
[--C-:B------:R-:W-:Y:S01]  /*07e0*/  FADD R0, R0, R12.reuse ;  /* 0x0000000c00007221 */ /* 0x100fe20000000000 */
[----:B------:R-:W-:Y:S01]  /*07f0*/  FADD R17, R4, -R12 ;  /* 0x8000000c04117221 */ /* 0x000fe20000000000 */
[----:B------:R0:W-:Y:S01]  /*0800*/  STG.E [R2.64], R5 ;  /* 0x0000000502007986 */ /* 0x0001e2000c101904 */
[--C-:B------:R-:W-:Y:S01]  /*0810*/  FADD R13, R16, R11.reuse ;  /* 0x0000000b100d7221 */ /* 0x100fe20000000000 */
[--C-:B------:R-:W-:Y:S01]  /*0820*/  FADD R9, R9, R8.reuse ;  /* 0x0000000809097221 */ /* 0x100fe20000000000 */
[--C-:B------:R-:W-:Y:S01]  /*0830*/  FADD R33, R33, R8.reuse ;  /* 0x0000000821217221 */ /* 0x100fe20000000000 */
[----:B------:R-:W-:Y:S01]  /*0840*/  FADD R7, R7, -R8 ;  /* 0x8000000807077221 */ /* 0x000fe20000000000 */
[----:B------:R-:W-:Y:S01]  /*0850*/  FADD R17, R17, R10 ;  /* 0x0000000a11117221 */ /* 0x000fe20000000000 */
[--C-:B0-----:R-:W-:Y:S01]  /*0860*/  FADD R5, R6, -R11.reuse ;  /* 0x8000000b06057221 */ /* 0x101fe20000000000 */
        /* <DEDUP_REMOVED lines=17> */
.L_x_63:
        /* <DEDUP_REMOVED lines=16> */
.L_x_108:


//--------------------- .text.tvmgen_default_fused_nn_contrib_conv2d_winograd_without_weight_transform_add_nn_relu_3_kernel_1 --------------------------
	.section	.text.tvmgen_default_fused_nn_contrib_conv2d_winograd_without_weight_transform_add_nn_relu_3_kernel_1,"ax",@progbits
	.sectionflags	@"SHF_BARRIERS=1"
	.sectioninfo	@"SHI_REGISTERS=40"
	.align	128
        .global         tvmgen_default_fused_nn_contrib_conv2d_winograd_without_weight_transform_add_nn_relu_3_kernel_1
        .type           tvmgen_default_fused_nn_contrib_conv2d_winograd_without_weight_transform_add_nn_relu_3_kernel_1,@function
        .size           tvmgen_default_fused_nn_contrib_conv2d_winograd_without_weight_transform_add_nn_relu_3_kernel_1,(.L_x_109 - tvmgen_default_fused_nn_contrib_conv2d_winograd_without_weight_transform_add_nn_relu_3_kernel_1)
        .other          tvmgen_default_fused_nn_contrib_conv2d_winograd_without_weight_transform_add_nn_relu_3_kernel_1,@"STO_CUDA_ENTRY STV_DEFAULT"
tvmgen_default_fused_nn_contrib_conv2d_winograd_without_weight_transform_add_nn_relu_3_kernel_1:
.text.tvmgen_default_fused_nn_contrib_conv2d_winograd_without_weight_transform_add_nn_relu_3_kernel_1:
        /* <DEDUP_REMOVED lines=23> */
.L_x_64:
        /* <DEDUP_REMOVED lines=203> */
.L_x_65:
        /* <DEDUP_REMOVED lines=14> */
.L_x_109:


//--------------------- .text.tvmgen_default_fused_nn_contrib_conv2d_winograd_without_weight_transform_add_add_nn_relu_2_kernel_1 --------------------------
	.section	.text.tvmgen_default_fused_nn_contrib_conv2d_winograd_without_weight_transform_add_add_nn_relu_2_kernel_1,"ax",@progbits
	.sectionflags	@"SHF_BARRIERS=1"
	.sectioninfo	@"SHI_REGISTERS=64"
	.align	128
        .global         tvmgen_default_fused_nn_contrib_conv2d_winograd_without_weight_transform_add_add_nn_relu_2_kernel_1
        .type           tvmgen_default_fused_nn_contrib_conv2d_winograd_without_weight_transform_add_add_nn_relu_2_kernel_1,@function
        .size           tvmgen_default_fused_nn_contrib_conv2d_winograd_without_weight_transform_add_add_nn_relu_2_kernel_1,(.L_x_110 - tvmgen_default_fused_nn_contrib_conv2d_winograd_without_weight_transform_add_add_nn_relu_2_kernel_1)
        .other          tvmgen_default_fused_nn_contrib_conv2d_winograd_without_weight_transform_add_add_nn_relu_2_kernel_1,@"STO_CUDA_ENTRY STV_DEFAULT"
tvmgen_default_fused_nn_contrib_conv2d_winograd_without_weight_transform_add_add_nn_relu_2_kernel_1:
.text.tvmgen_default_fused_nn_contrib_conv2d_winograd_without_weight_transform_add_add_nn_relu_2_kernel_1:
        /* <DEDUP_REMOVED lines=42> */
.L_x_66:
        /* <DEDUP_REMOVED lines=229> */
.L_x_67:
        /* <DEDUP_REMOVED lines=9> */
.L_x_110:


//--------------------- .text.tvmgen_default_fused_nn_contrib_conv2d_winograd_without_weight_transform_add_add_nn_relu_2_kernel --------------------------
	.section	.text.tvmgen_default_fused_nn_contrib_conv2d_winograd_without_weight_transform_add_add_nn_relu_2_kernel,"ax",@progbits
	.sectioninfo	@"SHI_REGISTERS=38"
	.align	128
        .global         tvmgen_default_fused_nn_contrib_conv2d_winograd_without_weight_transform_add_add_nn_relu_2_kernel
        .type           tvmgen_default_fused_nn_contrib_conv2d_winograd_without_weight_transform_add_add_nn_relu_2_kernel,@function
        .size           tvmgen_default_fused_nn_contrib_conv2d_winograd_without_weight_transform_add_add_nn_relu_2_kernel,(.L_x_111 - tvmgen_default_fused_nn_contrib_conv2d_winograd_without_weight_transform_add_add_nn_relu_2_kernel)
        .other          tvmgen_default_fused_nn_contrib_conv2d_winograd_without_weight_transform_add_add_nn_relu_2_kernel,@"STO_CUDA_ENTRY STV_DEFAULT"
tvmgen_default_fused_nn_contrib_conv2d_winograd_without_weight_transform_add_add_nn_relu_2_kernel:
.text.tvmgen_default_fused_nn_contrib_conv2d_winograd_without_weight_transform_add_add_nn_relu_2_kernel:
        /* <DEDUP_REMOVED lines=154> */
.L_x_68:
        /* <DEDUP_REMOVED lines=14> */
.L_x_111:


//--------------------- .text.tvmgen_default_fused_nn_contrib_conv2d_winograd_without_weight_transform_add_add_nn_relu_1_kernel --------------------------
	.section	.text.tvmgen_default_fused_nn_contrib_conv2d_winograd_without_weight_transform_add_add_nn_relu_1_kernel,"ax",@progbits
	.sectioninfo	@"SHI_REGISTERS=36"
	.align	128
        .global         tvmgen_default_fused_nn_contrib_conv2d_winograd_without_weight_transform_add_add_nn_relu_1_kernel
        .type           tvmgen_default_fused_nn_contrib_conv2d_winograd_without_weight_transform_add_add_nn_relu_1_kernel,@function
        .size           tvmgen_default_fused_nn_contrib_conv2d_winograd_without_weight_transform_add_add_nn_relu_1_kernel,(.L_x_112 - tvmgen_default_fused_nn_contrib_conv2d_winograd_without_weight_transform_add_add_nn_relu_1_kernel)
        .other          tvmgen_default_fused_nn_contrib_conv2d_winograd_without_weight_transform_add_add_nn_relu_1_kernel,@"STO_CUDA_ENTRY STV_DEFAULT"
tvmgen_default_fused_nn_contrib_conv2d_winograd_without_weight_transform_add_add_nn_relu_1_kernel:
.text.tvmgen_default_fused_nn_contrib_conv2d_winograd_without_weight_transform_add_add_nn_relu_1_kernel:
        /* <DEDUP_REMOVED lines=152> */
.L_x_69:
        /* <DEDUP_REMOVED lines=16> */
.L_x_112:


//--------------------- .text.tvmgen_default_fused_nn_conv2d_add_kernel --------------------------
	.section	.text.tvmgen_default_fused_nn_conv2d_add_kernel,"ax",@progbits
	.sectionflags	@"SHF_BARRIERS=1"
	.sectioninfo	@"SHI_REGISTERS=40"
	.align	128
        .global         tvmgen_default_fused_nn_conv2d_add_kernel
        .type           tvmgen_default_fused_nn_conv2d_add_kernel,@function
        .size           tvmgen_default_fused_nn_conv2d_add_kernel,(.L_x_113 - tvmgen_default_fused_nn_conv2d_add_kernel)
        .other          tvmgen_default_fused_nn_conv2d_add_kernel,@"STO_CUDA_ENTRY STV_DEFAULT"
tvmgen_default_fused_nn_conv2d_add_kernel:
.text.tvmgen_default_fused_nn_conv2d_add_kernel:
        /* <DEDUP_REMOVED lines=9> */
[--C-:B0-----:R-:W-:Y:S01]  /*0090*/  IMAD R28, R0, 0xe, R3.reuse ;  /* 0x0000000e001c7824 */ /* 0x101fe200078e0203 */
[----:B------:R-:W-:Y:S01]  /*00a0*/  SHF.R.S32.HI R5, RZ, 0x1, R3 ;  /* 0x00000001ff057819 */ /* 0x000fe20000011403 */
[C---:B------:R-:W-:Y:S01]  /*00b0*/  IMAD R24, R3.reuse, 0xc, RZ ;  /* 0x0000000c03187824 */ /* 0x040fe200078e02ff */
[----:B------:R-:W-:-:S02]  /*00c0*/  LEA R23, R3, R3, 0x1 ;  /* 0x0000000303177211 */ /* 0x000fc400078e08ff */
[----:B------:R-:W-:Y:S01]  /*00d0*/  SHF.L.U32 R28, R28, 0x1, RZ ;  /* 0x000000011c1c7819 */ /* 0x000fe200000006ff */
[----:B------:R-:W-:Y:S01]  /*00e0*/  IMAD R5, R0, 0x7, R5 ;  /* 0x0000000700057824 */ /* 0x000fe200078e0205 */
[----:B------:R-:W-:Y:S02]  /*00f0*/  LEA.HI.SX32 R6, R23, R0, 0x1b ;  /* 0x0000000017067211 */ /* 0x000fe400078fdaff */
[C---:B------:R-:W-:Y:S01]  /*0100*/  IADD3 R25, R28.reuse, 0x1, RZ ;  /* 0x000000011c197810 */ /* 0x040fe20007ffe0ff */
[----:B------:R-:W-:Y:S01]  /*0110*/  IMAD.HI R2, R28, 0x94f2095, RZ ;  /* 0x094f20951c027827 */ /* 0x000fe200078e02ff */
[----:B------:R-:W-:Y:S02]  /*0120*/  ISETP.GT.AND P3, PT, R5, 0xdb, PT ;  /* 0x000000db0500780c */ /* 0x000fe40003f64270 */
[----:B------:R-:W-:Y:S01]  /*0130*/  ISETP.GE.AND P0, PT, R6, 0x20, PT ;  /* 0x000000200600780c */ /* 0x000fe20003f06270 */
[----:B------:R-:W-:Y:S01]  /*0140*/  IMAD.HI R4, R25, 0x94f2095, RZ ;  /* 0x094f209519047827 */ /* 0x000fe200078e02ff */
[----:B------:R-:W-:-:S02]  /*0150*/  SHF.R.U32.HI R5, RZ, 0x1f, R2 ;  /* 0x0000001fff057819 */ /* 0x000fc40000011602 */
[----:B------:R-:W-:Y:S02]  /*0160*/  IADD3 R21, R23, 0x1, RZ ;  /* 0x0000000117157810 */ /* 0x000fe40007ffe0ff */
[CC--:B------:R-:W-:Y:S02]  /*0170*/  LEA.HI.SX32 R9, R2.reuse, R5.reuse, 0x1b ;  /* 0x0000000502097211 */ /* 0x0c0fe400078fdaff */
[----:B------:R-:W-:Y:S02]  /*0180*/  LEA.HI.SX32 R5, R2, R5, 0x1f ;  /* 0x0000000502057211 */ /* 0x000fe400078ffaff */
[----:B------:R-:W-:Y:S01]  /*0190*/  SHF.R.U32.HI R11, RZ, 0x1f, R4 ;  /* 0x0000001fff0b7819 */ /* 0x000fe20000011604 */
[--C-:B------:R-:W-:Y:S01]  /*01a0*/  IMAD R9, R9, -0x370, R28.reuse ;  /* 0xfffffc9009097824 */ /* 0x100fe200078e021c */
[----:B------:R-:W-:Y:S01]  /*01b0*/  LEA.HI.SX32 R8, R21, R0, 0x1b ;  /* 0x0000000015087211 */ /* 0x000fe200078fdaff */
[----:B------:R-:W-:Y:S01]  /*01c0*/  IMAD R28, R5, -0x37, R28 ;  /* 0xffffffc9051c7824 */ /* 0x000fe200078e021c */
[----:B------:R-:W-:Y:S01]  /*01d0*/  LEA.HI.SX32 R6, R4, R11, 0x1b ;  /* 0x0000000b04067211 */ /* 0x000fe200078fdaff */
[----:B------:R-:W-:Y:S01]  /*01e0*/  IMAD.HI R9, R9, 0x94f2095, RZ ;  /* 0x094f209509097827 */ /* 0x000fe200078e02ff */
[----:B------:R-:W-:-:S02]  /*01f0*/  IADD3 R7, R23, 0x2, RZ ;  /* 0x0000000217077810 */ /* 0x000fc40007ffe0ff */
[----:B------:R-:W-:Y:S01]  /*0200*/  ISETP.GE.AND P2, PT, R8, 0x20, PT ;  /* 0x000000200800780c */ /* 0x000fe20003f46270 */
[----:B------:R-:W-:Y:S01]  /*0210*/  IMAD R6, R6, -0x370, R25 ;  /* 0xfffffc9006067824 */ /* 0x000fe200078e0219 */
[----:B------:R-:W-:Y:S02]  /*0220*/  SHF.R.S32.HI R2, RZ, 0x1, R9 ;  /* 0x00000001ff027819 */ /* 0x000fe40000011409 */
[----:B------:R-:W-:Y:S01]  /*0230*/  LEA.HI.SX32 R8, R7, R0, 0x1b ;  /* 0x0000000007087211 */ /* 0x000fe200078fdaff */
[----:B------:R-:W-:Y:S01]  /*0240*/  IMAD.HI R6, R6, 0x94f2095, RZ ;  /* 0x094f209506067827 */ /* 0x000fe200078e02ff */
[----:B------:R-:W-:Y:S02]  /*0250*/  LEA.HI R29, R9, R2, RZ, 0x1 ;  /* 0x00000002091d7211 */ /* 0x000fe400078f08ff */
[----:B------:R-:W0:Y:S01]  /*0260*/  S2R R2, SR_CTAID.Y ;  /* 0x0000000000027919 */ /* 0x000e220000002600 */
[----:B------:R-:W-:Y:S02]  /*0270*/  LEA.HI.SX32 R4, R4, R11, 0x1f ;  /* 0x0000000b04047211 */ /* 0x000fe400078ffaff */
[----:B------:R-:W-:-:S02]  /*0280*/  ISETP.GE.AND P1, PT, R8, 0x20, PT ;  /* 0x000000200800780c */ /* 0x000fc40003f26270 */
[----:B------:R-:W-:Y:S01]  /*0290*/  SHF.R.S32.HI R11, RZ, 0x1, R6 ;  /* 0x00000001ff0b7819 */ /* 0x000fe20000011406 */
[----:B------:R-:W-:Y:S01]  /*02a0*/  IMAD R25, R4, -0x37, R25 ;  /* 0xffffffc904197824 */ /* 0x000fe200078e0219 */
[----:B------:R-:W-:Y:S02]  /*02b0*/  SHF.L.U32 R27, R3, 0x3, RZ ;  /* 0x00000003031b7819 */ /* 0x000fe400000006ff */
[----:B------:R-:W-:Y:S02]  /*02c0*/  SHF.L.U32 R22, R21, 0x2, RZ ;  /* 0x0000000215167819 */ /* 0x000fe400000006ff */
[----:B------:R-:W-:Y:S01]  /*02d0*/  SHF.L.U32 R20, R7, 0x2, RZ ;  /* 0x0000000207147819 */ /* 0x000fe200000006ff */
[----:B------:R-:W-:Y:S01]  /*02e0*/  IMAD R27, R0, 0x70, R27 ;  /* 0x00000070001b7824 */ /* 0x000fe200078e021b */
[----:B------:R-:W-:Y:S02]  /*02f0*/  LEA.HI R26, R6, R11, RZ, 0x1 ;  /* 0x0000000b061a7211 */ /* 0x000fe400078f08ff */
[----:B------:R-:W-:-:S02]  /*0300*/  LEA R30, R0, R23, 0x5 ;  /* 0x00000017001e7211 */ /* 0x000fc400078e28ff */
[C---:B------:R-:W-:Y:S02]  /*0310*/  ISETP.LT.AND P0, PT, R23.reuse, 0x20, !P0 ;  /* 0x000000201700780c */ /* 0x040fe40004701270 */
[C---:B------:R-:W-:Y:S02]  /*0320*/  ISETP.LT.AND P2, PT, R23.reuse, 0x1f, !P2 ;  /* 0x0000001f1700780c */ /* 0x040fe40005741270 */
[----:B------:R-:W-:Y:S02]  /*0330*/  ISETP.LT.AND P1, PT, R23, 0x1e, !P1 ;  /* 0x0000001e1700780c */ /* 0x000fe40004f21270 */
[----:B------:R-:W-:Y:S02]  /*0340*/  MOV R5, RZ ;  /* 0x000000ff00057202 */ /* 0x000fe40000000f00 */
[----:B-1----:R-:W-:Y:S02]  /*0350*/  LEA R4, R13, R0, 0x5 ;  /* 0x000000000d047211 */ /* 0x002fe400078e28ff */
[----:B------:R-:W-:-:S02]  /*0360*/  LEA R6, R0, 0xdc0, 0x6 ;  /* 0x00000dc000067811 */ /* 0x000fc400078e30ff */
[----:B------:R-:W-:Y:S02]  /*0370*/  LOP3.LUT R23, R23, 0xf, RZ, 0xc0, !PT ;  /* 0x0000000f17177812 */ /* 0x000fe400078ec0ff */
[----:B------:R-:W-:Y:S02]  /*0380*/  LOP3.LUT R24, R24, 0xffffffc0, RZ, 0xc0, !PT ;  /* 0xffffffc018187812 */ /* 0x000fe400078ec0ff */
[----:B------:R-:W-:Y:S02]  /*0390*/  LOP3.LUT R21, R21, 0xf, RZ, 0xc0, !PT ;  /* 0x0000000f15157812 */ /* 0x000fe400078ec0ff */
[----:B------:R-:W-:Y:S02]  /*03a0*/  LOP3.LUT R7, R7, 0xf, RZ, 0xc0, !PT ;  /* 0x0000000f07077812 */ /* 0x000fe400078ec0ff */
[----:B------:R-:W-:Y:S02]  /*03b0*/  LOP3.LUT R22, R22, 0xffffffc0, RZ, 0xc0, !PT ;  /* 0xffffffc016167812 */ /* 0x000fe400078ec0ff */
[----:B0-----:R-:W-:-:S02]  /*03c0*/  LOP3.LUT R20, R20, 0xffffffc0, RZ, 0xc0, !PT ;  /* 0xffffffc014147812 */ /* 0x001fc400078ec0ff */
.L_x_70:
[----:B------:R-:W-:Y:S01]  /*03d0*/  @!P3 IMAD R8, R5, 0x1c0, R2 ;  /* 0x000001c00508b824 */ /* 0x000fe200078e0202 */
[----:B------:R-:W-:Y:S01]  /*03e0*/  LEA R9, R4, R5, 0x3 ;  /* 0x0000000504097211 */ /* 0x000fe200078e18ff */
[----:B------:R-:W-:Y:S01]  /*03f0*/  BAR.SYNC.DEFER_BLOCKING 0x0 ;  /* 0x0000000000007b1d */ /* 0x000fe20000010000 */
[----:B------:R-:W-:Y:S01]  /*0400*/  @!P3 MOV R12, 0x4 ;  /* 0x00000004000cb802 */ /* 0x000fe20000000f00 */
[----:B------:R-:W-:Y:S01]  /*0410*/  @!P3 IMAD R8, R8, 0x70, RZ ;  /* 0x000000700808b824 */ /* 0x000fe200078e02ff */
[----:B------:R-:W-:-:S02]  /*0420*/  SHF.L.U32 R18, R9, 0x4, RZ ;  /* 0x0000000409127819 */ /* 0x000fc400000006ff */
[----:B------:R-:W-:Y:S02]  /*0430*/  @P1 MOV R19, 0x4 ;  /* 0x0000000400131802 */ /* 0x000fe40000000f00 */
[-C--:B------:R-:W-:Y:S02]  /*0440*/  @!P3 IADD3 R14, R28, R8.reuse, RZ ;  /* 0x000000081c0eb210 */ /* 0x080fe40007ffe0ff */
[----:B------:R-:W-:Y:S02]  /*0450*/  @!P3 IADD3 R13, R25, R8, RZ ;  /* 0x00000008190db210 */ /* 0x000fe40007ffe0ff */
[-C--:B------:R-:W-:Y:S01]  /*0460*/  @P0 IADD3 R11, R24, R18.reuse, R23 ;  /* 0x00000012180b0210 */ /* 0x080fe20007ffe017 */
[----:B------:R-:W-:Y:S01]  /*0470*/  @!P3 IMAD R15, R29, 0xc40, R14 ;  /* 0x00000c401d0fb824 */ /* 0x000fe200078e020e */
[-C--:B------:R-:W-:Y:S01]  /*0480*/  @P2 IADD3 R9, R22, R18.reuse, R21 ;  /* 0x0000001216092210 */ /* 0x080fe20007ffe015 */
[----:B------:R-:W-:Y:S01]  /*0490*/  @!P3 IMAD R13, R26, 0xc40, R13 ;  /* 0x00000c401a0db824 */ /* 0x000fe200078e020d */
[----:B------:R-:W-:Y:S01]  /*04a0*/  @P1 IADD3 R18, R20, R18, R7 ;  /* 0x0000001214121210 */ /* 0x000fe20007ffe007 */
[----:B------:R-:W-:Y:S01]  /*04b0*/  @!P3 IMAD.WIDE R14, R15, R12, c[0x0][0x168] ;  /* 0x00005a000f0eb625 */ /* 0x000fe200078e020c */
[----:B------:R-:W-:-:S02]  /*04c0*/  @P0 MOV R10, 0x4 ;  /* 0x00000004000a0802 */ /* 0x000fc40000000f00 */
[----:B------:R-:W-:Y:S01]  /*04d0*/  @P2 MOV R8, 0x4 ;  /* 0x0000000400082802 */ /* 0x000fe20000000f00 */
[----:B------:R-:W-:Y:S01]  /*04e0*/  @!P3 IMAD.WIDE R12, R13, R12, c[0x0][0x168] ;  /* 0x00005a000d0cb625 */ /* 0x000fe200078e020c */
[----:B------:R-:W2:Y:S03]  /*04f0*/  @!P3 LDG.E.CONSTANT R16, [R14.64] ;  /* 0x000000040e10b981 */ /* 0x000ea6000c1e9900 */
[----:B------:R-:W-:Y:S01]  /*0500*/  @P1 IMAD.WIDE R18, R18, R19, c[0x0][0x170] ;  /* 0x00005c0012121625 */ /* 0x000fe200078e0213 */
[----:B------:R-:W2:Y:S03]  /*0510*/  @!P3 LDG.E.CONSTANT R17, [R12.64] ;  /* 0x000000040c11b981 */ /* 0x000ea6000c1e9900 */
[----:B------:R-:W-:Y:S02]  /*0520*/  @P0 IMAD.WIDE R10, R11, R10, c[0x0][0x170] ;  /* 0x00005c000b0a0625 */ /* 0x000fe400078e020a */
[----:B------:R-:W3:Y:S02]  /*0530*/  @P1 LDG.E.CONSTANT R19, [R18.64] ;  /* 0x0000000412131981 */ /* 0x000ee4000c1e9900 */
[----:B------:R-:W-:-:S02]  /*0540*/  @P2 IMAD.WIDE R8, R9, R8, c[0x0][0x170] ;  /* 0x00005c0009082625 */ /* 0x000fc400078e0208 */
[----:B------:R-:W4:Y:S04]  /*0550*/  @P0 LDG.E.CONSTANT R32, [R10.64] ;  /* 0x000000040a200981 */ /* 0x000f28000c1e9900 */
[----:B------:R-:W5:Y:S04]  /*0560*/  @P2 LDG.E.CONSTANT R34, [R8.64] ;  /* 0x0000000408222981 */ /* 0x000f68000c1e9900 */
[----:B--2---:R-:W-:Y:S04]  /*0570*/  @!P3 STS.64 [R27], R16 ;  /* 0x000000101b00b388 */ /* 0x004fe80000000a00 */
[----:B---3--:R-:W-:Y:S04]  /*0580*/  @P1 STS [R30.X4+0xdc8], R19 ;  /* 0x000dc8131e001388 */ /* 0x008fe80000004800 */
[----:B----4-:R-:W-:Y:S04]  /*0590*/  @P0 STS [R30.X4+0xdc0], R32 ;  /* 0x000dc0201e000388 */ /* 0x010fe80000004800 */
[----:B-----5:R-:W-:Y:S04]  /*05a0*/  @P2 STS [R30.X4+0xdc4], R34 ;  /* 0x000dc4221e002388 */ /* 0x020fe80000004800 */
[----:B------:R-:W-:Y:S06]  /*05b0*/  BAR.SYNC.DEFER_BLOCKING 0x0 ;  /* 0x0000000000007b1d */ /* 0x000fec0000010000 */
[----:B------:R-:W-:Y:S04]  /*05c0*/  LDS R36, [R3.X8] ;  /* 0x0000000003247984 */ /* 0x000fe80000008800 */
[----:B------:R-:W0:Y:S04]  /*05d0*/  LDS.128 R12, [R6] ;  /* 0x00000000060c7984 */ /* 0x000e280000000c00 */
[----:B------:R-:W1:Y:S04]  /*05e0*/  LDS.128 R8, [R6+0x800] ;  /* 0x0008000006087984 */ /* 0x000e680000000c00 */
[----:B------:R-:W2:Y:S04]  /*05f0*/  LDS R32, [R3.X8+0x70] ;  /* 0x0000700003207984 */ /* 0x000ea80000008800 */
[----:B------:R-:W3:Y:S04]  /*0600*/  LDS R17, [R3.X8+0xdc] ;  /* 0x0000dc0003117984 */ /* 0x000ee80000008800 */
[----:B------:R-:W-:Y:S01]  /*0610*/  LDS R19, [R3.X8+0x228] ;  /* 0x0002280003137984 */ /* 0x000fe20000008800 */
[----:B0-----:R-:W-:-:S03]  /*0620*/  FFMA R18, R12, R36, R33 ;  /* 0x000000240c127223 */ /* 0x001fc60000000021 */
[----:B------:R-:W0:Y:S01]  /*0630*/  LDS R33, [R3.X8+0x14c] ;  /* 0x00014c0003217984 */ /* 0x000e220000008800 */
[----:B-1----:R-:W-:-:S03]  /*0640*/  FFMA R16, R36, R8, R31 ;  /* 0x0000000824107223 */ /* 0x002fc6000000001f */
[----:B------:R-:W1:Y:S01]  /*0650*/  LDS R31, [R3.X8+0x1b8] ;  /* 0x0001b800031f7984 */ /* 0x000e620000008800 */
[-C--:B--2---:R-:W-:Y:S01]  /*0660*/  FFMA R12, R12, R32.reuse, R35 ;  /* 0x000000200c0c7223 */ /* 0x084fe20000000023 */
[----:B------:R-:W-:Y:S02]  /*0670*/  FFMA R34, R8, R32, R37 ;  /* 0x0000002008227223 */ /* 0x000fe40000000025 */
[----:B------:R-:W2:Y:S04]  /*0680*/  LDS R32, [R3.X8+0x294] ;  /* 0x0002940003207984 */ /* 0x000ea80000008800 */
[----:B------:R-:W4:Y:S01]  /*0690*/  LDS R8, [R3.X8+0x304] ;  /* 0x0003040003087984 */ /* 0x000f220000008800 */
[C---:B---3--:R-:W-:Y:S01]  /*06a0*/  FFMA R18, R17.reuse, R13, R18 ;  /* 0x0000000d11127223 */ /* 0x048fe20000000012 */
[----:B------:R-:W-:Y:S01]  /*06b0*/  FFMA R17, R17, R9, R16 ;  /* 0x0000000911117223 */ /* 0x000fe20000000010 */
[C---:B0-----:R-:W-:Y:S01]  /*06c0*/  FFMA R12, R33.reuse, R13, R12 ;  /* 0x0000000d210c7223 */ /* 0x041fe2000000000c */
[----:B------:R-:W-:-:S02]  /*06d0*/  FFMA R9, R33, R9, R34 ;  /* 0x0000000921097223 */ /* 0x000fc40000000022 */
[----:B------:R-:W-:Y:S01]  /*06e0*/  LDS R33, [R3.X8+0x3e0] ;  /* 0x0003e00003217984 */ /* 0x000fe20000008800 */
[-C--:B------:R-:W-:Y:S01]  /*06f0*/  FFMA R13, R19, R14.reuse, R12 ;  /* 0x0000000e130d7223 */ /* 0x080fe2000000000c */
[C---:B-1----:R-:W-:Y:S01]  /*0700*/  FFMA R35, R31.reuse, R14, R18 ;  /* 0x0000000e1f237223 */ /* 0x042fe20000000012 */
[-C--:B------:R-:W-:Y:S01]  /*0710*/  FFMA R16, R31, R10.reuse, R17 ;  /* 0x0000000a1f107223 */ /* 0x080fe20000000011 */
[----:B------:R-:W-:Y:S02]  /*0720*/  FFMA R9, R19, R10, R9 ;  /* 0x0000000a13097223 */ /* 0x000fe40000000009 */
[C---:B--2---:R-:W-:Y:S01]  /*0730*/  FFMA R35, R32.reuse, R15, R35 ;  /* 0x0000000f20237223 */ /* 0x044fe20000000023 */
[----:B------:R-:W-:Y:S02]  /*0740*/  FFMA R31, R32, R11, R16 ;  /* 0x0000000b201f7223 */ /* 0x000fe40000000010 */
[----:B------:R-:W-:Y:S01]  /*0750*/  LDS R32, [R3.X8+0x370] ;  /* 0x0003700003207984 */ /* 0x000fe20000008800 */
[----:B----4-:R-:W-:-:S03]  /*0760*/  FFMA R10, R8, R15, R13 ;  /* 0x0000000f080a7223 */ /* 0x010fc6000000000d */
[----:B------:R-:W0:Y:S04]  /*0770*/  LDS.128 R12, [R6+0x10] ;  /* 0x00001000060c7984 */ /* 0x000e280000000c00 */
[----:B------:R-:W1:Y:S01]  /*0780*/  LDS.128 R16, [R6+0x810] ;  /* 0x0008100006107984 */ /* 0x000e620000000c00 */
[----:B------:R-:W-:-:S03]  /*0790*/  FFMA R11, R8, R11, R9 ;  /* 0x0000000b080b7223 */ /* 0x000fc60000000009 */
[----:B------:R-:W2:Y:S01]  /*07a0*/  LDS R9, [R3.X8+0x44c] ;  /* 0x00044c0003097984 */ /* 0x000ea20000008800 */
[C---:B0-----:R-:W-:Y:S01]  /*07b0*/  FFMA R8, R12.reuse, R32, R35 ;  /* 0x000000200c087223 */ /* 0x041fe20000000023 */
[-C--:B------:R-:W-:Y:S01]  /*07c0*/  FFMA R12, R12, R33.reuse, R10 ;  /* 0x000000210c0c7223 */ /* 0x080fe2000000000a */
[----:B-1----:R-:W-:Y:S01]  /*07d0*/  FFMA R34, R16, R33, R11 ;  /* 0x0000002110227223 */ /* 0x002fe2000000000b */
[----:B------:R-:W-:Y:S01]  /*07e0*/  FFMA R10, R32, R16, R31 ;  /* 0x00000010200a7223 */ /* 0x000fe2000000001f */
[----:B------:R-:W0:Y:S04]  /*07f0*/  LDS R33, [R3.X8+0x4bc] ;  /* 0x0004bc0003217984 */ /* 0x000e280000008800 */
[----:B------:R-:W1:Y:S04]  /*0800*/  LDS R31, [R3.X8+0x528] ;  /* 0x00052800031f7984 */ /* 0x000e680000008800 */
[----:B------:R-:W3:Y:S04]  /*0810*/  LDS R11, [R3.X8+0x598] ;  /* 0x00059800030b7984 */ /* 0x000ee80000008800 */
[----:B------:R-:W4:Y:S04]  /*0820*/  LDS R32, [R3.X8+0x604] ;  /* 0x0006040003207984 */ /* 0x000f280000008800 */
[----:B------:R-:W5:Y:S01]  /*0830*/  LDS R16, [R3.X8+0x674] ;  /* 0x0006740003107984 */ /* 0x000f620000008800 */
[C---:B--2---:R-:W-:Y:S01]  /*0840*/  FFMA R8, R9.reuse, R13, R8 ;  /* 0x0000000d09087223 */ /* 0x044fe20000000008 */
[----:B------:R-:W-:Y:S01]  /*0850*/  FFMA R9, R9, R17, R10 ;  /* 0x0000001109097223 */ /* 0x000fe2000000000a */
[C---:B0-----:R-:W-:Y:S01]  /*0860*/  FFMA R12, R33.reuse, R13, R12 ;  /* 0x0000000d210c7223 */ /* 0x041fe2000000000c */
[----:B------:R-:W-:Y:S01]  /*0870*/  FFMA R17, R33, R17, R34 ;  /* 0x0000001121117223 */ /* 0x000fe20000000022 */
[C---:B-1----:R-:W-:Y:S01]  /*0880*/  FFMA R35, R31.reuse, R14, R8 ;  /* 0x0000000e1f237223 */ /* 0x042fe20000000008 */
[----:B------:R-:W-:-:S02]  /*0890*/  FFMA R8, R31, R18, R9 ;  /* 0x000000121f087223 */ /* 0x000fc40000000009 */
[----:B------:R-:W-:Y:S01]  /*08a0*/  LDS R31, [R3.X8+0x750] ;  /* 0x00075000031f7984 */ /* 0x000fe20000008800 */
[C---:B---3--:R-:W-:Y:S01]  /*08b0*/  FFMA R9, R11.reuse, R14, R12 ;  /* 0x0000000e0b097223 */ /* 0x048fe2000000000c */
[----:B------:R-:W-:Y:S01]  /*08c0*/  FFMA R17, R11, R18, R17 ;  /* 0x000000120b117223 */ /* 0x000fe20000000011 */
[C---:B----4-:R-:W-:Y:S01]  /*08d0*/  FFMA R35, R32.reuse, R15, R35 ;  /* 0x0000000f20237223 */ /* 0x050fe20000000023 */
[----:B------:R-:W-:Y:S02]  /*08e0*/  FFMA R33, R32, R19, R8 ;  /* 0x0000001320217223 */ /* 0x000fe40000000008 */
[----:B------:R-:W-:Y:S01]  /*08f0*/  LDS R32, [R3.X8+0x6e0] ;  /* 0x0006e00003207984 */ /* 0x000fe20000008800 */
[----:B-----5:R-:W-:-:S03]  /*0900*/  FFMA R18, R16, R15, R9 ;  /* 0x0000000f10127223 */ /* 0x020fc60000000009 */
        /* <DEDUP_REMOVED lines=16> */
[----:B------:R-:W-:-:S02]  /*0a10*/  FFMA R34, R33, R13, R34 ;  /* 0x0000000d21227223 */ /* 0x000fc40000000022 */
[----:B------:R-:W-:Y:S01]  /*0a20*/  LDS R13, [R3.X8+0xac0] ;  /* 0x000ac000030d7984 */ /* 0x000fe20000008800 */
[C---:B-1----:R-:W-:Y:S01]  /*0a30*/  FFMA R33, R31.reuse, R10, R16 ;  /* 0x0000000a1f217223 */ /* 0x042fe20000000010 */
[----:B------:R-:W-:Y:S01]  /*0a40*/  FFMA R16, R31, R14, R17 ;  /* 0x0000000e1f107223 */ /* 0x000fe20000000011 */
        /* <DEDUP_REMOVED lines=9> */
[----:B------:R-:W2:Y:S04]  /*0ae0*/  LDS R15, [R3.X8+0xb2c] ;  /* 0x000b2c00030f7984 */ /* 0x000ea80000008800 */
[----:B------:R-:W-:Y:S01]  /*0af0*/  LDS R14, [R3.X8+0xce4] ;  /* 0x000ce400030e7984 */ /* 0x000fe20000008800 */
[C---:B0-----:R-:W-:Y:S01]  /*0b00*/  FFMA R12, R16.reuse, R32, R33 ;  /* 0x00000020100c7223 */ /* 0x041fe20000000021 */
[----:B------:R-:W-:Y:S02]  /*0b10*/  FFMA R16, R16, R13, R34 ;  /* 0x0000000d10107223 */ /* 0x000fe40000000022 */
[----:B------:R-:W-:Y:S01]  /*0b20*/  LDS R33, [R3.X8+0xc08] ;  /* 0x000c080003217984 */ /* 0x000fe20000008800 */
[----:B-1----:R-:W-:-:S03]  /*0b30*/  FFMA R32, R32, R8, R31 ;  /* 0x0000000820207223 */ /* 0x002fc6000000001f */
[----:B------:R-:W0:Y:S01]  /*0b40*/  LDS R31, [R3.X8+0xb9c] ;  /* 0x000b9c00031f7984 */ /* 0x000e220000008800 */
[----:B------:R-:W-:-:S03]  /*0b50*/  FFMA R34, R8, R13, R35 ;  /* 0x0000000d08227223 */ /* 0x000fc60000000023 */
[----:B------:R-:W1:Y:S04]  /*0b60*/  LDS R13, [R3.X8+0xc78] ;  /* 0x000c7800030d7984 */ /* 0x000e680000008800 */
[----:B------:R-:W3:Y:S01]  /*0b70*/  LDS R8, [R3.X8+0xd54] ;  /* 0x000d540003087984 */ /* 0x000ee20000008800 */
[----:B------:R-:W-:-:S04]  /*0b80*/  IADD3 R5, R5, 0x1, RZ ;  /* 0x0000000105057810 */ /* 0x000fc80007ffe0ff */
[----:B------:R-:W-:Y:S01]  /*0b90*/  ISETP.NE.AND P4, PT, R5, 0x4, PT ;  /* 0x000000040500780c */ /* 0x000fe20003f85270 */
[C---:B--2---:R-:W-:Y:S01]  /*0ba0*/  FFMA R12, R15.reuse, R17, R12 ;  /* 0x000000110f0c7223 */ /* 0x044fe2000000000c */
[----:B------:R-:W-:Y:S01]  /*0bb0*/  FFMA R15, R15, R9, R32 ;  /* 0x000000090f0f7223 */ /* 0x000fe20000000020 */
[C---:B0-----:R-:W-:Y:S01]  /*0bc0*/  FFMA R16, R31.reuse, R17, R16 ;  /* 0x000000111f107223 */ /* 0x041fe20000000010 */
[----:B------:R-:W-:Y:S01]  /*0bd0*/  FFMA R34, R31, R9, R34 ;  /* 0x000000091f227223 */ /* 0x000fe20000000022 */
[C---:B------:R-:W-:Y:S01]  /*0be0*/  FFMA R9, R33.reuse, R18, R12 ;  /* 0x0000001221097223 */ /* 0x040fe2000000000c */
[----:B------:R-:W-:Y:S01]  /*0bf0*/  FFMA R12, R33, R10, R15 ;  /* 0x0000000a210c7223 */ /* 0x000fe2000000000f */
[C---:B-1----:R-:W-:Y:S01]  /*0c00*/  FFMA R35, R13.reuse, R18, R16 ;  /* 0x000000120d237223 */ /* 0x042fe20000000010 */
[----:B------:R-:W-:Y:S01]  /*0c10*/  FFMA R34, R13, R10, R34 ;  /* 0x0000000a0d227223 */ /* 0x000fe20000000022 */
[C---:B------:R-:W-:Y:S01]  /*0c20*/  FFMA R33, R14.reuse, R19, R9 ;  /* 0x000000130e217223 */ /* 0x040fe20000000009 */
[----:B------:R-:W-:Y:S01]  /*0c30*/  FFMA R31, R14, R11, R12 ;  /* 0x0000000b0e1f7223 */ /* 0x000fe2000000000c */
[C---:B---3--:R-:W-:Y:S01]  /*0c40*/  FFMA R35, R8.reuse, R19, R35 ;  /* 0x0000001308237223 */ /* 0x048fe20000000023 */
[----:B------:R-:W-:Y:S01]  /*0c50*/  FFMA R37, R8, R11, R34 ;  /* 0x0000000b08257223 */ /* 0x000fe20000000022 */
[----:B------:R-:W-:Y:S05]  /*0c60*/  @P4 BRA `(.L_x_70) ;  /* 0xfffff76000004947 */ /* 0x000fea000383ffff */
[----:B------:R-:W0:Y:S01]  /*0c70*/  S2R R7, SR_CTAID.Z ;  /* 0x0000000000077919 */ /* 0x000e220000002700 */
[----:B------:R-:W-:-:S02]  /*0c80*/  MOV R9, 0x4 ;  /* 0x0000000400097802 */ /* 0x000fc40000000f00 */
[----:B0-----:R-:W-:-:S05]  /*0c90*/  LEA R4, R7, R0, 0x6 ;  /* 0x0000000007047211 */ /* 0x001fca00078e30ff */
        /* <DEDUP_REMOVED lines=11> */
[----:B------:R-:W-:Y:S04]  /*0d50*/  STG.E [R2.64], R33 ;  /* 0x0000002102007986 */ /* 0x000fe8000c101904 */
[----:B------:R-:W-:Y:S04]  /*0d60*/  STG.E [R2.64+0x38], R35 ;  /* 0x0000382302007986 */ /* 0x000fe8000c101904 */
[----:B------:R-:W-:Y:S04]  /*0d70*/  STG.E [R2.64+0x18800], R31 ;  /* 0x0188001f02007986 */ /* 0x000fe8000c101904 */
[----:B------:R-:W-:Y:S01]  /*0d80*/  STG.E [R2.64+0x18838], R37 ;  /* 0x0188382502007986 */ /* 0x000fe2000c101904 */
[----:B------:R-:W-:Y:S05]  /*0d90*/  EXIT ;  /* 0x000000000000794d */ /* 0x000fea0003800000 */
.L_x_71:
        /* <DEDUP_REMOVED lines=14> */
.L_x_113:


//--------------------- .text.tvmgen_default_fused_nn_contrib_conv2d_winograd_without_weight_transform_add_add_nn_relu_1_kernel_1 --------------------------
	.section	.text.tvmgen_default_fused_nn_contrib_conv2d_winograd_without_weight_transform_add_add_nn_relu_1_kernel_1,"ax",@progbits
	.sectionflags	@"SHF_BARRIERS=1"
	.sectioninfo	@"SHI_REGISTERS=51"
	.align	128
        .global         tvmgen_default_fused_nn_contrib_conv2d_winograd_without_weight_transform_add_add_nn_relu_1_kernel_1
        .type           tvmgen_default_fused_nn_contrib_conv2d_winograd_without_weight_transform_add_add_nn_relu_1_kernel_1,@function
        .size           tvmgen_default_fused_nn_contrib_conv2d_winograd_without_weight_transform_add_add_nn_relu_1_kernel_1,(.L_x_114 - tvmgen_default_fused_nn_contrib_conv2d_winograd_without_weight_transform_add_add_nn_relu_1_kernel_1)
        .other          tvmgen_default_fused_nn_contrib_conv2d_winograd_without_weight_transform_add_add_nn_relu_1_kernel_1,@"STO_CUDA_ENTRY STV_DEFAULT"
tvmgen_default_fused_nn_contrib_conv2d_winograd_without_weight_transform_add_add_nn_relu_1_kernel_1:
.text.tvmgen_default_fused_nn_contrib_conv2d_winograd_without_weight_transform_add_add_nn_relu_1_kernel_1:
[----:B------:R-:W-:Y:S02]  /*0000*/  MOV R1, c[0x0][0x28] ;  /* 0x00000a0000017a02 */ /* 0x000fe40000000f00 */
[----:B------:R-:W0:Y:S01]  /*0010*/  S2R R0, SR_CTAID.Z ;  /* 0x0000000000007919 */ /* 0x000e220000002700 */
[----:B------:R-:W-:Y:S01]  /*0020*/  MOV R28, RZ ;  /* 0x000000ff001c7202 */ /* 0x000fe20000000f00 */
[----:B------:R-:W-:Y:S01]  /*0030*/  CS2R R40, SRZ ;  /* 0x0000000000287805 */ /* 0x000fe2000001ff00 */
[----:B------:R-:W-:Y:S01]  /*0040*/  MOV R5, RZ ;  /* 0x000000ff00057202 */ /* 0x000fe20000000f00 */
[----:B------:R-:W1:Y:S01]  /*0050*/  S2R R2, SR_TID.Y ;  /* 0x0000000000027919 */ /* 0x000e620000002200 */
[----:B------:R-:W-:Y:S01]  /*0060*/  MOV R20, RZ ;  /* 0x000000ff00147202 */ /* 0x000fe20000000f00 */
[----:B------:R-:W-:Y:S01]  /*0070*/  CS2R R38, SRZ ;  /* 0x0000000000267805 */ /* 0x000fe2000001ff00 */
[----:B------:R-:W-:Y:S01]  /*0080*/  MOV R35, RZ ;  /* 0x000000ff00237202 */ /* 0x000fe20000000f00 */
[----:B------:R-:W2:Y:S01]  /*0090*/  S2R R3, SR_TID.X ;  /* 0x0000000000037919 */ /* 0x000ea20000002100 */
[----:B------:R-:W-:Y:S01]  /*00a0*/  CS2R R36, SRZ ;  /* 0x0000000000247805 */ /* 0x000fe2000001ff00 */
[----:B------:R-:W-:Y:S01]  /*00b0*/  CS2R R30, SRZ ;  /* 0x00000000001e7805 */ /* 0x000fe2000001ff00 */
[----:B------:R-:W-:Y:S01]  /*00c0*/  MOV R25, RZ ;  /* 0x000000ff00197202 */ /* 0x000fe20000000f00 */
[----:B------:R-:W-:Y:S01]  /*00d0*/  ULDC.64 UR4, c[0x0][0x118] ;  /* 0x0000460000047ab9 */ /* 0x000fe20000000a00 */
[----:B------:R-:W-:-:S02]  /*00e0*/  MOV R26, RZ ;  /* 0x000000ff001a7202 */ /* 0x000fc40000000f00 */
[----:B------:R-:W-:Y:S02]  /*00f0*/  MOV R22, RZ ;  /* 0x000000ff00167202 */ /* 0x000fe40000000f00 */
[----:B------:R-:W-:Y:S02]  /*0100*/  MOV R14, RZ ;  /* 0x000000ff000e7202 */ /* 0x000fe40000000f00 */
[----:B------:R-:W-:Y:S02]  /*0110*/  MOV R12, RZ ;  /* 0x000000ff000c7202 */ /* 0x000fe40000000f00 */
.L_x_73:
[----:B------:R-:W3:Y:S01]  /*0120*/  S2R R7, SR_CTAID.Y ;  /* 0x0000000000077919 */ /* 0x000ee20000002600 */
[--C-:B-12---:R-:W-:Y:S01]  /*0130*/  IMAD R13, R2, 0x31, R3.reuse ;  /* 0x00000031020d7824 */ /* 0x106fe200078e0203 */
[C---:B0-----:R-:W-:Y:S02]  /*0140*/  LEA R9, R0.reuse, R5, 0x3 ;  /* 0x0000000500097211 */ /* 0x041fe400078e18ff */
[----:B------:R-:W-:Y:S01]  /*0150*/  MOV R4, 0x4 ;  /* 0x0000000400047802 */ /* 0x000fe20000000f00 */
[----:B------:R-:W-:Y:S01]  /*0160*/  IMAD R17, R0, 0x6200, R3 ;  /* 0x0000620000117824 */ /* 0x000fe200078e0203 */
[----:B------:R-:W-:Y:S01]  /*0170*/  SHF.L.U32 R15, R13, 0x2, RZ ;  /* 0x000000020d0f7819 */ /* 0x000fe200000006ff */
[----:B------:R-:W-:Y:S01]  /*0180*/  BAR.SYNC.DEFER_BLOCKING 0x0 ;  /* 0x0000000000007b1d */ /* 0x000fe20000010000 */
[----:B------:R-:W-:-:S02]  /*0190*/  SHF.L.U32 R9, R9, 0xb, RZ ;  /* 0x0000000b09097819 */ /* 0x000fc400000006ff */
[----:B------:R-:W-:Y:S02]  /*01a0*/  LOP3.LUT R8, R15, 0xffffff80, RZ, 0xc0, !PT ;  /* 0xffffff800f087812 */ /* 0x000fe400078ec0ff */
[----:B---3--:R-:W-:-:S04]  /*01b0*/  SHF.L.U32 R16, R7, 0x5, RZ ;  /* 0x0000000507107819 */ /* 0x008fc800000006ff */
[----:B------:R-:W-:-:S04]  /*01c0*/  LOP3.LUT R6, R16, 0xffffffe0, R13, 0xe2, !PT ;  /* 0xffffffe010067812 */ /* 0x000fc800078ee20d */
[----:B------:R-:W-:Y:S02]  /*01d0*/  IADD3 R11, R9, R6, R8 ;  /* 0x00000006090b7210 */ /* 0x000fe40007ffe008 */
[----:B------:R-:W0:Y:S01]  /*01e0*/  S2R R8, SR_CTAID.X ;  /* 0x0000000000087919 */ /* 0x000e220000002500 */
[C---:B------:R-:W-:Y:S02]  /*01f0*/  ISETP.GT.AND P0, PT, R13.reuse, 0x77, PT ;  /* 0x000000770d00780c */ /* 0x040fe40003f04270 */
[----:B------:R-:W-:Y:S01]  /*0200*/  IADD3 R18, R13, 0x4, RZ ;  /* 0x000000040d127810 */ /* 0x000fe20007ffe0ff */
[----:B------:R-:W-:Y:S01]  /*0210*/  IMAD.WIDE R10, R11, R4, c[0x0][0x170] ;  /* 0x00005c000b0a7625 */ /* 0x000fe200078e0204 */
[----:B------:R-:W-:Y:S02]  /*0220*/  ISETP.GT.OR P0, PT, R2, 0x2, P0 ;  /* 0x000000020200780c */ /* 0x000fe40000704670 */
[----:B------:R-:W-:Y:S02]  /*0230*/  SHF.L.U32 R19, R7, 0x5, RZ ;  /* 0x0000000507137819 */ /* 0x000fe400000006ff */
[----:B------:R-:W-:Y:S01]  /*0240*/  SHF.R.S32.HI R24, RZ, 0x1, R2 ;  /* 0x00000001ff187819 */ /* 0x000fe20000011402 */
[----:B------:R1:W2:Y:S01]  /*0250*/  LDG.E.CONSTANT R6, [R10.64] ;  /* 0x000000040a067981 */ /* 0x0002a2000c1e9900 */
[----:B------:R-:W-:-:S02]  /*0260*/  LOP3.LUT R18, R19, 0xffffffe0, R18, 0xe2, !PT ;  /* 0xffffffe013127812 */ /* 0x000fc400078ee212 */
[----:B-1----:R-:W-:-:S05]  /*0270*/  IADD3 R10, R15, 0x310, RZ ;  /* 0x000003100f0a7810 */ /* 0x002fca0007ffe0ff */
[----:B------:R-:W-:Y:S01]  /*0280*/  @!P0 IADD3 R15, R15, 0x620, RZ ;  /* 0x000006200f0f8810 */ /* 0x000fe20007ffe0ff */
[----:B0-----:R-:W-:Y:S01]  /*0290*/  IMAD R19, R8, 0x62, R17 ;  /* 0x0000006208137824 */ /* 0x001fe200078e0211 */
[----:B------:R-:W-:Y:S02]  /*02a0*/  @!P0 IADD3 R17, R13, 0x8, RZ ;  /* 0x000000080d118810 */ /* 0x000fe40007ffe0ff */
[----:B------:R-:W-:Y:S01]  /*02b0*/  LOP3.LUT R10, R10, 0xffffff80, RZ, 0xc0, !PT ;  /* 0xffffff800a0a7812 */ /* 0x000fe200078ec0ff */
[----:B------:R-:W-:Y:S01]  /*02c0*/  IMAD R19, R24, 0xc4, R19 ;  /* 0x000000c418137824 */ /* 0x000fe200078e0213 */
[----:B------:R-:W-:Y:S02]  /*02d0*/  LOP3.LUT R24, R2, 0x1, RZ, 0xc0, !PT ;  /* 0x0000000102187812 */ /* 0x000fe400078ec0ff */
[----:B------:R-:W-:Y:S02]  /*02e0*/  @!P0 LOP3.LUT R16, R16, 0xffffffe0, R17, 0xe2, !PT ;  /* 0xffffffe010108812 */ /* 0x000fe400078ee211 */
[----:B------:R-:W-:Y:S01]  /*02f0*/  @!P0 LOP3.LUT R15, R15, 0xffffff80, RZ, 0xc0, !PT ;  /* 0xffffff800f0f8812 */ /* 0x000fe200078ec0ff */
[----:B------:R-:W-:Y:S01]  /*0300*/  IMAD R24, R24, 0x31, R19 ;  /* 0x0000003118187824 */ /* 0x000fe200078e0213 */
[----:B------:R-:W-:-:S02]  /*0310*/  IADD3 R19, R9, R18, R10 ;  /* 0x0000001209137210 */ /* 0x000fc40007ffe00a */
[----:B------:R-:W-:Y:S01]  /*0320*/  @!P0 IADD3 R15, R9, R16, R15 ;  /* 0x00000010090f8210 */ /* 0x000fe20007ffe00f */
[----:B------:R-:W-:Y:S02]  /*0330*/  IMAD R11, R5, 0xc40, R24 ;  /* 0x00000c40050b7824 */ /* 0x000fe400078e0218 */
[----:B------:R-:W-:-:S04]  /*0340*/  IMAD.WIDE R18, R19, R4, c[0x0][0x170] ;  /* 0x00005c0013127625 */ /* 0x000fc800078e0204 */
[-C--:B------:R-:W-:Y:S02]  /*0350*/  @!P0 IMAD.WIDE R16, R15, R4.reuse, c[0x0][0x170] ;  /* 0x00005c000f108625 */ /* 0x080fe400078e0204 */
[----:B------:R-:W3:Y:S02]  /*0360*/  LDG.E.CONSTANT R18, [R18.64] ;  /* 0x0000000412127981 */ /* 0x000ee4000c1e9900 */
[----:B------:R-:W-:Y:S02]  /*0370*/  IMAD.WIDE R10, R11, R4, c[0x0][0x168] ;  /* 0x00005a000b0a7625 */ /* 0x000fe400078e0204 */
[----:B------:R-:W4:Y:S04]  /*0380*/  @!P0 LDG.E.CONSTANT R16, [R16.64] ;  /* 0x0000000410108981 */ /* 0x000f28000c1e9900 */
[----:B------:R-:W5:Y:S04]  /*0390*/  LDG.E.CONSTANT R4, [R10.64] ;  /* 0x000000040a047981 */ /* 0x000f68000c1e9900 */
[----:B------:R-:W5:Y:S04]  /*03a0*/  LDG.E.CONSTANT R24, [R10.64+0x620] ;  /* 0x000620040a187981 */ /* 0x000f68000c1e9900 */
[----:B------:R-:W5:Y:S04]  /*03b0*/  LDG.E.CONSTANT R32, [R10.64+0xc40] ;  /* 0x000c40040a207981 */ /* 0x000f68000c1e9900 */
[----:B------:R-:W5:Y:S04]  /*03c0*/  LDG.E.CONSTANT R34, [R10.64+0x1260] ;  /* 0x001260040a227981 */ /* 0x000f68000c1e9900 */
[----:B------:R-:W5:Y:S04]  /*03d0*/  LDG.E.CONSTANT R42, [R10.64+0x1880] ;  /* 0x001880040a2a7981 */ /* 0x000f68000c1e9900 */
[----:B------:R-:W5:Y:S04]  /*03e0*/  LDG.E.CONSTANT R44, [R10.64+0x1ea0] ;  /* 0x001ea0040a2c7981 */ /* 0x000f68000c1e9900 */
[----:B------:R-:W5:Y:S04]  /*03f0*/  LDG.E.CONSTANT R46, [R10.64+0x24c0] ;  /* 0x0024c0040a2e7981 */ /* 0x000f68000c1e9900 */
[----:B------:R-:W5:Y:S01]  /*0400*/  LDG.E.CONSTANT R48, [R10.64+0x2ae0] ;  /* 0x002ae0040a307981 */ /* 0x000f62000c1e9900 */
[----:B------:R-:W-:-:S03]  /*0410*/  LEA R9, R2, 0x80, 0x3 ;  /* 0x0000008002097811 */ /* 0x000fc600078e18ff */
[----:B--2---:R0:W-:Y:S02]  /*0420*/  STS [R13.X4], R6 ;  /* 0x000000060d007388 */ /* 0x0041e40000004800 */
[----:B0-----:R-:W-:-:S04]  /*0430*/  LEA R6, R3, 0x800, 0x2 ;  /* 0x0000080003067811 */ /* 0x001fc800078e10ff */
[----:B------:R-:W-:Y:S01]  /*0440*/  IADD3 R6, R6, 0x188, RZ ;  /* 0x0000018806067810 */ /* 0x000fe20007ffe0ff */
[----:B---3--:R-:W-:Y:S04]  /*0450*/  STS [R13.X4+0x310], R18 ;  /* 0x000310120d007388 */ /* 0x008fe80000004800 */
[----:B----4-:R-:W-:Y:S04]  /*0460*/  @!P0 STS [R13.X4+0x620], R16 ;  /* 0x000620100d008388 */ /* 0x010fe80000004800 */
[----:B-----5:R0:W-:Y:S04]  /*0470*/  STS [R13.X4+0x800], R4 ;  /* 0x000800040d007388 */ /* 0x0201e80000004800 */
[----:B------:R1:W-:Y:S04]  /*0480*/  STS [R13.X4+0xb10], R24 ;  /* 0x000b10180d007388 */ /* 0x0003e80000004800 */
[----:B------:R1:W-:Y:S04]  /*0490*/  STS [R13.X4+0xe20], R32 ;  /* 0x000e20200d007388 */ /* 0x0003e80000004800 */
[----:B------:R1:W-:Y:S04]  /*04a0*/  STS [R13.X4+0x1130], R34 ;  /* 0x001130220d007388 */ /* 0x0003e80000004800 */
[----:B------:R1:W-:Y:S04]  /*04b0*/  STS [R13.X4+0x1440], R42 ;  /* 0x0014402a0d007388 */ /* 0x0003e80000004800 */
[----:B------:R1:W-:Y:S04]  /*04c0*/  STS [R13.X4+0x1750], R44 ;  /* 0x0017502c0d007388 */ /* 0x0003e80000004800 */
[----:B------:R1:W-:Y:S04]  /*04d0*/  STS [R13.X4+0x1a60], R46 ;  /* 0x001a602e0d007388 */ /* 0x0003e80000004800 */
[----:B------:R1:W-:Y:S01]  /*04e0*/  STS [R13.X4+0x1d70], R48 ;  /* 0x001d70300d007388 */ /* 0x0003e20000004800 */
[----:B0-----:R-:W-:-:S03]  /*04f0*/  MOV R4, 0x80 ;  /* 0x0000008000047802 */ /* 0x001fc60000000f00 */
[----:B------:R-:W-:Y:S06]  /*0500*/  BAR.SYNC.DEFER_BLOCKING 0x0 ;  /* 0x0000000000007b1d */ /* 0x000fec0000010000 */
.L_x_72:
[----:B------:R-:W-:Y:S01]  /*0510*/  LDS R29, [R6+-0x188] ;  /* 0xfffe7800061d7984 */ /* 0x000fe20000000800 */
[----:B------:R-:W-:-:S03]  /*0520*/  IADD3 R4, R4, 0x400, RZ ;  /* 0x0000040004047810 */ /* 0x000fc60007ffe0ff */
[----:B------:R-:W0:Y:S01]  /*0530*/  LDS.64 R16, [R9+-0x80] ;  /* 0xffff800009107984 */ /* 0x000e220000000a00 */
[----:B------:R-:W-:-:S03]  /*0540*/  ISETP.NE.AND P0, PT, R4, 0x880, PT ;  /* 0x000008800400780c */ /* 0x000fc60003f05270 */
[----:B------:R-:W2:Y:S04]  /*0550*/  LDS R15, [R6+-0xc4] ;  /* 0xffff3c00060f7984 */ /* 0x000ea80000000800 */
[----:B------:R-:W3:Y:S04]  /*0560*/  LDS.64 R10, [R9+-0x60] ;  /* 0xffffa000090a7984 */ /* 0x000ee80000000a00 */
[----:B-1----:R-:W1:Y:S01]  /*0570*/  LDS.64 R32, [R9+-0x40] ;  /* 0xffffc00009207984 */ /* 0x002e620000000a00 */
[C---:B0-----:R-:W-:Y:S01]  /*0580*/  FFMA R34, R29.reuse, R17, R20 ;  /* 0x000000111d227223 */ /* 0x041fe20000000014 */
[----:B------:R-:W-:-:S02]  /*0590*/  FFMA R13, R29, R16, R28 ;  /* 0x000000101d0d7223 */ /* 0x000fc4000000001c */
[----:B------:R-:W0:Y:S01]  /*05a0*/  LDS.64 R20, [R9+-0x20] ;  /* 0xffffe00009147984 */ /* 0x000e220000000a00 */
[----:B--2---:R-:W-:Y:S01]  /*05b0*/  FFMA R23, R16, R15, R35 ;  /* 0x0000000f10177223 */ /* 0x004fe20000000023 */
[----:B------:R-:W-:Y:S02]  /*05c0*/  FFMA R18, R15, R17, R40 ;  /* 0x000000110f127223 */ /* 0x000fe40000000028 */
[----:B------:R-:W-:Y:S01]  /*05d0*/  LDS.64 R16, [R9] ;  /* 0x0000000009107984 */ /* 0x000fe20000000a00 */
[C---:B---3--:R-:W-:Y:S01]  /*05e0*/  FFMA R27, R29.reuse, R10, R38 ;  /* 0x0000000a1d1b7223 */ /* 0x048fe20000000026 */
[-C--:B------:R-:W-:Y:S01]  /*05f0*/  FFMA R28, R29, R11.reuse, R36 ;  /* 0x0000000b1d1c7223 */ /* 0x080fe20000000024 */
[----:B------:R-:W-:Y:S01]  /*0600*/  FFMA R24, R15, R11, R30 ;  /* 0x0000000b0f187223 */ /* 0x000fe2000000001e */
[----:B------:R-:W-:Y:S01]  /*0610*/  FFMA R19, R10, R15, R41 ;  /* 0x0000000f0a137223 */ /* 0x000fe20000000029 */
[C---:B-1----:R-:W-:Y:S01]  /*0620*/  FFMA R35, R29.reuse, R32, R25 ;  /* 0x000000201d237223 */ /* 0x042fe20000000019 */
[----:B------:R-:W-:Y:S01]  /*0630*/  FFMA R26, R29, R33, R26 ;  /* 0x000000211d1a7223 */ /* 0x000fe2000000001a */
[----:B------:R-:W-:Y:S01]  /*0640*/  FFMA R25, R32, R15, R39 ;  /* 0x0000000f20197223 */ /* 0x000fe20000000027 */
[----:B------:R-:W1:Y:S01]  /*0650*/  LDS R30, [R6] ;  /* 0x00000000061e7984 */ /* 0x000e620000000800 */
[----:B------:R-:W-:-:S03]  /*0660*/  FFMA R33, R15, R33, R22 ;  /* 0x000000210f217223 */ /* 0x000fc60000000016 */
[----:B------:R-:W2:Y:S04]  /*0670*/  LDS R32, [R6+0xc4] ;  /* 0x0000c40006207984 */ /* 0x000ea80000000800 */
[----:B------:R-:W3:Y:S01]  /*0680*/  LDS.64 R10, [R9+0x40] ;  /* 0x00004000090a7984 */ /* 0x000ee20000000a00 */
[C---:B0-----:R-:W-:Y:S01]  /*0690*/  FFMA R31, R29.reuse, R20, R31 ;  /* 0x000000141d1f7223 */ /* 0x041fe2000000001f */
[----:B------:R-:W-:Y:S01]  /*06a0*/  FFMA R29, R29, R21, R14 ;  /* 0x000000151d1d7223 */ /* 0x000fe2000000000e */
[----:B------:R-:W-:Y:S01]  /*06b0*/  FFMA R37, R20, R15, R37 ;  /* 0x0000000f14257223 */ /* 0x000fe20000000025 */
[----:B------:R-:W-:Y:S02]  /*06c0*/  FFMA R21, R15, R21, R12 ;  /* 0x000000150f157223 */ /* 0x000fe4000000000c */
[----:B------:R-:W0:Y:S01]  /*06d0*/  LDS.64 R14, [R9+0x20] ;  /* 0x00002000090e7984 */ /* 0x000e220000000a00 */
[C---:B-1----:R-:W-:Y:S01]  /*06e0*/  FFMA R22, R30.reuse, R16, R13 ;  /* 0x000000101e167223 */ /* 0x042fe2000000000d */
[----:B------:R-:W-:-:S02]  /*06f0*/  FFMA R34, R30, R17, R34 ;  /* 0x000000111e227223 */ /* 0x000fc40000000022 */
[----:B------:R-:W1:Y:S01]  /*0700*/  LDS.64 R12, [R9+0x60] ;  /* 0x00006000090c7984 */ /* 0x000e620000000a00 */
[----:B--2---:R-:W-:Y:S01]  /*0710*/  FFMA R23, R16, R32, R23 ;  /* 0x0000002010177223 */ /* 0x004fe20000000017 */
[----:B------:R-:W-:Y:S01]  /*0720*/  FFMA R18, R32, R17, R18 ;  /* 0x0000001120127223 */ /* 0x000fe20000000012 */
[----:B---3--:R-:W-:Y:S01]  /*0730*/  FFMA R17, R30, R10, R35 ;  /* 0x0000000a1e117223 */ /* 0x008fe20000000023 */
[----:B------:R-:W-:Y:S01]  /*0740*/  FFMA R25, R10, R32, R25 ;  /* 0x000000200a197223 */ /* 0x000fe20000000019 */
[C---:B------:R-:W-:Y:S01]  /*0750*/  FFMA R26, R30.reuse, R11, R26 ;  /* 0x0000000b1e1a7223 */ /* 0x040fe2000000001a */
[----:B------:R-:W-:Y:S01]  /*0760*/  LDS R35, [R6+0x24c] ;  /* 0x00024c0006237984 */ /* 0x000fe20000000800 */
[CC--:B0-----:R-:W-:Y:S01]  /*0770*/  FFMA R16, R30.reuse, R15.reuse, R28 ;  /* 0x0000000f1e107223 */ /* 0x0c1fe2000000001c */
[----:B------:R-:W-:Y:S01]  /*0780*/  FFMA R27, R30, R14, R27 ;  /* 0x0000000e1e1b7223 */ /* 0x000fe2000000001b */
[-C--:B------:R-:W-:Y:S01]  /*0790*/  FFMA R19, R14, R32.reuse, R19 ;  /* 0x000000200e137223 */ /* 0x080fe20000000013 */
[C---:B------:R-:W-:Y:S01]  /*07a0*/  FFMA R24, R32.reuse, R15, R24 ;  /* 0x0000000f20187223 */ /* 0x040fe20000000018 */
[----:B------:R-:W-:Y:S01]  /*07b0*/  FFMA R28, R32, R11, R33 ;  /* 0x0000000b201c7223 */ /* 0x000fe20000000021 */
[----:B------:R-:W0:Y:S04]  /*07c0*/  LDS.64 R14, [R9+0xa0] ;  /* 0x0000a000090e7984 */ /* 0x000e280000000a00 */
[----:B------:R-:W2:Y:S01]  /*07d0*/  LDS.64 R10, [R9+0x80] ;  /* 0x00008000090a7984 */ /* 0x000ea20000000a00 */
[----:B-1----:R-:W-:Y:S01]  /*07e0*/  FFMA R37, R12, R32, R37 ;  /* 0x000000200c257223 */ /* 0x002fe20000000025 */
[----:B------:R-:W-:Y:S01]  /*07f0*/  FFMA R31, R30, R12, R31 ;  /* 0x0000000c1e1f7223 */ /* 0x000fe2000000001f */
[-C--:B------:R-:W-:Y:S01]  /*0800*/  FFMA R32, R32, R13.reuse, R21 ;  /* 0x0000000d20207223 */ /* 0x080fe20000000015 */
[----:B------:R-:W1:Y:S01]  /*0810*/  LDS R33, [R6+0x188] ;  /* 0x0001880006217984 */ /* 0x000e620000000800 */
[----:B------:R-:W-:-:S03]  /*0820*/  FFMA R30, R30, R13, R29 ;  /* 0x0000000d1e1e7223 */ /* 0x000fc6000000001d */
[----:B------:R-:W3:Y:S04]  /*0830*/  LDS.64 R20, [R9+0xc0] ;  /* 0x0000c00009147984 */ /* 0x000ee80000000a00 */
[----:B------:R-:W-:Y:S01]  /*0840*/  LDS R29, [R6+0x3d4] ;  /* 0x0003d400061d7984 */ /* 0x000fe20000000800 */
[----:B0-----:R-:W-:Y:S01]  /*0850*/  FFMA R13, R14, R35, R19 ;  /* 0x000000230e0d7223 */ /* 0x001fe20000000013 */
[C---:B------:R-:W-:Y:S01]  /*0860*/  FFMA R24, R35.reuse, R15, R24 ;  /* 0x0000000f23187223 */ /* 0x040fe20000000018 */
[----:B--2---:R-:W-:Y:S01]  /*0870*/  FFMA R12, R35, R11, R18 ;  /* 0x0000000b230c7223 */ /* 0x004fe20000000012 */
[----:B------:R-:W-:Y:S01]  /*0880*/  FFMA R23, R10, R35, R23 ;  /* 0x000000230a177223 */ /* 0x000fe20000000017 */
[----:B------:R-:W0:Y:S01]  /*0890*/  LDS.64 R18, [R9+0xe0] ;  /* 0x0000e00009127984 */ /* 0x000e220000000a00 */
[C---:B-1----:R-:W-:Y:S01]  /*08a0*/  FFMA R22, R33.reuse, R10, R22 ;  /* 0x0000000a21167223 */ /* 0x042fe20000000016 */
[C---:B------:R-:W-:Y:S01]  /*08b0*/  FFMA R10, R33.reuse, R11, R34 ;  /* 0x0000000b210a7223 */ /* 0x040fe20000000022 */
[C---:B------:R-:W-:Y:S01]  /*08c0*/  FFMA R11, R33.reuse, R14, R27 ;  /* 0x0000000e210b7223 */ /* 0x040fe2000000001b */
[C---:B------:R-:W-:Y:S01]  /*08d0*/  FFMA R14, R33.reuse, R15, R16 ;  /* 0x0000000f210e7223 */ /* 0x040fe20000000010 */
[C---:B---3--:R-:W-:Y:S01]  /*08e0*/  FFMA R15, R33.reuse, R20, R17 ;  /* 0x00000014210f7223 */ /* 0x048fe20000000011 */
[----:B------:R-:W-:Y:S01]  /*08f0*/  LDS R27, [R6+0x310] ;  /* 0x00031000061b7984 */ /* 0x000fe20000000800 */
[----:B------:R-:W-:Y:S01]  /*0900*/  FFMA R25, R20, R35, R25 ;  /* 0x0000002314197223 */ /* 0x000fe20000000019 */
[-C--:B------:R-:W-:Y:S01]  /*0910*/  FFMA R26, R33, R21.reuse, R26 ;  /* 0x00000015211a7223 */ /* 0x080fe2000000001a */
[----:B------:R-:W-:Y:S01]  /*0920*/  FFMA R28, R35, R21, R28 ;  /* 0x00000015231c7223 */ /* 0x000fe2000000001c */
[----:B------:R-:W1:Y:S04]  /*0930*/  LDS.64 R16, [R9+0x100] ;  /* 0x0001000009107984 */ /* 0x000e680000000a00 */
[----:B------:R-:W2:Y:S01]  /*0940*/  LDS.64 R20, [R9+0x140] ;  /* 0x0001400009147984 */ /* 0x000ea20000000a00 */
[C---:B0-----:R-:W-:Y:S01]  /*0950*/  FFMA R31, R33.reuse, R18, R31 ;  /* 0x00000012211f7223 */ /* 0x041fe2000000001f */
[----:B------:R-:W-:Y:S01]  /*0960*/  FFMA R37, R18, R35, R37 ;  /* 0x0000002312257223 */ /* 0x000fe20000000025 */
[-C--:B------:R-:W-:Y:S01]  /*0970*/  FFMA R30, R33, R19.reuse, R30 ;  /* 0x00000013211e7223 */ /* 0x080fe2000000001e */
[----:B------:R-:W-:-:S02]  /*0980*/  FFMA R32, R35, R19, R32 ;  /* 0x0000001323207223 */ /* 0x000fc40000000020 */
[----:B------:R-:W0:Y:S01]  /*0990*/  LDS.64 R18, [R9+0x120] ;  /* 0x0001200009127984 */ /* 0x000e220000000a00 */
[C---:B-1----:R-:W-:Y:S01]  /*09a0*/  FFMA R33, R27.reuse, R16, R22 ;  /* 0x000000101b217223 */ /* 0x042fe20000000016 */
[----:B------:R-:W-:Y:S01]  /*09b0*/  FFMA R35, R16, R29, R23 ;  /* 0x0000001d10237223 */ /* 0x000fe20000000017 */
[-C--:B------:R-:W-:Y:S01]  /*09c0*/  FFMA R10, R27, R17.reuse, R10 ;  /* 0x000000111b0a7223 */ /* 0x080fe2000000000a */
[----:B------:R-:W-:Y:S01]  /*09d0*/  FFMA R16, R29, R17, R12 ;  /* 0x000000111d107223 */ /* 0x000fe2000000000c */
[----:B------:R-:W1:Y:S01]  /*09e0*/  LDS.64 R22, [R9+0x160] ;  /* 0x0001600009167984 */ /* 0x000e620000000a00 */
[C---:B--2---:R-:W-:Y:S01]  /*09f0*/  FFMA R36, R27.reuse, R20, R15 ;  /* 0x000000141b247223 */ /* 0x044fe2000000000f */
[-C--:B------:R-:W-:Y:S01]  /*0a00*/  FFMA R26, R27, R21.reuse, R26 ;  /* 0x000000151b1a7223 */ /* 0x080fe2000000001a */
[----:B------:R-:W-:Y:S01]  /*0a10*/  FFMA R28, R29, R21, R28 ;  /* 0x000000151d1c7223 */ /* 0x000fe2000000001c */
[-C--:B------:R-:W-:Y:S01]  /*0a20*/  FFMA R25, R20, R29.reuse, R25 ;  /* 0x0000001d14197223 */ /* 0x080fe20000000019 */
[----:B------:R-:W-:Y:S01]  /*0a30*/  LDS R21, [R6+0x498] ;  /* 0x0004980006157984 */ /* 0x000fe20000000800 */
[----:B0-----:R-:W-:Y:S01]  /*0a40*/  FFMA R17, R18, R29, R13 ;  /* 0x0000001d12117223 */ /* 0x001fe2000000000d */
[----:B------:R-:W-:-:S02]  /*0a50*/  FFMA R34, R27, R19, R14 ;  /* 0x000000131b227223 */ /* 0x000fc4000000000e */
[----:B------:R-:W0:Y:S01]  /*0a60*/  LDS.64 R12, [R9+0x180] ;  /* 0x00018000090c7984 */ /* 0x000e220000000a00 */
[----:B------:R-:W-:Y:S01]  /*0a70*/  FFMA R11, R27, R18, R11 ;  /* 0x000000121b0b7223 */ /* 0x000fe2000000000b */
[----:B------:R-:W-:Y:S02]  /*0a80*/  FFMA R24, R29, R19, R24 ;  /* 0x000000131d187223 */ /* 0x000fe40000000018 */
[----:B------:R-:W2:Y:S01]  /*0a90*/  LDS.64 R14, [R9+0x1a0] ;  /* 0x0001a000090e7984 */ /* 0x000ea20000000a00 */
[-C--:B-1----:R-:W-:Y:S01]  /*0aa0*/  FFMA R30, R27, R23.reuse, R30 ;  /* 0x000000171b1e7223 */ /* 0x082fe2000000001e */
[----:B------:R-:W-:Y:S01]  /*0ab0*/  FFMA R32, R29, R23, R32 ;  /* 0x000000171d207223 */ /* 0x000fe20000000020 */
[----:B------:R-:W-:Y:S01]  /*0ac0*/  FFMA R31, R27, R22, R31 ;  /* 0x000000161b1f7223 */ /* 0x000fe2000000001f */
[----:B------:R-:W-:Y:S01]  /*0ad0*/  FFMA R22, R22, R29, R37 ;  /* 0x0000001d16167223 */ /* 0x000fe20000000025 */
[----:B------:R-:W1:Y:S04]  /*0ae0*/  LDS.64 R18, [R9+0x1c0] ;  /* 0x0001c00009127984 */ /* 0x000e680000000a00 */
[----:B------:R-:W3:Y:S01]  /*0af0*/  LDS R37, [R6+0x55c] ;  /* 0x00055c0006257984 */ /* 0x000ee20000000800 */
[C---:B0-----:R-:W-:Y:S01]  /*0b00*/  FFMA R20, R21.reuse, R13, R10 ;  /* 0x0000000d15147223 */ /* 0x041fe2000000000a */
[C---:B------:R-:W-:Y:S01]  /*0b10*/  FFMA R33, R21.reuse, R12, R33 ;  /* 0x0000000c15217223 */ /* 0x040fe20000000021 */
[C---:B--2---:R-:W-:Y:S01]  /*0b20*/  FFMA R23, R21.reuse, R14, R11 ;  /* 0x0000000e15177223 */ /* 0x044fe2000000000b */
[C---:B------:R-:W-:Y:S01]  /*0b30*/  FFMA R34, R21.reuse, R15, R34 ;  /* 0x0000000f15227223 */ /* 0x040fe20000000022 */
[----:B------:R-:W0:Y:S01]  /*0b40*/  LDS.64 R10, [R9+0x1e0] ;  /* 0x0001e000090a7984 */ /* 0x000e220000000a00 */
[C---:B-1----:R-:W-:Y:S01]  /*0b50*/  FFMA R27, R21.reuse, R18, R36 ;  /* 0x00000012151b7223 */ /* 0x042fe20000000024 */
[----:B------:R-:W-:-:S02]  /*0b60*/  FFMA R26, R21, R19, R26 ;  /* 0x00000013151a7223 */ /* 0x000fc4000000001a */
[----:B------:R-:W-:Y:S01]  /*0b70*/  LDS R36, [R6+0x620] ;  /* 0x0006200006247984 */ /* 0x000fe20000000800 */
[----:B---3--:R-:W-:Y:S01]  /*0b80*/  FFMA R29, R18, R37, R25 ;  /* 0x00000025121d7223 */ /* 0x008fe20000000019 */
[C---:B------:R-:W-:Y:S02]  /*0b90*/  FFMA R28, R37.reuse, R19, R28 ;  /* 0x00000013251c7223 */ /* 0x040fe4000000001c */
[----:B------:R-:W-:Y:S01]  /*0ba0*/  LDS R25, [R6+0x6e4] ;  /* 0x0006e40006197984 */ /* 0x000fe20000000800 */
[----:B------:R-:W-:Y:S01]  /*0bb0*/  FFMA R35, R12, R37, R35 ;  /* 0x000000250c237223 */ /* 0x000fe20000000023 */
[C---:B------:R-:W-:Y:S01]  /*0bc0*/  FFMA R16, R37.reuse, R13, R16 ;  /* 0x0000000d25107223 */ /* 0x040fe20000000010 */
[----:B------:R-:W-:Y:S01]  /*0bd0*/  FFMA R17, R14, R37, R17 ;  /* 0x000000250e117223 */ /* 0x000fe20000000011 */
[----:B------:R-:W1:Y:S01]  /*0be0*/  LDS.64 R18, [R9+0x260] ;  /* 0x0002600009127984 */ /* 0x000e620000000a00 */
[----:B------:R-:W-:-:S03]  /*0bf0*/  FFMA R24, R37, R15, R24 ;  /* 0x0000000f25187223 */ /* 0x000fc60000000018 */
[----:B------:R-:W2:Y:S04]  /*0c00*/  LDS.64 R12, [R9+0x200] ;  /* 0x00020000090c7984 */ /* 0x000ea80000000a00 */
[----:B------:R-:W3:Y:S01]  /*0c10*/  LDS.64 R14, [R9+0x240] ;  /* 0x00024000090e7984 */ /* 0x000ee20000000a00 */
[C---:B0-----:R-:W-:Y:S01]  /*0c20*/  FFMA R31, R21.reuse, R10, R31 ;  /* 0x0000000a151f7223 */ /* 0x041fe2000000001f */
[----:B------:R-:W-:Y:S01]  /*0c30*/  FFMA R22, R10, R37, R22 ;  /* 0x000000250a167223 */ /* 0x000fe20000000016 */
[-C--:B------:R-:W-:Y:S01]  /*0c40*/  FFMA R21, R21, R11.reuse, R30 ;  /* 0x0000000b15157223 */ /* 0x080fe2000000001e */
[----:B------:R-:W-:Y:S02]  /*0c50*/  FFMA R32, R37, R11, R32 ;  /* 0x0000000b25207223 */ /* 0x000fe40000000020 */
[----:B------:R-:W0:Y:S01]  /*0c60*/  LDS.64 R10, [R9+0x220] ;  /* 0x00022000090a7984 */ /* 0x000e220000000a00 */
[----:B-1----:R-:W-:Y:S01]  /*0c70*/  FFMA R31, R36, R18, R31 ;  /* 0x00000012241f7223 */ /* 0x002fe2000000001f */
[----:B------:R-:W-:-:S02]  /*0c80*/  FFMA R37, R18, R25, R22 ;  /* 0x0000001912257223 */ /* 0x000fc40000000016 */
[----:B------:R-:W-:Y:S01]  /*0c90*/  LDS R22, [R6+0x7a8] ;  /* 0x0007a80006167984 */ /* 0x000fe20000000800 */
[----:B--2---:R-:W-:Y:S01]  /*0ca0*/  FFMA R33, R36, R12, R33 ;  /* 0x0000000c24217223 */ /* 0x004fe20000000021 */
[----:B------:R-:W-:Y:S01]  /*0cb0*/  FFMA R35, R12, R25, R35 ;  /* 0x000000190c237223 */ /* 0x000fe20000000023 */
[CC--:B------:R-:W-:Y:S01]  /*0cc0*/  FFMA R20, R36.reuse, R13.reuse, R20 ;  /* 0x0000000d24147223 */ /* 0x0c0fe20000000014 */
[----:B------:R-:W-:Y:S01]  /*0cd0*/  LDS R18, [R6+0x86c] ;  /* 0x00086c0006127984 */ /* 0x000fe20000000800 */
[C---:B------:R-:W-:Y:S01]  /*0ce0*/  FFMA R16, R25.reuse, R13, R16 ;  /* 0x0000000d19107223 */ /* 0x040fe20000000010 */
[----:B---3--:R-:W-:Y:S01]  /*0cf0*/  FFMA R27, R36, R14, R27 ;  /* 0x0000000e241b7223 */ /* 0x008fe2000000001b */
[----:B------:R-:W-:Y:S01]  /*0d00*/  FFMA R29, R14, R25, R29 ;  /* 0x000000190e1d7223 */ /* 0x000fe2000000001d */
[CC--:B------:R-:W-:Y:S01]  /*0d10*/  FFMA R26, R36.reuse, R15.reuse, R26 ;  /* 0x0000000f241a7223 */ /* 0x0c0fe2000000001a */
[C---:B------:R-:W-:Y:S01]  /*0d20*/  FFMA R28, R25.reuse, R15, R28 ;  /* 0x0000000f191c7223 */ /* 0x040fe2000000001c */
[----:B------:R-:W1:Y:S04]  /*0d30*/  LDS.64 R12, [R9+0x2a0] ;  /* 0x0002a000090c7984 */ /* 0x000e680000000a00 */
[----:B------:R-:W2:Y:S01]  /*0d40*/  LDS.64 R14, [R9+0x2c0] ;  /* 0x0002c000090e7984 */ /* 0x000ea20000000a00 */
[----:B0-----:R-:W-:Y:S01]  /*0d50*/  FFMA R23, R36, R10, R23 ;  /* 0x0000000a24177223 */ /* 0x001fe20000000017 */
[----:B------:R-:W-:Y:S01]  /*0d60*/  FFMA R17, R10, R25, R17 ;  /* 0x000000190a117223 */ /* 0x000fe20000000011 */
[CC--:B------:R-:W-:Y:S01]  /*0d70*/  FFMA R34, R36.reuse, R11.reuse, R34 ;  /* 0x0000000b24227223 */ /* 0x0c0fe20000000022 */
[C---:B------:R-:W-:Y:S01]  /*0d80*/  FFMA R24, R25.reuse, R11, R24 ;  /* 0x0000000b19187223 */ /* 0x040fe20000000018 */
[-C--:B------:R-:W-:Y:S01]  /*0d90*/  FFMA R36, R36, R19.reuse, R21 ;  /* 0x0000001324247223 */ /* 0x080fe20000000015 */
[----:B------:R-:W0:Y:S01]  /*0da0*/  LDS.64 R10, [R9+0x280] ;  /* 0x00028000090a7984 */ /* 0x000e220000000a00 */
[----:B------:R-:W-:-:S03]  /*0db0*/  FFMA R19, R25, R19, R32 ;  /* 0x0000001319137223 */ /* 0x000fc60000000020 */
[----:B------:R-:W-:Y:S01]  /*0dc0*/  LDS R21, [R6+0x9f4] ;  /* 0x0009f40006157984 */ /* 0x000fe20000000800 */
[----:B-1----:R-:W-:Y:S01]  /*0dd0*/  FFMA R23, R22, R12, R23 ;  /* 0x0000000c16177223 */ /* 0x002fe20000000017 */
[----:B------:R-:W-:Y:S01]  /*0de0*/  FFMA R17, R12, R18, R17 ;  /* 0x000000120c117223 */ /* 0x000fe20000000011 */
[-C--:B------:R-:W-:Y:S01]  /*0df0*/  FFMA R34, R22, R13.reuse, R34 ;  /* 0x0000000d16227223 */ /* 0x080fe20000000022 */
[----:B------:R-:W-:Y:S01]  /*0e00*/  FFMA R30, R18, R13, R24 ;  /* 0x0000000d121e7223 */ /* 0x000fe20000000018 */
[----:B--2---:R-:W-:Y:S01]  /*0e10*/  FFMA R27, R22, R14, R27 ;  /* 0x0000000e161b7223 */ /* 0x004fe2000000001b */
[----:B------:R-:W-:Y:S01]  /*0e20*/  FFMA R29, R14, R18, R29 ;  /* 0x000000120e1d7223 */ /* 0x000fe2000000001d */
[-C--:B------:R-:W-:Y:S01]  /*0e30*/  FFMA R26, R22, R15.reuse, R26 ;  /* 0x0000000f161a7223 */ /* 0x080fe2000000001a */
[----:B------:R-:W-:Y:S01]  /*0e40*/  FFMA R32, R18, R15, R28 ;  /* 0x0000000f12207223 */ /* 0x000fe2000000001c */
[----:B------:R1:W-:Y:S04]  /*0e50*/  LDS R24, [R6+0x930] ;  /* 0x0009300006187984 */ /* 0x0003e80000000800 */
[----:B------:R-:W2:Y:S04]  /*0e60*/  LDS.64 R12, [R9+0x300] ;  /* 0x00030000090c7984 */ /* 0x000ea80000000a00 */
[----:B------:R-:W3:Y:S01]  /*0e70*/  LDS.64 R14, [R9+0x320] ;  /* 0x00032000090e7984 */ /* 0x000ee20000000a00 */
[----:B-1----:R-:W-:Y:S01]  /*0e80*/  IADD3 R6, R6, 0xc40, RZ ;  /* 0x00000c4006067810 */ /* 0x002fe20007ffe0ff */
[----:B0-----:R-:W-:Y:S01]  /*0e90*/  FFMA R33, R22, R10, R33 ;  /* 0x0000000a16217223 */ /* 0x001fe20000000021 */
[----:B------:R-:W-:Y:S01]  /*0ea0*/  FFMA R35, R10, R18, R35 ;  /* 0x000000120a237223 */ /* 0x000fe20000000023 */
[-C--:B------:R-:W-:Y:S01]  /*0eb0*/  FFMA R20, R22, R11.reuse, R20 ;  /* 0x0000000b16147223 */ /* 0x080fe20000000014 */
[----:B------:R-:W-:-:S02]  /*0ec0*/  FFMA R16, R18, R11, R16 ;  /* 0x0000000b12107223 */ /* 0x000fc40000000010 */
[----:B------:R-:W0:Y:S01]  /*0ed0*/  LDS.64 R10, [R9+0x2e0] ;  /* 0x0002e000090a7984 */ /* 0x000e220000000a00 */
[----:B--2---:R-:W-:Y:S01]  /*0ee0*/  FFMA R28, R24, R12, R33 ;  /* 0x0000000c181c7223 */ /* 0x004fe20000000021 */
[----:B------:R-:W-:Y:S01]  /*0ef0*/  FFMA R35, R12, R21, R35 ;  /* 0x000000150c237223 */ /* 0x000fe20000000023 */
[CC--:B------:R-:W-:Y:S01]  /*0f00*/  FFMA R20, R24.reuse, R13.reuse, R20 ;  /* 0x0000000d18147223 */ /* 0x0c0fe20000000014 */
[C---:B------:R-:W-:Y:S01]  /*0f10*/  FFMA R40, R21.reuse, R13, R16 ;  /* 0x0000000d15287223 */ /* 0x040fe20000000010 */
[----:B---3--:R-:W-:Y:S01]  /*0f20*/  FFMA R38, R24, R14, R23 ;  /* 0x0000000e18267223 */ /* 0x008fe20000000017 */
[----:B------:R-:W-:Y:S01]  /*0f30*/  FFMA R41, R14, R21, R17 ;  /* 0x000000150e297223 */ /* 0x000fe20000000011 */
[----:B------:R-:W-:Y:S01]  /*0f40*/  FFMA R30, R21, R15, R30 ;  /* 0x0000000f151e7223 */ /* 0x000fe2000000001e */
[----:B0-----:R-:W-:Y:S01]  /*0f50*/  FFMA R31, R22, R10, R31 ;  /* 0x0000000a161f7223 */ /* 0x001fe2000000001f */
[----:B------:R-:W-:Y:S01]  /*0f60*/  FFMA R37, R10, R18, R37 ;  /* 0x000000120a257223 */ /* 0x000fe20000000025 */
[-C--:B------:R-:W-:Y:S01]  /*0f70*/  FFMA R42, R22, R11.reuse, R36 ;  /* 0x0000000b162a7223 */ /* 0x080fe20000000024 */
[----:B------:R-:W-:Y:S01]  /*0f80*/  FFMA R44, R18, R11, R19 ;  /* 0x0000000b122c7223 */ /* 0x000fe20000000013 */
[C---:B------:R-:W-:Y:S01]  /*0f90*/  FFMA R36, R24.reuse, R15, R34 ;  /* 0x0000000f18247223 */ /* 0x040fe20000000022 */
[----:B------:R-:W0:Y:S04]  /*0fa0*/  LDS.64 R18, [R9+0x340] ;  /* 0x0003400009127984 */ /* 0x000e280000000a00 */
[----:B------:R1:W2:Y:S02]  /*0fb0*/  LDS.64 R10, [R9+0x360] ;  /* 0x00036000090a7984 */ /* 0x0002a40000000a00 */
[----:B-1----:R-:W-:Y:S01]  /*0fc0*/  IADD3 R9, R9, 0x400, RZ ;  /* 0x0000040009097810 */ /* 0x002fe20007ffe0ff */
[----:B0-----:R-:W-:Y:S01]  /*0fd0*/  FFMA R25, R24, R18, R27 ;  /* 0x0000001218197223 */ /* 0x001fe2000000001b */
[----:B------:R-:W-:Y:S01]  /*0fe0*/  FFMA R39, R18, R21, R29 ;  /* 0x0000001512277223 */ /* 0x000fe2000000001d */
[CC--:B------:R-:W-:Y:S01]  /*0ff0*/  FFMA R26, R24.reuse, R19.reuse, R26 ;  /* 0x00000013181a7223 */ /* 0x0c0fe2000000001a */
[C---:B------:R-:W-:Y:S01]  /*1000*/  FFMA R22, R21.reuse, R19, R32 ;  /* 0x0000001315167223 */ /* 0x040fe20000000020 */
[----:B--2---:R-:W-:Y:S01]  /*1010*/  FFMA R31, R24, R10, R31 ;  /* 0x0000000a181f7223 */ /* 0x004fe2000000001f */
[----:B------:R-:W-:Y:S01]  /*1020*/  FFMA R37, R10, R21, R37 ;  /* 0x000000150a257223 */ /* 0x000fe20000000025 */
[-C--:B------:R-:W-:Y:S01]  /*1030*/  FFMA R14, R24, R11.reuse, R42 ;  /* 0x0000000b180e7223 */ /* 0x080fe2000000002a */
[----:B------:R-:W-:Y:S01]  /*1040*/  FFMA R12, R21, R11, R44 ;  /* 0x0000000b150c7223 */ /* 0x000fe2000000002c */
[----:B------:R-:W-:Y:S05]  /*1050*/  @P0 BRA `(.L_x_72) ;  /* 0xfffff4b000000947 */ /* 0x000fea000383ffff */
[----:B------:R-:W-:-:S04]  /*1060*/  IADD3 R5, R5, 0x1, RZ ;  /* 0x0000000105057810 */ /* 0x000fc80007ffe0ff */
[----:B------:R-:W-:-:S13]  /*1070*/  ISETP.GE.U32.AND P0, PT, R5, 0x8, PT ;  /* 0x000000080500780c */ /* 0x000fda0003f06070 */
[----:B------:R-:W-:Y:S05]  /*1080*/  @!P0 BRA `(.L_x_73) ;  /* 0xfffff09000008947 */ /* 0x000fea000383ffff */
[----:B------:R-:W0:Y:S02]  /*1090*/  S2R R3, SR_TID.X ;  /* 0x0000000000037919 */ /* 0x000e240000002100 */
[----:B0-----:R-:W-:Y:S01]  /*10a0*/  IMAD R0, R0, 0x6200, R3 ;  /* 0x0000620000007824 */ /* 0x001fe200078e0203 */
[----:B------:R-:W-:-:S03]  /*10b0*/  MOV R3, 0x4 ;  /* 0x0000000400037802 */ /* 0x000fc60000000f00 */
[----:B------:R-:W-:-:S04]  /*10c0*/  IMAD R7, R7, 0x1880, R0 ;  /* 0x0000188007077824 */ /* 0x000fc800078e0200 */
        /* <DEDUP_REMOVED lines=20> */
.L_x_74:
        /* <DEDUP_REMOVED lines=15> */
.L_x_114:


//--------------------- .text.tvmgen_default_fused_nn_contrib_conv2d_winograd_without_weight_transform_add_nn_relu_1_kernel_1 --------------------------
	.section	.text.tvmgen_default_fused_nn_contrib_conv2d_winograd_without_weight_transform_add_nn_relu_1_kernel_1,"ax",@progbits
	.sectionflags	@"SHF_BARRIERS=1"
	.sectioninfo	@"SHI_REGISTERS=51"
	.align	128
        .global         tvmgen_default_fused_nn_contrib_conv2d_winograd_without_weight_transform_add_nn_relu_1_kernel_1
        .type           tvmgen_default_fused_nn_contrib_conv2d_winograd_without_weight_transform_add_nn_relu_1_kernel_1,@function
        .size           tvmgen_default_fused_nn_contrib_conv2d_winograd_without_weight_transform_add_nn_relu_1_kernel_1,(.L_x_115 - tvmgen_default_fused_nn_contrib_conv2d_winograd_without_weight_transform_add_nn_relu_1_kernel_1)
        .other          tvmgen_default_fused_nn_contrib_conv2d_winograd_without_weight_transform_add_nn_relu_1_kernel_1,@"STO_CUDA_ENTRY STV_DEFAULT"
tvmgen_default_fused_nn_contrib_conv2d_winograd_without_weight_transform_add_nn_relu_1_kernel_1:
.text.tvmgen_default_fused_nn_contrib_conv2d_winograd_without_weight_transform_add_nn_relu_1_kernel_1:
        /* <DEDUP_REMOVED lines=18> */
.L_x_76:
        /* <DEDUP_REMOVED lines=63> */
.L_x_75:
        /* <DEDUP_REMOVED lines=208> */
.L_x_77:
        /* <DEDUP_REMOVED lines=15> */
.L_x_115:


//--------------------- .text.tvmgen_default_fused_nn_contrib_conv2d_winograd_without_weight_transform_add_add_nn_relu_1_kernel_2 --------------------------
	.section	.text.tvmgen_default_fused_nn_contrib_conv2d_winograd_without_weight_transform_add_add_nn_relu_1_kernel_2,"ax",@progbits
	.sectioninfo	@"SHI_REGISTERS=34"
	.align	128
        .global         tvmgen_default_fused_nn_contrib_conv2d_winograd_without_weight_transform_add_add_nn_relu_1_kernel_2
        .type           tvmgen_default_fused_nn_contrib_conv2d_winograd_without_weight_transform_add_add_nn_relu_1_kernel_2,@function
        .size           tvmgen_default_fused_nn_contrib_conv2d_winograd_without_weight_transform_add_add_nn_relu_1_kernel_2,(.L_x_116 - tvmgen_default_fused_nn_contrib_conv2d_winograd_without_weight_transform_add_add_nn_relu_1_kernel_2)
        .other          tvmgen_default_fused_nn_contrib_conv2d_winograd_without_weight_transform_add_add_nn_relu_1_kernel_2,@"STO_CUDA_ENTRY STV_DEFAULT"
tvmgen_default_fused_nn_contrib_conv2d_winograd_without_weight_transform_add_add_nn_relu_1_kernel_2:
.text.tvmgen_default_fused_nn_contrib_conv2d_winograd_without_weight_transform_add_add_nn_relu_1_kernel_2:
[----:B------:R-:W-:Y:S02]  /*0000*/  MOV R1, c[0x0][0x28] ;  /* 0x00000a0000017a02 */ /* 0x000fe40000000f00 */
[----:B------:R-:W0:Y:S01]  /*0010*/  S2R R5, SR_CTAID.X ;  /* 0x0000000000057919 */ /* 0x000e220000002500 */
[----:B------:R-:W-:Y:S01]  /*0020*/  MOV R0, 0x4 ;  /* 0x0000000400007802 */ /* 0x000fe20000000f00 */
[----:B------:R-:W-:Y:S02]  /*0030*/  ULDC.64 UR4, c[0x0][0x118] ;  /* 0x0000460000047ab9 */ /* 0x000fe40000000a00 */
[----:B------:R-:W0:Y:S02]  /*0040*/  S2R R6, SR_TID.X ;  /* 0x0000000000067919 */ /* 0x000e240000002100 */
[----:B0-----:R-:W-:Y:S02]  /*0050*/  LEA R7, R5, R6, 0x7 ;  /* 0x0000000605077211 */ /* 0x001fe400078e38ff */
[--C-:B------:R-:W-:Y:S02]  /*0060*/  SHF.R.S32.HI R2, RZ, 0x2, R6.reuse ;  /* 0x00000002ff027819 */ /* 0x100fe40000011406 */
[----:B------:R-:W-:-:S02]  /*0070*/  SHF.R.S32.HI R4, RZ, 0x1, R6 ;  /* 0x00000001ff047819 */ /* 0x000fc40000011406 */
[----:B------:R-:W-:Y:S01]  /*0080*/  LEA R3, R5, R6, 0x1 ;  /* 0x0000000605037211 */ /* 0x000fe200078e08ff */
[----:B------:R-:W-:Y:S01]  /*0090*/  IMAD.WIDE R6, R7, R0, c[0x0][0x168] ;  /* 0x00005a0007067625 */ /* 0x000fe200078e0200 */
[C---:B------:R-:W-:Y:S02]  /*00a0*/  LEA R9, R5.reuse, R2, 0x5 ;  /* 0x0000000205097211 */ /* 0x040fe400078e28ff */
[----:B------:R-:W-:Y:S02]  /*00b0*/  MOV R2, RZ ;  /* 0x000000ff00027202 */ /* 0x000fe40000000f00 */
[----:B------:R-:W2:Y:S01]  /*00c0*/  LDG.E.CONSTANT R28, [R6.64] ;  /* 0x00000004061c7981 */ /* 0x000ea2000c1e9900 */
[----:B------:R-:W-:-:S03]  /*00d0*/  LEA R5, R5, R4, 0x6 ;  /* 0x0000000405057211 */ /* 0x000fc600078e30ff */
[----:B------:R-:W3:Y:S04]  /*00e0*/  LDG.E.CONSTANT R27, [R6.64+0x18800] ;  /* 0x01880004061b7981 */ /* 0x000ee8000c1e9900 */
[----:B------:R-:W4:Y:S04]  /*00f0*/  LDG.E.CONSTANT R20, [R6.64+0x62000] ;  /* 0x0620000406147981 */ /* 0x000f28000c1e9900 */
[----:B------:R-:W5:Y:S01]  /*0100*/  LDG.E.CONSTANT R16, [R6.64+0x7a800] ;  /* 0x07a8000406107981 */ /* 0x000f62000c1e9900 */
[----:B------:R-:W-:-:S03]  /*0110*/  MOV R4, RZ ;  /* 0x000000ff00047202 */ /* 0x000fc60000000f00 */
[----:B------:R-:W5:Y:S01]  /*0120*/  LDG.E.CONSTANT R25, [R6.64+0x31000] ;  /* 0x0310000406197981 */ /* 0x000f62000c1e9900 */
[----:B------:R-:W-:-:S03]  /*0130*/  IMAD.HI R11, R3, -0x6db6db6d, R2 ;  /* 0x92492493030b7827 */ /* 0x000fc600078e0202 */
[----:B------:R0:W5:Y:S01]  /*0140*/  LDG.E.CONSTANT R8, [R6.64+0x93000] ;  /* 0x0930000406087981 */ /* 0x000162000c1e9900 */
[----:B------:R-:W-:-:S03]  /*0150*/  IMAD.HI R4, R5, -0x6db6db6d, R4 ;  /* 0x9249249305047827 */ /* 0x000fc600078e0204 */
[----:B------:R0:W5:Y:S04]  /*0160*/  LDG.E.CONSTANT R26, [R6.64+0x49800] ;  /* 0x04980004061a7981 */ /* 0x000168000c1e9900 */
[----:B------:R0:W5:Y:S01]  /*0170*/  LDG.E.CONSTANT R17, [R6.64+0xab800] ;  /* 0x0ab8000406117981 */ /* 0x000162000c1e9900 */
[----:B------:R-:W-:-:S03]  /*0180*/  SHF.R.U32.HI R12, RZ, 0x1f, R11 ;  /* 0x0000001fff0c7819 */ /* 0x000fc6000001160b */
[----:B------:R0:W5:Y:S01]  /*0190*/  LDG.E.CONSTANT R15, [R6.64+0xc4000] ;  /* 0x0c400004060f7981 */ /* 0x000162000c1e9900 */
[----:B------:R-:W-:-:S03]  /*01a0*/  IMAD.HI R2, R9, 0x5397829d, RZ ;  /* 0x5397829d09027827 */ /* 0x000fc600078e02ff */
[----:B------:R0:W5:Y:S01]  /*01b0*/  LDG.E.CONSTANT R10, [R6.64+0xdc800] ;  /* 0x0dc80004060a7981 */ /* 0x000162000c1e9900 */
[----:B------:R-:W-:Y:S02]  /*01c0*/  SHF.R.U32.HI R5, RZ, 0x1f, R4 ;  /* 0x0000001fff057819 */ /* 0x000fe40000011604 */
[----:B------:R-:W-:Y:S01]  /*01d0*/  LEA.HI.SX32 R11, R11, R12, 0x1d ;  /* 0x0000000c0b0b7211 */ /* 0x000fe200078feaff */
[----:B------:R0:W5:Y:S01]  /*01e0*/  LDG.E.CONSTANT R9, [R6.64+0xf5000] ;  /* 0x0f50000406097981 */ /* 0x000162000c1e9900 */
[----:B------:R-:W-:Y:S02]  /*01f0*/  LEA.HI.SX32 R4, R4, R5, 0x1e ;  /* 0x0000000504047211 */ /* 0x000fe400078ff2ff */
[----:B------:R-:W-:Y:S01]  /*0200*/  SHF.R.U32.HI R5, RZ, 0x1f, R2 ;  /* 0x0000001fff057819 */ /* 0x000fe20000011602 */
[----:B------:R0:W5:Y:S01]  /*0210*/  LDG.E.CONSTANT R13, [R6.64+0x10d800] ;  /* 0x10d80004060d7981 */ /* 0x000162000c1e9900 */
[----:B------:R-:W-:Y:S02]  /*0220*/  IMAD R11, R11, -0xe, R3 ;  /* 0xfffffff20b0b7824 */ /* 0x000fe400078e0203 */
[----:B------:R-:W-:Y:S01]  /*0230*/  LEA.HI.SX32 R5, R2, R5, 0x1c ;  /* 0x0000000502057211 */ /* 0x000fe200078fe2ff */
[----:B------:R0:W5:Y:S01]  /*0240*/  LDG.E.CONSTANT R19, [R6.64+0x126000] ;  /* 0x1260000406137981 */ /* 0x000162000c1e9900 */
[----:B------:R-:W-:-:S03]  /*0250*/  IMAD R11, R4, 0x1c, R11 ;  /* 0x0000001c040b7824 */ /* 0x000fc600078e020b */
[----:B------:R0:W5:Y:S01]  /*0260*/  LDG.E.CONSTANT R14, [R6.64+0x13e800] ;  /* 0x13e80004060e7981 */ /* 0x000162000c1e9900 */
[-C--:B------:R-:W-:Y:S01]  /*0270*/  IMAD.WIDE R4, R5, R0.reuse, c[0x0][0x170] ;  /* 0x00005c0005047625 */ /* 0x080fe200078e0200 */
[----:B------:R-:W-:Y:S02]  /*0280*/  SHF.L.U32 R11, R11, 0x1, RZ ;  /* 0x000000010b0b7819 */ /* 0x000fe400000006ff */
[----:B------:R0:W5:Y:S04]  /*0290*/  LDG.E.CONSTANT R12, [R6.64+0x157000] ;  /* 0x15700004060c7981 */ /* 0x000168000c1e9900 */
[----:B------:R0:W5:Y:S01]  /*02a0*/  LDG.E.CONSTANT R18, [R6.64+0x16f800] ;  /* 0x16f8000406127981 */ /* 0x000162000c1e9900 */
[----:B------:R-:W-:-:S03]  /*02b0*/  IMAD.WIDE R2, R11, R0, c[0x0][0x178] ;  /* 0x00005e000b027625 */ /* 0x000fc600078e0200 */
[----:B------:R1:W5:Y:S04]  /*02c0*/  LDG.E.CONSTANT R4, [R4.64] ;  /* 0x0000000404047981 */ /* 0x000368000c1e9900 */
[----:B------:R0:W5:Y:S04]  /*02d0*/  LDG.E.CONSTANT R23, [R2.64] ;  /* 0x0000000402177981 */ /* 0x000168000c1e9900 */
[----:B------:R0:W5:Y:S04]  /*02e0*/  LDG.E.CONSTANT R22, [R2.64+0x4] ;  /* 0x0000040402167981 */ /* 0x000168000c1e9900 */
[----:B------:R0:W5:Y:S04]  /*02f0*/  LDG.E.CONSTANT R21, [R2.64+0x70] ;  /* 0x0000700402157981 */ /* 0x000168000c1e9900 */
[----:B------:R0:W5:Y:S01]  /*0300*/  LDG.E.CONSTANT R24, [R2.64+0x74] ;  /* 0x0000740402187981 */ /* 0x000162000c1e9900 */
[----:B--2---:R-:W-:Y:S01]  /*0310*/  FADD R28, RZ, R28 ;  /* 0x0000001cff1c7221 */ /* 0x004fe20000000000 */
[----:B---3--:R-:W-:-:S03]  /*0320*/  FADD R30, RZ, -R27 ;  /* 0x8000001bff1e7221 */ /* 0x008fc60000000000 */
[----:B------:R-:W-:Y:S01]  /*0330*/  FADD R28, R28, R27 ;  /* 0x0000001b1c1c7221 */ /* 0x000fe20000000000 */
[----:B----4-:R-:W-:Y:S01]  /*0340*/  FADD R29, RZ, -R20 ;  /* 0x80000014ff1d7221 */ /* 0x010fe20000000000 */
[----:B-----5:R-:W-:-:S03]  /*0350*/  FADD R31, RZ, R16 ;  /* 0x00000010ff1f7221 */ /* 0x020fc60000000000 */
[----:B------:R-:W-:Y:S01]  /*0360*/  FADD R29, -R16, R29 ;  /* 0x0000001d101d7221 */ /* 0x000fe20000000100 */
[----:B0-----:R-:W-:Y:S01]  /*0370*/  FADD R7, R25, R30 ;  /* 0x0000001e19077221 */ /* 0x001fe20000000000 */
[----:B------:R-:W-:Y:S01]  /*0380*/  FADD R25, R28, R25 ;  /* 0x000000191c197221 */ /* 0x000fe20000000000 */
[C---:B------:R-:W-:Y:S01]  /*0390*/  FADD R6, -R8.reuse, R31 ;  /* 0x0000001f08067221 */ /* 0x040fe20000000100 */
[----:B------:R-:W-:Y:S01]  /*03a0*/  FADD R2, -R8, R29 ;  /* 0x0000001d08027221 */ /* 0x000fe20000000100 */
[----:B------:R-:W-:Y:S01]  /*03b0*/  FADD R7, R7, R26 ;  /* 0x0000001a07077221 */ /* 0x000fe20000000000 */
[----:B------:R-:W-:Y:S01]  /*03c0*/  FADD R25, R25, R20 ;  /* 0x0000001419197221 */ /* 0x000fe20000000000 */
[----:B-1----:R-:W-:Y:S02]  /*03d0*/  FADD R5, -R17, R6 ;  /* 0x0000000611057221 */ /* 0x002fe40000000100 */
        /* <DEDUP_REMOVED lines=23> */
[--C-:B------:R-:W-:Y:S01]  /*0550*/  FADD R2, R9, R4.reuse ;  /* 0x0000000409027221 */ /* 0x100fe20000000000 */
[--C-:B------:R-:W-:Y:S01]  /*0560*/  FADD R13, R13, R4.reuse ;  /* 0x000000040d0d7221 */ /* 0x100fe20000000000 */
[--C-:B------:R-:W-:Y:S01]  /*0570*/  FADD R6, R19, R4.reuse ;  /* 0x0000000413067221 */ /* 0x100fe20000000000 */
[----:B------:R-:W-:Y:S01]  /*0580*/  FADD R3, R3, R4 ;  /* 0x0000000403037221 */ /* 0x000fe20000000000 */
[----:B------:R-:W-:Y:S01]  /*0590*/  FADD R23, R2, R23 ;  /* 0x0000001702177221 */ /* 0x000fe20000000000 */
[----:B------:R-:W-:Y:S01]  /*05a0*/  FADD R13, R13, R22 ;  /* 0x000000160d0d7221 */ /* 0x000fe20000000000 */
[----:B------:R-:W-:Y:S01]  /*05b0*/  FADD R6, R6, R21 ;  /* 0x0000001506067221 */ /* 0x000fe20000000000 */
        /* <DEDUP_REMOVED lines=11> */
.L_x_78:
        /* <DEDUP_REMOVED lines=9> */
.L_x_116:


//--------------------- .text.tvmgen_default_fused_nn_conv2d_add_1_kernel --------------------------
	.section	.text.tvmgen_default_fused_nn_conv2d_add_1_kernel,"ax",@progbits
	.sectionflags	@"SHF_BARRIERS=1"
	.sectioninfo	@"SHI_REGISTERS=39"
	.align	128
        .global         tvmgen_default_fused_nn_conv2d_add_1_kernel
        .type           tvmgen_default_fused_nn_conv2d_add_1_kernel,@function
        .size           tvmgen_default_fused_nn_conv2d_add_1_kernel,(.L_x_117 - tvmgen_default_fused_nn_conv2d_add_1_kernel)
        .other          tvmgen_default_fused_nn_conv2d_add_1_kernel,@"STO_CUDA_ENTRY STV_DEFAULT"
tvmgen_default_fused_nn_conv2d_add_1_kernel:
.text.tvmgen_default_fused_nn_conv2d_add_1_kernel:
[----:B------:R-:W-:Y:S02]  /*0000*/  MOV R1, c[0x0][0x28] ;  /* 0x00000a0000017a02 */ /* 0x000fe40000000f00 */
[----:B------:R-:W0:Y:S01]  /*0010*/  S2R R0, SR_TID.Z ;  /* 0x0000000000007919 */ /* 0x000e220000002300 */
[----:B------:R-:W-:Y:S01]  /*0020*/  MOV R24, 0x4 ;  /* 0x0000000400187802 */ /* 0x000fe20000000f00 */
[----:B------:R-:W-:Y:S01]  /*0030*/  ULDC.64 UR4, c[0x0][0x118] ;  /* 0x0000460000047ab9 */ /* 0x000fe20000000a00 */
[----:B------:R-:W-:Y:S01]  /*0040*/  MOV R19, RZ ;  /* 0x000000ff00137202 */ /* 0x000fe20000000f00 */
[----:B------:R-:W1:Y:S01]  /*0050*/  S2R R21, SR_TID.X ;  /* 0x0000000000157919 */ /* 0x000e620000002100 */
[----:B------:R-:W-:-:S03]  /*0060*/  MOV R15, RZ ;  /* 0x000000ff000f7202 */ /* 0x000fc60000000f00 */
[----:B------:R-:W2:Y:S04]  /*0070*/  S2R R23, SR_CTAID.Z ;  /* 0x0000000000177919 */ /* 0x000ea80000002700 */
[----:B------:R-:W3:Y:S01]  /*0080*/  S2R R22, SR_CTAID.Y ;  /* 0x0000000000167919 */ /* 0x000ee20000002600 */
[C---:B0-----:R-:W-:Y:S01]  /*0090*/  LEA R28, R0.reuse, 0x360, 0x6 ;  /* 0x00000360001c7811 */ /* 0x041fe200078e30ff */
[----:B-1----:R-:W-:Y:S01]  /*00a0*/  IMAD R20, R0, 0xe, R21 ;  /* 0x0000000e00147824 */ /* 0x002fe200078e0215 */
[C---:B------:R-:W-:Y:S02]  /*00b0*/  SHF.L.U32 R7, R21.reuse, 0x1, RZ ;  /* 0x0000000115077819 */ /* 0x040fe400000006ff */
[----:B------:R-:W-:Y:S01]  /*00c0*/  SHF.L.U32 R4, R21, 0x5, RZ ;  /* 0x0000000515047819 */ /* 0x000fe200000006ff */
[----:B------:R-:W-:Y:S01]  /*00d0*/  IMAD.HI R2, R20, 0x4bda12f7, RZ ;  /* 0x4bda12f714027827 */ /* 0x000fe200078e02ff */
[----:B------:R-:W-:-:S02]  /*00e0*/  LOP3.LUT R6, R7, 0x6, RZ, 0xc0, !PT ;  /* 0x0000000607067812 */ /* 0x000fc400078ec0ff */
[----:B------:R-:W-:Y:S02]  /*00f0*/  LOP3.LUT R4, R4, 0xffffff80, RZ, 0xc0, !PT ;  /* 0xffffff8004047812 */ /* 0x000fe400078ec0ff */
[----:B------:R-:W-:Y:S02]  /*0100*/  SHF.R.U32.HI R3, RZ, 0x1f, R2 ;  /* 0x0000001fff037819 */ /* 0x000fe40000011602 */
[----:B--2---:R-:W-:Y:S02]  /*0110*/  LEA R5, R23, R6, 0xc ;  /* 0x0000000617057211 */ /* 0x004fe400078e60ff */
[----:B------:R-:W-:Y:S02]  /*0120*/  LEA.HI.SX32 R3, R2, R3, 0x1d ;  /* 0x0000000302037211 */ /* 0x000fe400078feaff */
[----:B------:R-:W-:Y:S02]  /*0130*/  LEA R5, R0, R5, 0x8 ;  /* 0x0000000500057211 */ /* 0x000fe400078e40ff */
[----:B------:R-:W-:Y:S01]  /*0140*/  LEA.HI.SX32 R6, R21, R0, 0x1d ;  /* 0x0000000015067211 */ /* 0x000fe200078feaff */
[----:B------:R-:W-:Y:S01]  /*0150*/  IMAD R2, R3, -0x1b, R20 ;  /* 0xffffffe503027824 */ /* 0x000fe200078e0214 */
[----:B------:R-:W-:-:S02]  /*0160*/  IADD3 R4, R4, R5, RZ ;  /* 0x0000000504047210 */ /* 0x000fc40007ffe0ff */
[----:B------:R-:W-:Y:S01]  /*0170*/  SHF.R.S32.HI R5, RZ, 0x1, R21 ;  /* 0x00000001ff057819 */ /* 0x000fe20000011415 */
[----:B------:R-:W-:Y:S01]  /*0180*/  IMAD R9, R3, 0x310, R2 ;  /* 0x0000031003097824 */ /* 0x000fe200078e0202 */
[----:B------:R-:W-:Y:S01]  /*0190*/  ISETP.GE.AND P0, PT, R6, 0x10, PT ;  /* 0x000000100600780c */ /* 0x000fe20003f06270 */
[-C--:B------:R-:W-:Y:S01]  /*01a0*/  IMAD.WIDE R2, R4, R24.reuse, c[0x0][0x170] ;  /* 0x00005c0004027625 */ /* 0x080fe200078e0218 */
[----:B------:R-:W-:Y:S02]  /*01b0*/  LEA R26, R0, R7, 0x4 ;  /* 0x00000007001a7211 */ /* 0x000fe400078e20ff */
[----:B------:R-:W-:Y:S01]  /*01c0*/  ISETP.LT.AND P0, PT, R21, 0x8, !P0 ;  /* 0x000000081500780c */ /* 0x000fe20004701270 */
[----:B---3--:R-:W-:Y:S01]  /*01d0*/  IMAD R9, R22, 0x38, R9 ;  /* 0x0000003816097824 */ /* 0x008fe200078e0209 */
[----:B------:R-:W-:Y:S01]  /*01e0*/  IADD3 R2, P2, R2, 0x4, RZ ;  /* 0x0000000402027810 */ /* 0x000fe20007f5e0ff */
[----:B------:R-:W-:Y:S02]  /*01f0*/  IMAD R5, R0, 0x7, R5 ;  /* 0x0000000700057824 */ /* 0x000fe400078e0205 */
[----:B------:R-:W-:Y:S01]  /*0200*/  IMAD.WIDE R24, R9, R24, c[0x0][0x168] ;  /* 0x00005a0009187625 */ /* 0x000fe200078e0218 */
[----:B------:R-:W-:-:S02]  /*0210*/  IADD3.X R3, RZ, R3, RZ, P2, !PT ;  /* 0x00000003ff037210 */ /* 0x000fc400017fe4ff */
[----:B------:R-:W-:Y:S02]  /*0220*/  ISETP.GT.AND P1, PT, R5, 0x6b, PT ;  /* 0x0000006b0500780c */ /* 0x000fe40003f24270 */
[----:B------:R-:W-:Y:S01]  /*0230*/  MOV R27, R25 ;  /* 0x00000019001b7202 */ /* 0x000fe20000000f00 */
[----:B------:R-:W-:-:S10]  /*0240*/  IMAD.MOV.U32 R25, RZ, RZ, RZ ;  /* 0x000000ffff197224 */ /* 0x000fd400078e00ff */
.L_x_79:
[----:B------:R-:W-:Y:S01]  /*0250*/  @!P1 IMAD.MOV.U32 R13, RZ, RZ, R27 ;  /* 0x000000ffff0d9224 */ /* 0x000fe200078e001b */
[----:B------:R-:W-:Y:S01]  /*0260*/  @!P1 MOV R12, R24 ;  /* 0x00000018000c9202 */ /* 0x000fe20000000f00 */
[----:B------:R0:W2:Y:S04]  /*0270*/  @P0 LDG.E.CONSTANT R16, [R2.64+-0x4] ;  /* 0xfffffc0402100981 */ /* 0x0000a8000c1e9900 */
[----:B------:R-:W3:Y:S04]  /*0280*/  @!P1 LDG.E.CONSTANT R13, [R12.64] ;  /* 0x000000040c0d9981 */ /* 0x000ee8000c1e9900 */
[----:B------:R0:W2:Y:S04]  /*0290*/  @P0 LDG.E.CONSTANT R17, [R2.64] ;  /* 0x0000000402110981 */ /* 0x0000a8000c1e9900 */
[----:B------:R-:W-:Y:S01]  /*02a0*/  BAR.SYNC.DEFER_BLOCKING 0x0 ;  /* 0x0000000000007b1d */ /* 0x000fe20000010000 */
[----:B------:R-:W-:-:S04]  /*02b0*/  IADD3 R25, R25, 0x1, RZ ;  /* 0x0000000119197810 */ /* 0x000fc80007ffe0ff */
[----:B------:R-:W-:Y:S02]  /*02c0*/  ISETP.NE.AND P2, PT, R25, 0x10, PT ;  /* 0x000000101900780c */ /* 0x000fe40003f45270 */
[----:B------:R-:W-:Y:S02]  /*02d0*/  IADD3 R24, P4, R24, 0x6200, RZ ;  /* 0x0000620018187810 */ /* 0x000fe40007f9e0ff */
[----:B0-----:R-:W-:Y:S02]  /*02e0*/  IADD3 R2, P3, R2, 0x20, RZ ;  /* 0x0000002002027810 */ /* 0x001fe40007f7e0ff */
[----:B------:R-:W-:Y:S02]  /*02f0*/  IADD3.X R27, RZ, R27, RZ, P4, !PT ;  /* 0x0000001bff1b7210 */ /* 0x000fe400027fe4ff */
[----:B------:R-:W-:Y:S01]  /*0300*/  IADD3.X R3, RZ, R3, RZ, P3, !PT ;  /* 0x00000003ff037210 */ /* 0x000fe20001ffe4ff */
[----:B---3--:R-:W-:Y:S04]  /*0310*/  @!P1 STS [R20.X4], R13 ;  /* 0x0000000d14009388 */ /* 0x008fe80000004800 */
[----:B--2---:R-:W-:Y:S04]  /*0320*/  @P0 STS.64 [R26.X4+0x360], R16 ;  /* 0x000360101a000388 */ /* 0x004fe80000004a00 */
[----:B------:R-:W-:Y:S06]  /*0330*/  BAR.SYNC.DEFER_BLOCKING 0x0 ;  /* 0x0000000000007b1d */ /* 0x000fec0000010000 */
[----:B------:R-:W-:Y:S04]  /*0340*/  LDS R18, [R21.X8] ;  /* 0x0000000015127984 */ /* 0x000fe80000008800 */
[----:B------:R-:W0:Y:S04]  /*0350*/  LDS.128 R4, [R28] ;  /* 0x000000001c047984 */ /* 0x000e280000000c00 */
[----:B------:R-:W1:Y:S04]  /*0360*/  LDS.128 R8, [R28+0x20] ;  /* 0x000020001c087984 */ /* 0x000e680000000c00 */
[----:B------:R-:W2:Y:S04]  /*0370*/  LDS R30, [R21.X8+0x6c] ;  /* 0x00006c00151e7984 */ /* 0x000ea80000008800 */
[----:B------:R-:W3:Y:S04]  /*0380*/  LDS R29, [R21.X8+0xd8] ;  /* 0x0000d800151d7984 */ /* 0x000ee80000008800 */
[----:B------:R-:W4:Y:S04]  /*0390*/  LDS R32, [R21.X8+0x144] ;  /* 0x0001440015207984 */ /* 0x000f280000008800 */
[----:B------:R-:W-:Y:S04]  /*03a0*/  LDS R31, [R21.X8+0x1b0] ;  /* 0x0001b000151f7984 */ /* 0x000fe80000008800 */
[----:B------:R-:W-:Y:S01]  /*03b0*/  LDS R33, [R21.X8+0x288] ;  /* 0x0002880015217984 */ /* 0x000fe20000008800 */
[----:B0-----:R-:W-:-:S03]  /*03c0*/  FFMA R35, R4, R18, R15 ;  /* 0x0000001204237223 */ /* 0x001fc6000000000f */
[----:B------:R-:W0:Y:S01]  /*03d0*/  LDS.128 R12, [R28+0x10] ;  /* 0x000010001c0c7984 */ /* 0x000e220000000c00 */
[----:B-1----:R-:W-:-:S03]  /*03e0*/  FFMA R34, R18, R8, R19 ;  /* 0x0000000812227223 */ /* 0x002fc60000000013 */
[----:B------:R-:W1:Y:S04]  /*03f0*/  LDS.128 R16, [R28+0x30] ;  /* 0x000030001c107984 */ /* 0x000e680000000c00 */
[----:B------:R-:W5:Y:S04]  /*0400*/  LDS R4, [R21.X8+0x21c] ;  /* 0x00021c0015047984 */ /* 0x000f680000008800 */
[----:B------:R-:W5:Y:S01]  /*0410*/  LDS R8, [R21.X8+0x2f4] ;  /* 0x0002f40015087984 */ /* 0x000f620000008800 */
[C---:B--2---:R-:W-:Y:S01]  /*0420*/  FFMA R36, R30.reuse, R5, R35 ;  /* 0x000000051e247223 */ /* 0x044fe20000000023 */
[----:B------:R-:W-:-:S03]  /*0430*/  FFMA R9, R30, R9, R34 ;  /* 0x000000091e097223 */ /* 0x000fc60000000022 */
[C---:B---3--:R-:W-:Y:S01]  /*0440*/  FFMA R5, R29.reuse, R6, R36 ;  /* 0x000000061d057223 */ /* 0x048fe20000000024 */
[----:B------:R-:W-:-:S03]  /*0450*/  FFMA R10, R29, R10, R9 ;  /* 0x0000000a1d0a7223 */ /* 0x000fc60000000009 */
[C---:B----4-:R-:W-:Y:S01]  /*0460*/  FFMA R5, R32.reuse, R7, R5 ;  /* 0x0000000720057223 */ /* 0x050fe20000000005 */
[----:B------:R-:W-:-:S03]  /*0470*/  FFMA R10, R32, R11, R10 ;  /* 0x0000000b200a7223 */ /* 0x000fc6000000000a */
[----:B0-----:R-:W-:Y:S01]  /*0480*/  FFMA R5, R12, R31, R5 ;  /* 0x0000001f0c057223 */ /* 0x001fe20000000005 */
[----:B-1----:R-:W-:-:S03]  /*0490*/  FFMA R10, R31, R16, R10 ;  /* 0x000000101f0a7223 */ /* 0x002fc6000000000a */
[C---:B-----5:R-:W-:Y:S01]  /*04a0*/  FFMA R6, R4.reuse, R13, R5 ;  /* 0x0000000d04067223 */ /* 0x060fe20000000005 */
[----:B------:R-:W-:-:S03]  /*04b0*/  FFMA R10, R4, R17, R10 ;  /* 0x00000011040a7223 */ /* 0x000fc6000000000a */
[C---:B------:R-:W-:Y:S01]  /*04c0*/  FFMA R5, R33.reuse, R14, R6 ;  /* 0x0000000e21057223 */ /* 0x040fe20000000006 */
[----:B------:R-:W-:-:S03]  /*04d0*/  FFMA R10, R33, R18, R10 ;  /* 0x00000012210a7223 */ /* 0x000fc6000000000a */
[C---:B------:R-:W-:Y:S01]  /*04e0*/  FFMA R15, R8.reuse, R15, R5 ;  /* 0x0000000f080f7223 */ /* 0x040fe20000000005 */
[----:B------:R-:W-:Y:S01]  /*04f0*/  FFMA R19, R8, R19, R10 ;  /* 0x0000001308137223 */ /* 0x000fe2000000000a */
[----:B------:R-:W-:Y:S05]  /*0500*/  @P2 BRA `(.L_x_79) ;  /* 0xfffffd4000002947 */ /* 0x000fea000383ffff */
[----:B------:R-:W-:Y:S02]  /*0510*/  LEA R2, R23, R0, 0x4 ;  /* 0x0000000017027211 */ /* 0x000fe400078e20ff */
[----:B------:R-:W-:Y:S02]  /*0520*/  MOV R5, 0x4 ;  /* 0x0000000400057802 */ /* 0x000fe40000000f00 */
[----:B------:R-:W-:-:S05]  /*0530*/  SHF.L.U32 R2, R2, 0x1, RZ ;  /* 0x0000000102027819 */ /* 0x000fca00000006ff */
[----:B------:R-:W-:-:S05]  /*0540*/  IMAD.WIDE R2, R2, R5, c[0x0][0x178] ;  /* 0x00005e0002027625 */ /* 0x000fca00078e0205 */
[----:B------:R-:W2:Y:S04]  /*0550*/  LDG.E.CONSTANT R6, [R2.64] ;  /* 0x0000000402067981 */ /* 0x000ea8000c1e9900 */
[----:B------:R-:W3:Y:S01]  /*0560*/  LDG.E.CONSTANT R8, [R2.64+0x4] ;  /* 0x0000040402087981 */ /* 0x000ee2000c1e9900 */
[----:B------:R-:W-:-:S04]  /*0570*/  IMAD R0, R0, 0x188, R21 ;  /* 0x0000018800007824 */ /* 0x000fc800078e0215 */
[----:B------:R-:W-:-:S04]  /*0580*/  IMAD R23, R23, 0x1880, R0 ;  /* 0x0000188017177824 */ /* 0x000fc800078e0200 */
[----:B------:R-:W-:-:S04]  /*0590*/  IMAD R4, R22, 0xe, R23 ;  /* 0x0000000e16047824 */ /* 0x000fc800078e0217 */
[----:B------:R-:W-:Y:S01]  /*05a0*/  IMAD.WIDE R4, R4, R5, c[0x0][0x160] ;  /* 0x0000580004047625 */ /* 0x000fe200078e0205 */
[----:B--2---:R-:W-:Y:S01]  /*05b0*/  FADD R15, R15, R6 ;  /* 0x000000060f0f7221 */ /* 0x004fe20000000000 */
[----:B---3--:R-:W-:-:S04]  /*05c0*/  FADD R19, R19, R8 ;  /* 0x0000000813137221 */ /* 0x008fc80000000000 */
[----:B------:R-:W-:Y:S04]  /*05d0*/  STG.E [R4.64], R15 ;  /* 0x0000000f04007986 */ /* 0x000fe8000c101904 */
[----:B------:R-:W-:Y:S01]  /*05e0*/  STG.E [R4.64+0x310], R19 ;  /* 0x0003101304007986 */ /* 0x000fe2000c101904 */
[----:B------:R-:W-:Y:S05]  /*05f0*/  EXIT ;  /* 0x000000000000794d */ /* 0x000fea0003800000 */
.L_x_80:
        /* <DEDUP_REMOVED lines=16> */
.L_x_117:


//--------------------- .text.tvmgen_default_fused_nn_contrib_conv2d_winograd_without_weight_transform_add_add_nn_relu_2_kernel_2 --------------------------
	.section	.text.tvmgen_default_fused_nn_contrib_conv2d_winograd_without_weight_transform_add_add_nn_relu_2_kernel_2,"ax",@progbits
	.sectioninfo	@"SHI_REGISTERS=34"
	.align	128
        .global         tvmgen_default_fused_nn_contrib_conv2d_winograd_without_weight_transform_add_add_nn_relu_2_kernel_2
        .type           tvmgen_default_fused_nn_contrib_conv2d_winograd_without_weight_transform_add_add_nn_relu_2_kernel_2,@function
        .size           tvmgen_default_fused_nn_contrib_conv2d_winograd_without_weight_transform_add_add_nn_relu_2_kernel_2,(.L_x_118 - tvmgen_default_fused_nn_contrib_conv2d_winograd_without_weight_transform_add_add_nn_relu_2_kernel_2)
        .other          tvmgen_default_fused_nn_contrib_conv2d_winograd_without_weight_transform_add_add_nn_relu_2_kernel_2,@"STO_CUDA_ENTRY STV_DEFAULT"
tvmgen_default_fused_nn_contrib_conv2d_winograd_without_weight_transform_add_add_nn_relu_2_kernel_2:
.text.tvmgen_default_fused_nn_contrib_conv2d_winograd_without_weight_transform_add_add_nn_relu_2_kernel_2:
        /* <DEDUP_REMOVED lines=11> */
[----:B------:R-:W-:-:S04]  /*00b0*/  LEA.HI.SX32 R5, R0, R5, 0x1c ;  /* 0x0000000500057211 */ /* 0x000fc800078fe2ff */
        /* <DEDUP_REMOVED lines=8> */
[----:B------:R-:W-:Y:S02]  /*0140*/  SHF.R.U32.HI R11, RZ, 0x1f, R2 ;  /* 0x0000001fff0b7819 */ /* 0x000fe40000011602 */
[----:B------:R-:W-:Y:S02]  /*0150*/  LEA.HI.SX32 R5, R5, R0, 0x1c ;  /* 0x0000000005057211 */ /* 0x000fe400078fe2ff */
[----:B------:R-:W-:Y:S02]  /*0160*/  LEA.HI.SX32 R11, R2, R11, 0x1e ;  /* 0x0000000b020b7211 */ /* 0x000fe400078ff2ff */
[----:B------:R-:W-:Y:S01]  /*0170*/  MOV R0, 0x4 ;  /* 0x0000000400007802 */ /* 0x000fe20000000f00 */
[--C-:B------:R-:W-:Y:S02]  /*0180*/  IMAD R2, R5, 0x31, R7.reuse ;  /* 0x0000003105027824 */ /* 0x100fe400078e0207 */
[----:B------:R-:W-:-:S05]  /*0190*/  IMAD R11, R11, 0x7, -R7 ;  /* 0x000000070b0b7824 */ /* 0x000fca00078e0a07 */
[----:B------:R-:W-:-:S05]  /*01a0*/  IADD3 R7, R11, R2, R13 ;  /* 0x000000020b077210 */ /* 0x000fca0007ffe00d */
[----:B------:R-:W-:-:S05]  /*01b0*/  IMAD.WIDE R6, R7, R0, c[0x0][0x168] ;  /* 0x00005a0007067625 */ /* 0x000fca00078e0200 */
[----:B------:R-:W2:Y:S04]  /*01c0*/  LDG.E.CONSTANT R28, [R6.64] ;  /* 0x00000004061c7981 */ /* 0x000ea8000c1e9900 */
[----:B------:R-:W3:Y:S04]  /*01d0*/  LDG.E.CONSTANT R27, [R6.64+0xc400] ;  /* 0x00c40004061b7981 */ /* 0x000ee8000c1e9900 */
[----:B------:R-:W4:Y:S04]  /*01e0*/  LDG.E.CONSTANT R20, [R6.64+0x31000] ;  /* 0x0310000406147981 */ /* 0x000f28000c1e9900 */
[----:B------:R-:W5:Y:S01]  /*01f0*/  LDG.E.CONSTANT R17, [R6.64+0x3d400] ;  /* 0x03d4000406117981 */ /* 0x000f62000c1e9900 */
[----:B------:R-:W-:-:S03]  /*0200*/  MOV R2, RZ ;  /* 0x000000ff00027202 */ /* 0x000fc60000000f00 */
[----:B------:R-:W5:Y:S04]  /*0210*/  LDG.E.CONSTANT R26, [R6.64+0x18800] ;  /* 0x01880004061a7981 */ /* 0x000f68000c1e9900 */
[----:B------:R0:W5:Y:S04]  /*0220*/  LDG.E.CONSTANT R8, [R6.64+0x49800] ;  /* 0x0498000406087981 */ /* 0x000168000c1e9900 */
[----:B------:R0:W5:Y:S01]  /*0230*/  LDG.E.CONSTANT R21, [R6.64+0x24c00] ;  /* 0x024c000406157981 */ /* 0x000162000c1e9900 */
[----:B------:R-:W-:-:S03]  /*0240*/  IMAD.HI R2, R3, -0x6db6db6d, R2 ;  /* 0x9249249303027827 */ /* 0x000fc600078e0202 */
[----:B------:R0:W5:Y:S04]  /*0250*/  LDG.E.CONSTANT R18, [R6.64+0x55c00] ;  /* 0x055c000406127981 */ /* 0x000168000c1e9900 */
[----:B------:R0:W5:Y:S04]  /*0260*/  LDG.E.CONSTANT R16, [R6.64+0x62000] ;  /* 0x0620000406107981 */ /* 0x000168000c1e9900 */
[----:B------:R0:W5:Y:S01]  /*0270*/  LDG.E.CONSTANT R11, [R6.64+0x6e400] ;  /* 0x06e40004060b7981 */ /* 0x000162000c1e9900 */
[----:B------:R-:W-:-:S03]  /*0280*/  SHF.R.U32.HI R3, RZ, 0x1f, R2 ;  /* 0x0000001fff037819 */ /* 0x000fc60000011602 */
[----:B------:R0:W5:Y:S01]  /*0290*/  LDG.E.CONSTANT R10, [R6.64+0x7a800] ;  /* 0x07a80004060a7981 */ /* 0x000162000c1e9900 */
[----:B------:R-:W-:-:S03]  /*02a0*/  LEA.HI.SX32 R2, R2, R3, 0x1e ;  /* 0x0000000302027211 */ /* 0x000fc600078ff2ff */
[----:B------:R0:W5:Y:S02]  /*02b0*/  LDG.E.CONSTANT R9, [R6.64+0x86c00] ;  /* 0x086c000406097981 */ /* 0x000164000c1e9900 */
[----:B------:R-:W-:Y:S02]  /*02c0*/  IMAD R13, R2, 0xe, R13 ;  /* 0x0000000e020d7824 */ /* 0x000fe400078e020d */
[----:B------:R0:W5:Y:S04]  /*02d0*/  LDG.E.CONSTANT R15, [R6.64+0x93000] ;  /* 0x09300004060f7981 */ /* 0x000168000c1e9900 */
[----:B------:R0:W5:Y:S01]  /*02e0*/  LDG.E.CONSTANT R12, [R6.64+0x9f400] ;  /* 0x09f40004060c7981 */ /* 0x000162000c1e9900 */
[----:B------:R-:W-:Y:S01]  /*02f0*/  IMAD.WIDE R4, R5, R0, c[0x0][0x170] ;  /* 0x00005c0005047625 */ /* 0x000fe200078e0200 */
[----:B------:R-:W-:-:S02]  /*0300*/  SHF.L.U32 R13, R13, 0x1, RZ ;  /* 0x000000010d0d7819 */ /* 0x000fc400000006ff */
        /* <DEDUP_REMOVED lines=13> */
[----:B-1----:R-:W-:Y:S01]  /*03e0*/  FADD R5, -R17, R30 ;  /* 0x0000001e11057221 */ /* 0x002fe20000000100 */
[----:B0-----:R-:W-:Y:S01]  /*03f0*/  FADD R6, R26, R29 ;  /* 0x0000001d1a067221 */ /* 0x001fe20000000000 */
[----:B------:R-:W-:Y:S01]  /*0400*/  FADD R27, R27, R26 ;  /* 0x0000001a1b1b7221 */ /* 0x000fe20000000000 */
[C---:B------:R-:W-:Y:S01]  /*0410*/  FADD R31, -R8.reuse, R31 ;  /* 0x0000001f081f7221 */ /* 0x040fe20000000100 */
[----:B------:R-:W-:Y:S02]  /*0420*/  FADD R5, -R8, R5 ;  /* 0x0000000508057221 */ /* 0x000fe40000000100 */
[----:B------:R-:W-:Y:S01]  /*0430*/  FADD R20, R27, R20 ;  /* 0x000000141b147221 */ /* 0x000fe20000000000 */
[----:B------:R-:W-:Y:S01]  /*0440*/  FADD R6, R6, R21 ;  /* 0x0000001506067221 */ /* 0x000fe20000000000 */
[----:B------:R-:W-:-:S03]  /*0450*/  FADD R26, -R18, R31 ;  /* 0x0000001f121a7221 */ /* 0x000fc60000000100 */
[----:B------:R-:W-:Y:S01]  /*0460*/  FADD R3, -R17, R6 ;  /* 0x0000000611037221 */ /* 0x000fe20000000100 */
[----:B------:R-:W-:Y:S01]  /*0470*/  FADD R17, R20, R17 ;  /* 0x0000001114117221 */ /* 0x000fe20000000000 */
[----:B------:R-:W-:Y:S02]  /*0480*/  FADD R2, R16, R5 ;  /* 0x0000000510027221 */ /* 0x000fe40000000000 */
[----:B------:R-:W-:Y:S01]  /*0490*/  FADD R3, R8, R3 ;  /* 0x0000000308037221 */ /* 0x000fe20000000000 */
[----:B------:R-:W-:Y:S01]  /*04a0*/  FADD R17, R17, R8 ;  /* 0x0000000811117221 */ /* 0x000fe20000000000 */
[C---:B------:R-:W-:Y:S01]  /*04b0*/  FADD R7, -R11.reuse, R26 ;  /* 0x0000001a0b077221 */ /* 0x040fe20000000100 */
[----:B------:R-:W-:Y:S01]  /*04c0*/  FADD R5, R11, R2 ;  /* 0x000000020b057221 */ /* 0x000fe20000000000 */
[----:B------:R-:W-:Y:S01]  /*04d0*/  FADD R18, R3, R18 ;  /* 0x0000001203127221 */ /* 0x000fe20000000000 */
[----:B------:R-:W-:Y:S01]  /*04e0*/  FADD R16, R17, R16 ;  /* 0x0000001011107221 */ /* 0x000fe20000000000 */
[C---:B------:R-:W-:Y:S01]  /*04f0*/  FADD R6, R10.reuse, R7 ;  /* 0x000000070a067221 */ /* 0x040fe20000000000 */
[----:B------:R-:W-:Y:S01]  /*0500*/  FADD R2, R10, R5 ;  /* 0x000000050a027221 */ /* 0x000fe20000000000 */
[----:B------:R-:W-:Y:S01]  /*0510*/  FADD R3, -R11, R18 ;  /* 0x000000120b037221 */ /* 0x000fe20000000100 */
[----:B------:R-:W-:Y:S01]  /*0520*/  FADD R11, R16, R11 ;  /* 0x0000000b100b7221 */ /* 0x000fe20000000000 */
[----:B------:R-:W-:-:S03]  /*0530*/  FADD R5, R9, R6 ;  /* 0x0000000609057221 */ /* 0x000fc60000000000 */
[----:B------:R-:W-:Y:S01]  /*0540*/  FADD R11, R11, R10 ;  /* 0x0000000a0b0b7221 */ /* 0x000fe20000000000 */
[----:B------:R-:W-:Y:S01]  /*0550*/  FADD R15, R2, R15 ;  /* 0x0000000f020f7221 */ /* 0x000fe20000000000 */
[----:B------:R-:W-:Y:S01]  /*0560*/  FADD R2, R10, R3 ;  /* 0x000000030a027221 */ /* 0x000fe20000000000 */
[----:B------:R-:W-:Y:S02]  /*0570*/  FADD R5, -R12, R5 ;  /* 0x000000050c057221 */ /* 0x000fe40000000100 */
[----:B------:R-:W-:Y:S01]  /*0580*/  FADD R15, R15, R12 ;  /* 0x0000000c0f0f7221 */ /* 0x000fe20000000000 */
[----:B------:R-:W-:Y:S01]  /*0590*/  FADD R9, R2, R9 ;  /* 0x0000000902097221 */ /* 0x000fe20000000000 */
[----:B------:R-:W-:Y:S02]  /*05a0*/  FADD R6, R14, R5 ;  /* 0x000000050e067221 */ /* 0x000fe40000000000 */
[----:B------:R-:W-:Y:S02]  /*05b0*/  FADD R15, R15, R14 ;  /* 0x0000000e0f0f7221 */ /* 0x000fe40000000000 */
[----:B------:R-:W-:Y:S01]  /*05c0*/  FADD R19, R6, R19 ;  /* 0x0000001306137221 */ /* 0x000fe20000000000 */
[--C-:B------:R-:W-:Y:S01]  /*05d0*/  FADD R11, R11, R4.reuse ;  /* 0x000000040b0b7221 */ /* 0x100fe20000000000 */
[--C-:B------:R-:W-:Y:S01]  /*05e0*/  FADD R2, R9, R4.reuse ;  /* 0x0000000409027221 */ /* 0x100fe20000000000 */
[--C-:B------:R-:W-:Y:S01]  /*05f0*/  FADD R15, R15, R4.reuse ;  /* 0x000000040f0f7221 */ /* 0x100fe20000000000 */
[----:B------:R-:W-:Y:S01]  /*0600*/  FADD R4, R19, R4 ;  /* 0x0000000413047221 */ /* 0x000fe20000000000 */
[----:B------:R-:W-:Y:S01]  /*0610*/  FADD R11, R11, R24 ;  /* 0x000000180b0b7221 */ /* 0x000fe20000000000 */
[----:B------:R-:W-:Y:S01]  /*0620*/  FADD R23, R2, R23 ;  /* 0x0000001702177221 */ /* 0x000fe20000000000 */
[----:B------:R-:W-:-:S03]  /*0630*/  IMAD.WIDE R2, R13, R0, c[0x0][0x160] ;  /* 0x000058000d027625 */ /* 0x000fc600078e0200 */
[----:B------:R-:W-:Y:S01]  /*0640*/  FMNMX R11, RZ, R11, !PT ;  /* 0x0000000bff0b7209 */ /* 0x000fe20007800000 */
[----:B------:R-:W-:Y:S01]  /*0650*/  FADD R15, R15, R22 ;  /* 0x000000160f0f7221 */ /* 0x000fe20000000000 */
[----:B------:R-:W-:-:S03]  /*0660*/  FMNMX R23, RZ, R23, !PT ;  /* 0x00000017ff177209 */ /* 0x000fc60007800000 */
[----:B------:R-:W-:Y:S01]  /*0670*/  STG.E [R2.64], R11 ;  /* 0x0000000b02007986 */ /* 0x000fe2000c101904 */
[----:B------:R-:W-:Y:S01]  /*0680*/  FADD R4, R4, R25 ;  /* 0x0000001904047221 */ /* 0x000fe20000000000 */
[----:B------:R-:W-:Y:S02]  /*0690*/  FMNMX R15, RZ, R15, !PT ;  /* 0x0000000fff0f7209 */ /* 0x000fe40007800000 */
[----:B------:R-:W-:Y:S02]  /*06a0*/  STG.E [R2.64+0x4], R23 ;  /* 0x0000041702007986 */ /* 0x000fe4000c101904 */
[----:B------:R-:W-:Y:S02]  /*06b0*/  FMNMX R5, RZ, R4, !PT ;  /* 0x00000004ff057209 */ /* 0x000fe40007800000 */
[----:B------:R-:W-:Y:S04]  /*06c0*/  STG.E [R2.64+0x38], R15 ;  /* 0x0000380f02007986 */ /* 0x000fe8000c101904 */
[----:B------:R-:W-:Y:S01]  /*06d0*/  STG.E [R2.64+0x3c], R5 ;  /* 0x00003c0502007986 */ /* 0x000fe2000c101904 */
[----:B------:R-:W-:Y:S05]  /*06e0*/  EXIT ;  /* 0x000000000000794d */ /* 0x000fea0003800000 */
.L_x_81:
        /* <DEDUP_REMOVED lines=9> */
.L_x_118:


//--------------------- .text.tvmgen_default_fused_nn_contrib_conv2d_winograd_without_weight_transform_add_add_nn_relu_3_kernel --------------------------
	.section	.text.tvmgen_default_fused_nn_contrib_conv2d_winograd_without_weight_transform_add_add_nn_relu_3_kernel,"ax",@progbits
	.sectioninfo	@"SHI_REGISTERS=28"
	.align	128
        .global         tvmgen_default_fused_nn_contrib_conv2d_winograd_without_weight_transform_add_add_nn_relu_3_kernel
        .type           tvmgen_default_fused_nn_contrib_conv2d_winograd_without_weight_transform_add_add_nn_relu_3_kernel,@function
        .size           tvmgen_default_fused_nn_contrib_conv2d_winograd_without_weight_transform_add_add_nn_relu_3_kernel,(.L_x_119 - tvmgen_default_fused_nn_contrib_conv2d_winograd_without_weight_transform_add_add_nn_relu_3_kernel)
        .other          tvmgen_default_fused_nn_contrib_conv2d_winograd_without_weight_transform_add_add_nn_relu_3_kernel,@"STO_CUDA_ENTRY STV_DEFAULT"
tvmgen_default_fused_nn_contrib_conv2d_winograd_without_weight_transform_add_add_nn_relu_3_kernel:
.text.tvmgen_default_fused_nn_contrib_conv2d_winograd_without_weight_transform_add_add_nn_relu_3_kernel:
[----:B------:R-:W-:Y:S02]  /*0000*/  MOV R1, c[0x0][0x28] ;  /* 0x00000a0000017a02 */ /* 0x000fe40000000f00 */
[----:B------:R-:W0:Y:S01]  /*0010*/  S2R R21, SR_TID.X ;  /* 0x0000000000157919 */ /* 0x000e220000002100 */
[----:B------:R-:W-:Y:S01]  /*0020*/  MOV R23, 0x4 ;  /* 0x0000000400177802 */ /* 0x000fe20000000f00 */
[----:B------:R-:W-:Y:S01]  /*0030*/  ULDC.64 UR4, c[0x0][0x118] ;  /* 0x0000460000047ab9 */ /* 0x000fe20000000a00 */
[----:B------:R-:W-:Y:S01]  /*0040*/  MOV R20, RZ ;  /* 0x000000ff00147202 */ /* 0x000fe20000000f00 */
[----:B------:R-:W1:Y:S01]  /*0050*/  S2R R22, SR_CTAID.X ;  /* 0x0000000000167919 */ /* 0x000e620000002500 */
[----:B------:R-:W-:Y:S01]  /*0060*/  CS2R R16, SRZ ;  /* 0x0000000000107805 */ /* 0x000fe2000001ff00 */
[----:B------:R-:W-:Y:S01]  /*0070*/  CS2R R18, SRZ ;  /* 0x0000000000127805 */ /* 0x000fe2000001ff00 */
[----:B0-----:R-:W-:Y:S02]  /*0080*/  SHF.R.S32.HI R0, RZ, 0x4, R21 ;  /* 0x00000004ff007819 */ /* 0x001fe40000011415 */
[----:B------:R-:W-:Y:S02]  /*0090*/  LOP3.LUT R5, R21, 0xc, RZ, 0xc0, !PT ;  /* 0x0000000c15057812 */ /* 0x000fe400078ec0ff */
[----:B-1----:R-:W-:-:S02]  /*00a0*/  LEA R4, R22, R0, 0x3 ;  /* 0x0000000016047211 */ /* 0x002fc400078e18ff */
[C---:B------:R-:W-:Y:S02]  /*00b0*/  SHF.L.U32 R0, R21.reuse, 0x1, RZ ;  /* 0x0000000115007819 */ /* 0x040fe400000006ff */
[C---:B------:R-:W-:Y:S01]  /*00c0*/  LOP3.LUT P2, RZ, R21.reuse, 0xc, RZ, 0xc0, !PT ;  /* 0x0000000c15ff7812 */ /* 0x040fe2000784c0ff */
[----:B------:R-:W-:Y:S01]  /*00d0*/  IMAD R4, R4, 0x31, RZ ;  /* 0x0000003104047824 */ /* 0x000fe200078e02ff */
[----:B------:R-:W-:Y:S02]  /*00e0*/  LOP3.LUT R3, R0, 0x6, RZ, 0xc0, !PT ;  /* 0x0000000600037812 */ /* 0x000fe400078ec0ff */
[----:B------:R-:W-:Y:S02]  /*00f0*/  SHF.R.U32.HI R0, RZ, 0x2, R5 ;  /* 0x00000002ff007819 */ /* 0x000fe40000011605 */
[----:B------:R-:W-:Y:S02]  /*0100*/  IADD3 R3, R4, -0x8, R3 ;  /* 0xfffffff804037810 */ /* 0x000fe40007ffe003 */
[----:B------:R-:W-:-:S02]  /*0110*/  LOP3.LUT P3, RZ, R21, 0x3, RZ, 0xc0, !PT ;  /* 0x0000000315ff7812 */ /* 0x000fc4000786c0ff */
[----:B------:R-:W-:Y:S01]  /*0120*/  LOP3.LUT R2, R21, 0x3, RZ, 0xc0, !PT ;  /* 0x0000000315027812 */ /* 0x000fe200078ec0ff */
[----:B------:R-:W-:Y:S01]  /*0130*/  IMAD R3, R0, 0xe, R3 ;  /* 0x0000000e00037824 */ /* 0x000fe200078e0203 */
[----:B------:R-:W-:Y:S02]  /*0140*/  PLOP3.LUT P1, PT, P2, P3, PT, 0x2a, 0x0 ;  /* 0x000000000000781c */ /* 0x000fe40001726572 */
[----:B------:R-:W-:Y:S02]  /*0150*/  IADD3 R2, R2, 0x1, RZ ;  /* 0x0000000102027810 */ /* 0x000fe40007ffe0ff */
[----:B------:R-:W-:Y:S02]  /*0160*/  IADD3 R3, R3, 0x8, RZ ;  /* 0x0000000803037810 */ /* 0x000fe40007ffe0ff */
[----:B------:R-:W-:Y:S02]  /*0170*/  ISETP.NE.AND P0, PT, R5, RZ, PT ;  /* 0x000000ff0500720c */ /* 0x000fe40003f05270 */
[----:B------:R-:W-:Y:S01]  /*0180*/  IADD3 R5, R0, 0x1, RZ ;  /* 0x0000000100057810 */ /* 0x000fe20007ffe0ff */
[----:B------:R-:W-:Y:S01]  /*0190*/  IMAD.WIDE R14, R3, R23, c[0x0][0x168] ;  /* 0x00005a00030e7625 */ /* 0x000fe200078e0217 */
[----:B------:R-:W-:-:S02]  /*01a0*/  ISETP.GT.U32.AND P5, PT, R2, 0x3, PT ;  /* 0x000000030200780c */ /* 0x000fc40003fa4070 */
[----:B------:R-:W-:Y:S02]  /*01b0*/  ISETP.LT.U32.AND P0, PT, R2, 0x4, P0 ;  /* 0x000000040200780c */ /* 0x000fe40000701070 */
[C---:B------:R-:W-:Y:S01]  /*01c0*/  ISETP.GT.U32.OR P6, PT, R5.reuse, 0x3, !P3 ;  /* 0x000000030500780c */ /* 0x040fe20005fc4470 */
[----:B------:R-:W2:Y:S01]  /*01d0*/  @!P1 LDG.E.CONSTANT R3, [R14.64+-0x20] ;  /* 0xffffe0040e039981 */ /* 0x000ea2000c1e9900 */
[----:B------:R-:W-:Y:S02]  /*01e0*/  MOV R0, RZ ;  /* 0x000000ff00007202 */ /* 0x000fe40000000f00 */
[----:B------:R-:W-:Y:S01]  /*01f0*/  LOP3.LUT P4, RZ, R5, 0x4, R2, 0xc8, !PT ;  /* 0x0000000405ff7812 */ /* 0x000fe2000788c802 */
[----:B------:R-:W3:Y:S01]  /*0200*/  @P3 LDG.E.CONSTANT R20, [R14.64+-0x4] ;  /* 0xfffffc040e143981 */ /* 0x000ee2000c1e9900 */
[----:B------:R-:W-:-:S03]  /*0210*/  CS2R R12, SRZ ;  /* 0x00000000000c7805 */ /* 0x000fc6000001ff00 */
[----:B------:R-:W4:Y:S01]  /*0220*/  @P2 LDG.E.CONSTANT R17, [R14.64+-0x1c] ;  /* 0xffffe4040e112981 */ /* 0x000f22000c1e9900 */
[----:B------:R-:W-:Y:S01]  /*0230*/  ISETP.GT.U32.AND P2, PT, R5, 0x3, PT ;  /* 0x000000030500780c */ /* 0x000fe20003f44070 */
[----:B------:R-:W-:Y:S02]  /*0240*/  CS2R R8, SRZ ;  /* 0x0000000000087805 */ /* 0x000fe4000001ff00 */
[----:B------:R-:W5:Y:S01]  /*0250*/  @!P5 LDG.E.CONSTANT R0, [R14.64+0x4] ;  /* 0x000004040e00d981 */ /* 0x000f62000c1e9900 */
[----:B------:R-:W-:-:S03]  /*0260*/  CS2R R10, SRZ ;  /* 0x00000000000a7805 */ /* 0x000fc6000001ff00 */
[----:B------:R-:W5:Y:S04]  /*0270*/  @P0 LDG.E.CONSTANT R19, [R14.64+-0x18] ;  /* 0xffffe8040e130981 */ /* 0x000f68000c1e9900 */
[----:B------:R-:W5:Y:S04]  /*0280*/  @!P6 LDG.E.CONSTANT R13, [R14.64+0x18] ;  /* 0x000018040e0de981 */ /* 0x000f68000c1e9900 */
[----:B------:R0:W5:Y:S01]  /*0290*/  @!P4 LDG.E.CONSTANT R9, [R14.64+0x20] ;  /* 0x000020040e09c981 */ /* 0x000162000c1e9900 */
[----:B------:R-:W-:-:S03]  /*02a0*/  MOV R5, RZ ;  /* 0x000000ff00057202 */ /* 0x000fc60000000f00 */
[----:B------:R0:W5:Y:S01]  /*02b0*/  @P0 LDG.E.CONSTANT R16, [R14.64+-0x14] ;  /* 0xffffec040e100981 */ /* 0x000162000c1e9900 */
[----:B------:R-:W-:-:S03]  /*02c0*/  CS2R R6, SRZ ;  /* 0x0000000000067805 */ /* 0x000fc6000001ff00 */
[----:B------:R0:W5:Y:S04]  /*02d0*/  @!P2 LDG.E.CONSTANT R11, [R14.64+0x1c] ;  /* 0x00001c040e0ba981 */ /* 0x000168000c1e9900 */
[----:B------:R0:W5:Y:S04]  /*02e0*/  LDG.E.CONSTANT R4, [R14.64] ;  /* 0x000000040e047981 */ /* 0x000168000c1e9900 */
[----:B------:R0:W5:Y:S04]  /*02f0*/  @!P6 LDG.E.CONSTANT R12, [R14.64+0x34] ;  /* 0x000034040e0ce981 */ /* 0x000168000c1e9900 */
[----:B------:R0:W5:Y:S04]  /*0300*/  @!P4 LDG.E.CONSTANT R5, [R14.64+0x24] ;  /* 0x000024040e05c981 */ /* 0x000168000c1e9900 */
[----:B------:R0:W5:Y:S04]  /*0310*/  @!P5 LDG.E.CONSTANT R7, [R14.64+0x8] ;  /* 0x000008040e07d981 */ /* 0x000168000c1e9900 */
[----:B------:R0:W5:Y:S04]  /*0320*/  @!P2 LDG.E.CONSTANT R6, [R14.64+0x38] ;  /* 0x000038040e06a981 */ /* 0x000168000c1e9900 */
[----:B------:R0:W5:Y:S04]  /*0330*/  @!P4 LDG.E.CONSTANT R10, [R14.64+0x3c] ;  /* 0x00003c040e0ac981 */ /* 0x000168000c1e9900 */
[----:B------:R0:W5:Y:S01]  /*0340*/  @!P4 LDG.E.CONSTANT R8, [R14.64+0x40] ;  /* 0x000040040e08c981 */ /* 0x000162000c1e9900 */
[----:B------:R-:W-:Y:S01]  /*0350*/  LEA R2, R22, R21, 0x7 ;  /* 0x0000001516027211 */ /* 0x000fe200078e38ff */
[----:B--2---:R-:W-:-:S04]  /*0360*/  @!P1 FADD R18, RZ, R3 ;  /* 0x00000003ff129221 */ /* 0x004fc80000000000 */
[----:B------:R-:W-:Y:S01]  /*0370*/  IMAD.WIDE R2, R2, R23, c[0x0][0x160] ;  /* 0x0000580002027625 */ /* 0x000fe200078e0217 */
[----:B---3--:R-:W-:Y:S01]  /*0380*/  FADD R23, RZ, -R20 ;  /* 0x80000014ff177221 */ /* 0x008fe20000000000 */
[--C-:B----4-:R-:W-:Y:S01]  /*0390*/  FADD R21, RZ, -R17.reuse ;  /* 0x80000011ff157221 */ /* 0x110fe20000000000 */
[----:B------:R-:W-:Y:S02]  /*03a0*/  FADD R22, RZ, R17 ;  /* 0x00000011ff167221 */ /* 0x000fe40000000000 */
[----:B-----5:R-:W-:Y:S01]  /*03b0*/  FADD R23, R23, R0 ;  /* 0x0000000017177221 */ /* 0x020fe20000000000 */
[----:B------:R-:W-:Y:S01]  /*03c0*/  FADD R17, RZ, R20 ;  /* 0x00000014ff117221 */ /* 0x000fe20000000000 */
[----:B------:R-:W-:Y:S01]  /*03d0*/  FADD R18, -R19, R18 ;  /* 0x0000001213127221 */ /* 0x000fe20000000100 */
[----:B------:R-:W-:Y:S01]  /*03e0*/  FADD R22, R22, R19 ;  /* 0x0000001316167221 */ /* 0x000fe20000000000 */
[----:B------:R-:W-:Y:S01]  /*03f0*/  FADD R20, R23, R13 ;  /* 0x0000000d17147221 */ /* 0x000fe20000000000 */
[----:B0-----:R-:W-:Y:S01]  /*0400*/  FADD R14, R21, R19 ;  /* 0x00000013150e7221 */ /* 0x001fe20000000000 */
[----:B------:R-:W-:-:S02]  /*0410*/  FADD R18, R18, -R13 ;  /* 0x8000000d12127221 */ /* 0x000fc40000000000 */
[--C-:B------:R-:W-:Y:S01]  /*0420*/  FADD R19, R20, -R9.reuse ;  /* 0x8000000914137221 */ /* 0x100fe20000000000 */
[----:B------:R-:W-:Y:S01]  /*0430*/  FADD R24, R17, -R0 ;  /* 0x8000000011187221 */ /* 0x000fe20000000000 */
[----:B------:R-:W-:Y:S01]  /*0440*/  FADD R15, R18, R9 ;  /* 0x00000009120f7221 */ /* 0x000fe20000000000 */
[----:B------:R-:W-:Y:S02]  /*0450*/  FADD R16, R21, R16 ;  /* 0x0000001015107221 */ /* 0x000fe40000000000 */
[----:B------:R0:W-:Y:S01]  /*0460*/  STG.E [R2.64+0x20000], R19 ;  /* 0x0200001302007986 */ /* 0x0001e2000c101904 */
[--C-:B------:R-:W-:Y:S01]  /*0470*/  FADD R22, R22, -R11.reuse ;  /* 0x8000000b16167221 */ /* 0x100fe20000000000 */
[--C-:B------:R-:W-:Y:S01]  /*0480*/  FADD R14, R14, R11.reuse ;  /* 0x0000000b0e0e7221 */ /* 0x100fe20000000000 */
[----:B------:R-:W-:Y:S01]  /*0490*/  FADD R16, R16, R11 ;  /* 0x0000000b10107221 */ /* 0x000fe20000000000 */
[--C-:B------:R-:W-:Y:S01]  /*04a0*/  FADD R21, RZ, -R4.reuse ;  /* 0x80000004ff157221 */ /* 0x100fe20000000000 */
[----:B------:R-:W-:Y:S01]  /*04b0*/  FADD R17, R22, -R9 ;  /* 0x8000000916117221 */ /* 0x000fe20000000000 */
[----:B------:R-:W-:Y:S01]  /*04c0*/  FADD R24, R24, R13 ;  /* 0x0000000d18187221 */ /* 0x000fe20000000000 */
[----:B0-----:R-:W-:Y:S01]  /*04d0*/  FADD R19, RZ, R4 ;  /* 0x00000004ff137221 */ /* 0x001fe20000000000 */
[----:B------:R0:W-:Y:S01]  /*04e0*/  STG.E [R2.64], R15 ;  /* 0x0000000f02007986 */ /* 0x0001e2000c101904 */
[----:B------:R-:W-:Y:S01]  /*04f0*/  FADD R13, R14, -R9 ;  /* 0x800000090e0d7221 */ /* 0x000fe20000000000 */
[----:B------:R-:W-:Y:S01]  /*0500*/  FADD R23, R23, R12 ;  /* 0x0000000c17177221 */ /* 0x000fe20000000000 */
[--C-:B------:R-:W-:Y:S01]  /*0510*/  FADD R4, R19, -R0.reuse ;  /* 0x8000000013047221 */ /* 0x100fe20000000000 */
[C-C-:B------:R-:W-:Y:S01]  /*0520*/  FADD R14, R21.reuse, R0.reuse ;  /* 0x00000000150e7221 */ /* 0x140fe20000000000 */
[C-C-:B------:R-:W-:Y:S01]  /*0530*/  FADD R12, R21.reuse, -R0.reuse ;  /* 0x80000000150c7221 */ /* 0x140fe20000000000 */
[----:B------:R1:W-:Y:S01]  /*0540*/  STG.E [R2.64+0x10000], R17 ;  /* 0x0100001102007986 */ /* 0x0003e2000c101904 */
[----:B------:R-:W-:Y:S01]  /*0550*/  FADD R18, R21, R7 ;  /* 0x0000000715127221 */ /* 0x000fe20000000000 */
[----:B0-----:R-:W-:Y:S01]  /*0560*/  FADD R15, R16, -R5 ;  /* 0x80000005100f7221 */ /* 0x001fe20000000000 */
[C---:B------:R-:W-:Y:S01]  /*0570*/  FADD R16, R19.reuse, R0 ;  /* 0x0000000013107221 */ /* 0x040fe20000000000 */
[----:B------:R-:W-:Y:S01]  /*0580*/  FADD R19, R19, -R7 ;  /* 0x8000000713137221 */ /* 0x000fe20000000000 */
[--C-:B------:R-:W-:Y:S01]  /*0590*/  FADD R0, R4, -R11.reuse ;  /* 0x8000000b04007221 */ /* 0x100fe20000000000 */
[--C-:B------:R-:W-:Y:S01]  /*05a0*/  FADD R14, R14, -R11.reuse ;  /* 0x8000000b0e0e7221 */ /* 0x100fe20000000000 */
[--C-:B------:R-:W-:Y:S01]  /*05b0*/  FADD R16, R16, R11.reuse ;  /* 0x0000000b10107221 */ /* 0x100fe20000000000 */
[--C-:B-1----:R-:W-:Y:S01]  /*05c0*/  FADD R17, R4, -R6.reuse ;  /* 0x8000000604117221 */ /* 0x102fe20000000000 */
[C-C-:B------:R-:W-:Y:S01]  /*05d0*/  FADD R4, R12.reuse, R11.reuse ;  /* 0x0000000b0c047221 */ /* 0x140fe20000000000 */
[--C-:B------:R-:W-:Y:S01]  /*05e0*/  FADD R21, R12, R6.reuse ;  /* 0x000000060c157221 */ /* 0x100fe20000000000 */
[C-C-:B------:R-:W-:Y:S01]  /*05f0*/  FADD R12, R19.reuse, -R11.reuse ;  /* 0x8000000b130c7221 */ /* 0x140fe20000000000 */
[----:B------:R-:W-:Y:S01]  /*0600*/  FADD R18, R18, -R11 ;  /* 0x8000000b12127221 */ /* 0x000fe20000000000 */
[----:B------:R-:W-:Y:S01]  /*0610*/  FADD R19, R19, -R6 ;  /* 0x8000000613137221 */ /* 0x000fe20000000000 */
[----:B------:R0:W-:Y:S01]  /*0620*/  STG.E [R2.64+0x8000], R13 ;  /* 0x0080000d02007986 */ /* 0x0001e2000c101904 */
[--C-:B------:R-:W-:Y:S01]  /*0630*/  FADD R25, R24, -R9.reuse ;  /* 0x8000000918197221 */ /* 0x100fe20000000000 */
[--C-:B------:R-:W-:Y:S01]  /*0640*/  FADD R7, R0, R9.reuse ;  /* 0x0000000900077221 */ /* 0x100fe20000000000 */
[--C-:B------:R-:W-:Y:S01]  /*0650*/  FADD R11, R4, R9.reuse ;  /* 0x00000009040b7221 */ /* 0x100fe20000000000 */
[----:B------:R1:W-:Y:S01]  /*0660*/  STG.E [R2.64+0x18000], R15 ;  /* 0x0180000f02007986 */ /* 0x0003e2000c101904 */
[--C-:B------:R-:W-:Y:S01]  /*0670*/  FADD R23, R23, -R10.reuse ;  /* 0x8000000a17177221 */ /* 0x100fe20000000000 */
[--C-:B------:R-:W-:Y:S01]  /*0680*/  FADD R17, R17, R10.reuse ;  /* 0x0000000a11117221 */ /* 0x100fe20000000000 */
[----:B------:R-:W-:Y:S01]  /*0690*/  FADD R21, R21, R10 ;  /* 0x0000000a15157221 */ /* 0x000fe20000000000 */
[----:B------:R-:W-:Y:S01]  /*06a0*/  FADD R19, R19, R8 ;  /* 0x0000000813137221 */ /* 0x000fe20000000000 */
[--C-:B0-----:R-:W-:Y:S01]  /*06b0*/  FADD R13, R14, R9.reuse ;  /* 0x000000090e0d7221 */ /* 0x101fe20000000000 */
[----:B-1----:R-:W-:Y:S01]  /*06c0*/  FADD R15, R16, R9 ;  /* 0x00000009100f7221 */ /* 0x002fe20000000000 */
[--C-:B------:R-:W-:Y:S01]  /*06d0*/  FADD R9, R12, R5.reuse ;  /* 0x000000050c097221 */ /* 0x100fe20000000000 */
        /* <DEDUP_REMOVED lines=13> */
.L_x_82:
        /* <DEDUP_REMOVED lines=13> */
.L_x_119:


//--------------------- .text.tvmgen_default_fused_nn_global_avg_pool2d_kernel --------------------------
	.section	.text.tvmgen_default_fused_nn_global_avg_pool2d_kernel,"ax",@progbits
	.sectioninfo	@"SHI_REGISTERS=16"
	.align	128
        .global         tvmgen_default_fused_nn_global_avg_pool2d_kernel
        .type           tvmgen_default_fused_nn_global_avg_pool2d_kernel,@function
        .size           tvmgen_default_fused_nn_global_avg_pool2d_kernel,(.L_x_120 - tvmgen_default_fused_nn_global_avg_pool2d_kernel)
        .other          tvmgen_default_fused_nn_global_avg_pool2d_kernel,@"STO_CUDA_ENTRY STV_DEFAULT"
tvmgen_default_fused_nn_global_avg_pool2d_kernel:
.text.tvmgen_default_fused_nn_global_avg_pool2d_kernel:
[----:B------:R-:W-:Y:S02]  /*0000*/  MOV R1, c[0x0][0x28] ;  /* 0x00000a0000017a02 */ /* 0x000fe40000000f00 */
[----:B------:R-:W0:Y:S01]  /*0010*/  S2R R11, SR_TID.X ;  /* 0x00000000000b7919 */ /* 0x000e220000002100 */
[----:B------:R-:W-:Y:S01]  /*0020*/  MOV R13, 0x4 ;  /* 0x00000004000d7802 */ /* 0x000fe20000000f00 */
[----:B------:R-:W-:Y:S02]  /*0030*/  ULDC.64 UR4, c[0x0][0x118] ;  /* 0x0000460000047ab9 */ /* 0x000fe40000000a00 */
[----:B------:R-:W1:Y:S04]  /*0040*/  S2R R12, SR_TID.Y ;  /* 0x00000000000c7919 */ /* 0x000e680000002200 */
[----:B------:R-:W2:Y:S01]  /*0050*/  S2R R9, SR_CTAID.X ;  /* 0x0000000000097919 */ /* 0x000ea20000002500 */
[C---:B0-----:R-:W-:Y:S02]  /*0060*/  ISETP.GT.AND P0, PT, R11.reuse, 0x30, PT ;  /* 0x000000300b00780c */ /* 0x041fe40003f04270 */
[----:B------:R-:W-:Y:S01]  /*0070*/  ISETP.GT.AND P1, PT, R11, 0x10, PT ;  /* 0x000000100b00780c */ /* 0x000fe20003f24270 */
[----:B-1----:R-:W-:-:S04]  /*0080*/  IMAD R0, R12, 0x31, R11 ;  /* 0x000000310c007824 */ /* 0x002fc800078e020b */
[----:B--2---:R-:W-:-:S04]  /*0090*/  IMAD R0, R9, 0x620, R0 ;  /* 0x0000062009007824 */ /* 0x004fc800078e0200 */
[----:B------:R-:W-:-:S05]  /*00a0*/  IMAD.WIDE R2, R0, R13, c[0x0][0x168] ;  /* 0x00005a0000027625 */ /* 0x000fca00078e020d */
[----:B------:R-:W2:Y:S04]  /*00b0*/  @!P0 LDG.E.CONSTANT R4, [R2.64] ;  /* 0x0000000402048981 */ /* 0x000ea8000c1e9900 */
[----:B------:R-:W3:Y:S01]  /*00c0*/  @!P1 LDG.E.CONSTANT R5, [R2.64+0x80] ;  /* 0x0000800402059981 */ /* 0x000ee2000c1e9900 */
[----:B------:R-:W-:Y:S02]  /*00d0*/  MOV R0, RZ ;  /* 0x000000ff00007202 */ /* 0x000fe40000000f00 */
[----:B------:R-:W-:Y:S01]  /*00e0*/  VOTE.ANY R7, PT, PT ;  /* 0x0000000000077806 */ /* 0x000fe200038e0100 */
[----:B--2---:R-:W-:Y:S01]  /*00f0*/  @!P0 FADD R0, RZ, R4 ;  /* 0x00000004ff008221 */ /* 0x004fe20000000000 */
[----:B------:R-:W-:-:S03]  /*0100*/  ISETP.NE.AND P0, PT, R11, RZ, PT ;  /* 0x000000ff0b00720c */ /* 0x000fc60003f05270 */
[----:B---3--:R-:W-:-:S05]  /*0110*/  @!P1 FADD R0, R0, R5 ;  /* 0x0000000500009221 */ /* 0x008fca0000000000 */
[----:B------:R-:W0:Y:S02]  /*0120*/  SHFL.DOWN PT, R5, R0, 0x10, 0x1f ;  /* 0x0a001f0000057f89 */ /* 0x000e2400000e0000 */
[----:B0-----:R-:W-:-:S05]  /*0130*/  FADD R4, R5, R0 ;  /* 0x0000000005047221 */ /* 0x001fca0000000000 */
[----:B------:R-:W0:Y:S02]  /*0140*/  SHFL.DOWN PT, R5, R4, 0x8, 0x1f ;  /* 0x09001f0004057f89 */ /* 0x000e2400000e0000 */
[----:B0-----:R-:W-:-:S05]  /*0150*/  FADD R6, R4, R5 ;  /* 0x0000000504067221 */ /* 0x001fca0000000000 */
[----:B------:R-:W0:Y:S02]  /*0160*/  SHFL.DOWN PT, R5, R6, 0x4, 0x1f ;  /* 0x08801f0006057f89 */ /* 0x000e2400000e0000 */
[----:B0-----:R-:W-:Y:S01]  /*0170*/  FADD R8, R6, R5 ;  /* 0x0000000506087221 */ /* 0x001fe20000000000 */
[----:B------:R-:W-:-:S04]  /*0180*/  SHF.L.U32 R5, R12, 0x5, RZ ;  /* 0x000000050c057819 */ /* 0x000fc800000006ff */
[----:B------:R-:W0:Y:S02]  /*0190*/  SHFL.DOWN PT, R3, R8, 0x2, 0x1f ;  /* 0x08401f0008037f89 */ /* 0x000e2400000e0000 */
[----:B0-----:R-:W-:-:S05]  /*01a0*/  FADD R2, R8, R3 ;  /* 0x0000000308027221 */ /* 0x001fca0000000000 */
[----:B------:R-:W0:Y:S02]  /*01b0*/  SHFL.DOWN PT, R3, R2, 0x1, 0x1f ;  /* 0x08201f0002037f89 */ /* 0x000e2400000e0000 */
[----:B0-----:R-:W-:-:S05]  /*01c0*/  FADD R10, R2, R3 ;  /* 0x00000003020a7221 */ /* 0x001fca0000000000 */
[----:B------:R0:W1:Y:S01]  /*01d0*/  SHFL.IDX PT, R5, R10, R5, 0x1f ;  /* 0x00001f050a057589 */ /* 0x00006200000e0000 */
[----:B------:R-:W-:Y:S05]  /*01e0*/  @P0 EXIT ;  /* 0x000000000000094d */ /* 0x000fea0003800000 */
[----:B------:R-:W-:-:S05]  /*01f0*/  LEA R2, R9, R12, 0x5 ;  /* 0x0000000c09027211 */ /* 0x000fca00078e28ff */
[----:B------:R-:W-:-:S05]  /*0200*/  IMAD.WIDE R2, R2, R13, c[0x0][0x160] ;  /* 0x0000580002027625 */ /* 0x000fca00078e020d */
[----:B-1----:R-:W-:Y:S01]  /*0210*/  STG.E [R2.64], R5 ;  /* 0x0000000502007986 */ /* 0x002fe2000c101904 */
[----:B------:R-:W-:Y:S05]  /*0220*/  EXIT ;  /* 0x000000000000794d */ /* 0x000fea0003800000 */
.L_x_83:
        /* <DEDUP_REMOVED lines=13> */
.L_x_120:


//--------------------- .text.tvmgen_default_fused_nn_conv2d_add_2_kernel --------------------------
	.section	.text.tvmgen_default_fused_nn_conv2d_add_2_kernel,"ax",@progbits
	.sectionflags	@"SHF_BARRIERS=1"
	.sectioninfo	@"SHI_REGISTERS=38"
	.align	128
        .global         tvmgen_default_fused_nn_conv2d_add_2_kernel
        .type           tvmgen_default_fused_nn_conv2d_add_2_kernel,@function
        .size           tvmgen_default_fused_nn_conv2d_add_2_kernel,(.L_x_121 - tvmgen_default_fused_nn_conv2d_add_2_kernel)
        .other          tvmgen_default_fused_nn_conv2d_add_2_kernel,@"STO_CUDA_ENTRY STV_DEFAULT"
tvmgen_default_fused_nn_conv2d_add_2_kernel:
.text.tvmgen_default_fused_nn_conv2d_add_2_kernel:
[----:B------:R-:W-:Y:S02]  /*0000*/  MOV R1, c[0x0][0x28] ;  /* 0x00000a0000017a02 */ /* 0x000fe40000000f00 */
[----:B------:R-:W0:Y:S01]  /*0010*/  S2R R0, SR_TID.Z ;  /* 0x0000000000007919 */ /* 0x000e220000002300 */
[----:B------:R-:W-:Y:S01]  /*0020*/  MOV R20, 0x4 ;  /* 0x0000000400147802 */ /* 0x000fe20000000f00 */
[----:B------:R-:W-:Y:S01]  /*0030*/  ULDC.64 UR4, c[0x0][0x118] ;  /* 0x0000460000047ab9 */ /* 0x000fe20000000a00 */
[----:B------:R-:W-:Y:S01]  /*0040*/  MOV R24, RZ ;  /* 0x000000ff00187202 */ /* 0x000fe20000000f00 */
[----:B------:R-:W1:Y:S04]  /*0050*/  S2R R17, SR_TID.X ;  /* 0x0000000000117919 */ /* 0x000e680000002100 */
[----:B------:R-:W2:Y:S04]  /*0060*/  S2R R19, SR_CTAID.Z ;  /* 0x0000000000137919 */ /* 0x000ea80000002700 */
[----:B------:R-:W3:Y:S01]  /*0070*/  S2R R18, SR_CTAID.Y ;  /* 0x0000000000127919 */ /* 0x000ee20000002600 */
[C---:B0-----:R-:W-:Y:S01]  /*0080*/  LEA R25, R0.reuse, 0x340, 0x6 ;  /* 0x0000034000197811 */ /* 0x041fe200078e30ff */
[----:B-1----:R-:W-:-:S02]  /*0090*/  IMAD R16, R0, 0x7, R17 ;  /* 0x0000000700107824 */ /* 0x002fc400078e0211 */
[----:B------:R-:W-:Y:S02]  /*00a0*/  IMAD R5, R17, 0x3, RZ ;  /* 0x0000000311057824 */ /* 0x000fe400078e02ff */
[----:B------:R-:W-:Y:S01]  /*00b0*/  IMAD.HI R2, R16, 0x4ec4ec4f, RZ ;  /* 0x4ec4ec4f10027827 */ /* 0x000fe200078e02ff */
[----:B--2---:R-:W-:Y:S02]  /*00c0*/  LEA R4, R19, R0, 0x5 ;  /* 0x0000000013047211 */ /* 0x004fe400078e28ff */
[----:B------:R-:W-:Y:S02]  /*00d0*/  IADD3 R7, R5, 0x1, RZ ;  /* 0x0000000105077810 */ /* 0x000fe40007ffe0ff */
[----:B------:R-:W-:Y:S02]  /*00e0*/  SHF.R.U32.HI R3, RZ, 0x1f, R2 ;  /* 0x0000001fff037819 */ /* 0x000fe40000011602 */
[----:B------:R-:W-:Y:S02]  /*00f0*/  LEA R4, R4, R5, 0x8 ;  /* 0x0000000504047211 */ /* 0x000fe400078e40ff */
[----:B------:R-:W-:-:S02]  /*0100*/  LEA.HI.SX32 R3, R2, R3, 0x1e ;  /* 0x0000000302037211 */ /* 0x000fc400078ff2ff */
[C---:B------:R-:W-:Y:S02]  /*0110*/  IADD3 R9, R5.reuse, 0x2, RZ ;  /* 0x0000000205097810 */ /* 0x040fe40007ffe0ff */
[-C--:B------:R-:W-:Y:S01]  /*0120*/  LEA.HI.SX32 R6, R5, R0.reuse, 0x1c ;  /* 0x0000000005067211 */ /* 0x080fe200078fe2ff */
[----:B------:R-:W-:Y:S01]  /*0130*/  IMAD R2, R3, -0xd, R16 ;  /* 0xfffffff303027824 */ /* 0x000fe200078e0210 */
[-C--:B------:R-:W-:Y:S02]  /*0140*/  LEA.HI.SX32 R7, R7, R0.reuse, 0x1c ;  /* 0x0000000007077211 */ /* 0x080fe400078fe2ff */
[----:B------:R-:W-:Y:S01]  /*0150*/  LEA.HI.SX32 R9, R9, R0, 0x1c ;  /* 0x0000000009097211 */ /* 0x000fe200078fe2ff */
[----:B------:R-:W-:Y:S01]  /*0160*/  IMAD R11, R3, 0xc4, R2 ;  /* 0x000000c4030b7824 */ /* 0x000fe200078e0202 */
[----:B------:R-:W-:Y:S01]  /*0170*/  ISETP.GE.AND P0, PT, R6, 0x20, PT ;  /* 0x000000200600780c */ /* 0x000fe20003f06270 */
[----:B------:R-:W-:Y:S01]  /*0180*/  IMAD.WIDE R2, R4, R20, c[0x0][0x170] ;  /* 0x00005c0004027625 */ /* 0x000fe200078e0214 */
[----:B------:R-:W-:-:S02]  /*0190*/  ISETP.GE.AND P1, PT, R7, 0x20, PT ;  /* 0x000000200700780c */ /* 0x000fc40003f26270 */
[----:B------:R-:W-:Y:S01]  /*01a0*/  ISETP.GE.AND P2, PT, R9, 0x20, PT ;  /* 0x000000200900780c */ /* 0x000fe20003f46270 */
[----:B---3--:R-:W-:Y:S01]  /*01b0*/  IMAD R11, R18, 0x1c, R11 ;  /* 0x0000001c120b7824 */ /* 0x008fe200078e020b */
[----:B------:R-:W-:Y:S02]  /*01c0*/  ISETP.GT.AND P3, PT, R16, 0xcf, PT ;  /* 0x000000cf1000780c */ /* 0x000fe40003f64270 */
[----:B------:R-:W-:Y:S01]  /*01d0*/  ISETP.LT.AND P0, PT, R5, 0x10, !P0 ;  /* 0x000000100500780c */ /* 0x000fe20004701270 */
[----:B------:R-:W-:Y:S01]  /*01e0*/  IMAD.WIDE R20, R11, R20, c[0x0][0x168] ;  /* 0x00005a000b147625 */ /* 0x000fe200078e0214 */
[C---:B------:R-:W-:Y:S02]  /*01f0*/  ISETP.LT.AND P1, PT, R5.reuse, 0xf, !P1 ;  /* 0x0000000f0500780c */ /* 0x040fe40004f21270 */
[----:B------:R-:W-:Y:S02]  /*0200*/  ISETP.LT.AND P2, PT, R5, 0xe, !P2 ;  /* 0x0000000e0500780c */ /* 0x000fe40005741270 */
[----:B------:R-:W-:-:S02]  /*0210*/  MOV R23, R21 ;  /* 0x0000001500177202 */ /* 0x000fc40000000f00 */
[----:B------:R-:W-:Y:S02]  /*0220*/  MOV R9, RZ ;  /* 0x000000ff00097202 */ /* 0x000fe40000000f00 */
[----:B------:R-:W-:Y:S02]  /*0230*/  LEA R21, R0, R5, 0x4 ;  /* 0x0000000500157211 */ /* 0x000fe400078e20ff */
.L_x_84:
[----:B------:R-:W-:Y:S01]  /*0240*/  @!P3 MOV R22, R20 ;  /* 0x000000140016b202 */ /* 0x000fe20000000f00 */
[----:B------:R0:W2:Y:S04]  /*0250*/  @P0 LDG.E.CONSTANT R8, [R2.64] ;  /* 0x0000000402080981 */ /* 0x0000a8000c1e9900 */
[----:B------:R1:W3:Y:S04]  /*0260*/  @!P3 LDG.E.CONSTANT R5, [R22.64] ;  /* 0x000000041605b981 */ /* 0x0002e8000c1e9900 */
[----:B------:R0:W4:Y:S04]  /*0270*/  @P1 LDG.E.CONSTANT R10, [R2.64+0x4] ;  /* 0x00000404020a1981 */ /* 0x000128000c1e9900 */
[----:B------:R0:W5:Y:S04]  /*0280*/  @P2 LDG.E.CONSTANT R26, [R2.64+0x8] ;  /* 0x00000804021a2981 */ /* 0x000168000c1e9900 */
[----:B------:R-:W-:Y:S01]  /*0290*/  BAR.SYNC.DEFER_BLOCKING 0x0 ;  /* 0x0000000000007b1d */ /* 0x000fe20000010000 */
[----:B------:R-:W-:-:S04]  /*02a0*/  IADD3 R24, R24, 0x1, RZ ;  /* 0x0000000118187810 */ /* 0x000fc80007ffe0ff */
[----:B------:R-:W-:Y:S02]  /*02b0*/  ISETP.NE.AND P4, PT, R24, 0x10, PT ;  /* 0x000000101800780c */ /* 0x000fe40003f85270 */
[----:B------:R-:W-:Y:S02]  /*02c0*/  IADD3 R20, P6, R20, 0x3100, RZ ;  /* 0x0000310014147810 */ /* 0x000fe40007fde0ff */
[----:B0-----:R-:W-:Y:S02]  /*02d0*/  IADD3 R2, P5, R2, 0x40, RZ ;  /* 0x0000004002027810 */ /* 0x001fe40007fbe0ff */
[----:B-1----:R-:W-:Y:S02]  /*02e0*/  IADD3.X R23, RZ, R23, RZ, P6, !PT ;  /* 0x00000017ff177210 */ /* 0x002fe400037fe4ff */
[----:B------:R-:W-:Y:S01]  /*02f0*/  IADD3.X R3, RZ, R3, RZ, P5, !PT ;  /* 0x00000003ff037210 */ /* 0x000fe20002ffe4ff */
[----:B---3--:R-:W-:Y:S04]  /*0300*/  @!P3 STS [R16.X4], R5 ;  /* 0x000000051000b388 */ /* 0x008fe80000004800 */
[----:B--2---:R-:W-:Y:S04]  /*0310*/  @P0 STS [R21.X4+0x340], R8 ;  /* 0x0003400815000388 */ /* 0x004fe80000004800 */
[----:B----4-:R-:W-:Y:S04]  /*0320*/  @P1 STS [R21.X4+0x344], R10 ;  /* 0x0003440a15001388 */ /* 0x010fe80000004800 */
[----:B-----5:R-:W-:Y:S04]  /*0330*/  @P2 STS [R21.X4+0x348], R26 ;  /* 0x0003481a15002388 */ /* 0x020fe80000004800 */
[----:B------:R-:W-:Y:S06]  /*0340*/  BAR.SYNC.DEFER_BLOCKING 0x0 ;  /* 0x0000000000007b1d */ /* 0x000fec0000010000 */
[----:B------:R-:W-:Y:S04]  /*0350*/  LDS R11, [R17.X8] ;  /* 0x00000000110b7984 */ /* 0x000fe80000008800 */
[----:B------:R-:W0:Y:S04]  /*0360*/  LDS.128 R12, [R25] ;  /* 0x00000000190c7984 */ /* 0x000e280000000c00 */
[----:B------:R-:W1:Y:S04]  /*0370*/  LDS R31, [R17.X8+0x34] ;  /* 0x00003400111f7984 */ /* 0x000e680000008800 */
[----:B------:R-:W2:Y:S04]  /*0380*/  LDS R32, [R17.X8+0x68] ;  /* 0x0000680011207984 */ /* 0x000ea80000008800 */
[----:B------:R-:W3:Y:S04]  /*0390*/  LDS R30, [R17.X8+0x9c] ;  /* 0x00009c00111e7984 */ /* 0x000ee80000008800 */
[----:B------:R-:W-:Y:S04]  /*03a0*/  LDS R33, [R17.X8+0xd0] ;  /* 0x0000d00011217984 */ /* 0x000fe80000008800 */
[----:B------:R-:W4:Y:S04]  /*03b0*/  LDS.128 R4, [R25+0x10] ;  /* 0x0000100019047984 */ /* 0x000f280000000c00 */
[----:B------:R-:W5:Y:S04]  /*03c0*/  LDS R22, [R17.X8+0x104] ;  /* 0x0001040011167984 */ /* 0x000f680000008800 */
[----:B------:R-:W5:Y:S04]  /*03d0*/  LDS R27, [R17.X8+0x138] ;  /* 0x00013800111b7984 */ /* 0x000f680000008800 */
[----:B------:R-:W5:Y:S04]  /*03e0*/  LDS R26, [R17.X8+0x16c] ;  /* 0x00016c00111a7984 */ /* 0x000f680000008800 */
[----:B------:R-:W-:Y:S01]  /*03f0*/  LDS R29, [R17.X8+0x1a0] ;  /* 0x0001a000111d7984 */ /* 0x000fe20000008800 */
[----:B0-----:R-:W-:-:S03]  /*0400*/  FFMA R12, R12, R11, R9 ;  /* 0x0000000b0c0c7223 */ /* 0x001fc60000000009 */
[----:B------:R-:W-:Y:S04]  /*0410*/  LDS R28, [R17.X8+0x1d4] ;  /* 0x0001d400111c7984 */ /* 0x000fe80000008800 */
[----:B------:R-:W0:Y:S01]  /*0420*/  LDS.128 R8, [R25+0x20] ;  /* 0x0000200019087984 */ /* 0x000e220000000c00 */
[----:B-1----:R-:W-:-:S03]  /*0430*/  FFMA R13, R31, R13, R12 ;  /* 0x0000000d1f0d7223 */ /* 0x002fc6000000000c */
[----:B------:R-:W1:Y:S01]  /*0440*/  LDS R31, [R17.X8+0x208] ;  /* 0x00020800111f7984 */ /* 0x000e620000008800 */
[----:B--2---:R-:W-:-:S04]  /*0450*/  FFMA R13, R32, R14, R13 ;  /* 0x0000000e200d7223 */ /* 0x004fc8000000000d */
[----:B---3--:R-:W-:Y:S02]  /*0460*/  FFMA R13, R30, R15, R13 ;  /* 0x0000000f1e0d7223 */ /* 0x008fe4000000000d */
[----:B------:R-:W2:Y:S02]  /*0470*/  LDS R30, [R17.X8+0x23c] ;  /* 0x00023c00111e7984 */ /* 0x000ea40000008800 */
[----:B----4-:R-:W-:Y:S02]  /*0480*/  FFMA R35, R4, R33, R13 ;  /* 0x0000002104237223 */ /* 0x010fe4000000000d */
[----:B------:R-:W-:Y:S04]  /*0490*/  LDS R33, [R17.X8+0x270] ;  /* 0x0002700011217984 */ /* 0x000fe80000008800 */
[----:B------:R-:W3:Y:S01]  /*04a0*/  LDS.128 R12, [R25+0x30] ;  /* 0x00003000190c7984 */ /* 0x000ee20000000c00 */
[----:B-----5:R-:W-:-:S03]  /*04b0*/  FFMA R32, R22, R5, R35 ;  /* 0x0000000516207223 */ /* 0x020fc60000000023 */
[----:B------:R-:W4:Y:S04]  /*04c0*/  LDS R22, [R17.X8+0x2a4] ;  /* 0x0002a40011167984 */ /* 0x000f280000008800 */
[----:B------:R-:W5:Y:S04]  /*04d0*/  LDS R5, [R17.X8+0x2d8] ;  /* 0x0002d80011057984 */ /* 0x000f680000008800 */
[----:B------:R-:W5:Y:S01]  /*04e0*/  LDS R4, [R17.X8+0x30c] ;  /* 0x00030c0011047984 */ /* 0x000f620000008800 */
[----:B------:R-:W-:-:S04]  /*04f0*/  FFMA R27, R27, R6, R32 ;  /* 0x000000061b1b7223 */ /* 0x000fc80000000020 */
[----:B------:R-:W-:-:S04]  /*0500*/  FFMA R7, R26, R7, R27 ;  /* 0x000000071a077223 */ /* 0x000fc8000000001b */
[----:B0-----:R-:W-:-:S04]  /*0510*/  FFMA R7, R8, R29, R7 ;  /* 0x0000001d08077223 */ /* 0x001fc80000000007 */
[----:B------:R-:W-:-:S04]  /*0520*/  FFMA R28, R28, R9, R7 ;  /* 0x000000091c1c7223 */ /* 0x000fc80000000007 */
[----:B-1----:R-:W-:-:S04]  /*0530*/  FFMA R31, R31, R10, R28 ;  /* 0x0000000a1f1f7223 */ /* 0x002fc8000000001c */
[----:B--2---:R-:W-:-:S04]  /*0540*/  FFMA R11, R30, R11, R31 ;  /* 0x0000000b1e0b7223 */ /* 0x004fc8000000001f */
[----:B---3--:R-:W-:-:S04]  /*0550*/  FFMA R11, R12, R33, R11 ;  /* 0x000000210c0b7223 */ /* 0x008fc8000000000b */
[----:B----4-:R-:W-:-:S04]  /*0560*/  FFMA R22, R22, R13, R11 ;  /* 0x0000000d16167223 */ /* 0x010fc8000000000b */
[----:B-----5:R-:W-:-:S04]  /*0570*/  FFMA R5, R5, R14, R22 ;  /* 0x0000000e05057223 */ /* 0x020fc80000000016 */
[----:B------:R-:W-:Y:S01]  /*0580*/  FFMA R9, R4, R15, R5 ;  /* 0x0000000f04097223 */ /* 0x000fe20000000005 */
[----:B------:R-:W-:Y:S05]  /*0590*/  @P4 BRA `(.L_x_84) ;  /* 0xfffffca000004947 */ /* 0x000fea000383ffff */
[----:B------:R-:W-:Y:S02]  /*05a0*/  LEA R2, R19, R0, 0x5 ;  /* 0x0000000013027211 */ /* 0x000fe400078e28ff */
[----:B------:R-:W-:-:S05]  /*05b0*/  MOV R5, 0x4 ;  /* 0x0000000400057802 */ /* 0x000fca0000000f00 */
[----:B------:R-:W-:-:S06]  /*05c0*/  IMAD.WIDE R2, R2, R5, c[0x0][0x178] ;  /* 0x00005e0002027625 */ /* 0x000fcc00078e0205 */
[----:B------:R-:W2:Y:S01]  /*05d0*/  LDG.E.CONSTANT R2, [R2.64] ;  /* 0x0000000402027981 */ /* 0x000ea2000c1e9900 */
[----:B------:R-:W-:-:S04]  /*05e0*/  IMAD R0, R0, 0x31, R17 ;  /* 0x0000003100007824 */ /* 0x000fc800078e0211 */
[----:B------:R-:W-:-:S04]  /*05f0*/  IMAD R19, R19, 0x620, R0 ;  /* 0x0000062013137824 */ /* 0x000fc800078e0200 */
[----:B------:R-:W-:-:S04]  /*0600*/  IMAD R4, R18, 0x7, R19 ;  /* 0x0000000712047824 */ /* 0x000fc800078e0213 */
[----:B------:R-:W-:Y:S01]  /*0610*/  IMAD.WIDE R4, R4, R5, c[0x0][0x160] ;  /* 0x0000580004047625 */ /* 0x000fe200078e0205 */
[----:B--2---:R-:W-:-:S05]  /*0620*/  FADD R9, R9, R2 ;  /* 0x0000000209097221 */ /* 0x004fca0000000000 */
[----:B------:R-:W-:Y:S01]  /*0630*/  STG.E [R4.64], R9 ;  /* 0x0000000904007986 */ /* 0x000fe2000c101904 */
[----:B------:R-:W-:Y:S05]  /*0640*/  EXIT ;  /* 0x000000000000794d */ /* 0x000fea0003800000 */
.L_x_85:
        /* <DEDUP_REMOVED lines=11> */
.L_x_121:


//--------------------- .text.tvmgen_default_fused_nn_contrib_conv2d_winograd_without_weight_transform_add_nn_relu_3_kernel --------------------------
	.section	.text.tvmgen_default_fused_nn_contrib_conv2d_winograd_without_weight_transform_add_nn_relu_3_kernel,"ax",@progbits
	.sectioninfo	@"SHI_REGISTERS=28"
	.align	128
        .global         tvmgen_default_fused_nn_contrib_conv2d_winograd_without_weight_transform_add_nn_relu_3_kernel
        .type           tvmgen_default_fused_nn_contrib_conv2d_winograd_without_weight_transform_add_nn_relu_3_kernel,@function
        .size           tvmgen_default_fused_nn_contrib_conv2d_winograd_without_weight_transform_add_nn_relu_3_kernel,(.L_x_122 - tvmgen_default_fused_nn_contrib_conv2d_winograd_without_weight_transform_add_nn_relu_3_kernel)
        .other          tvmgen_default_fused_nn_contrib_conv2d_winograd_without_weight_transform_add_nn_relu_3_kernel,@"STO_CUDA_ENTRY STV_DEFAULT"
tvmgen_default_fused_nn_contrib_conv2d_winograd_without_weight_transform_add_nn_relu_3_kernel:
.text.tvmgen_default_fused_nn_contrib_conv2d_winograd_without_weight_transform_add_nn_relu_3_kernel:
        /* <DEDUP_REMOVED lines=123> */
.L_x_86:
        /* <DEDUP_REMOVED lines=13> */
.L_x_122:


//--------------------- .nv.shared.tvmgen_default_fused_nn_contrib_conv2d_winograd_without_weight_transform_add_nn_relu_kernel_1 --------------------------
	.section	.nv.shared.tvmgen_default_fused_nn_contrib_conv2d_winograd_without_weight_transform_add_nn_relu_kernel_1,"aw",@nobits
	.sectionflags	@""
	.align	4
.nv.shared.tvmgen_default_fused_nn_contrib_conv2d_winograd_without_weight_transform_add_nn_relu_kernel_1:
	.zero		7296


//--------------------- .nv.shared.tvmgen_default_fused_nn_dense_add_kernel --------------------------
	.section	.nv.shared.tvmgen_default_fused_nn_dense_add_kernel,"aw",@nobits
	.sectionflags	@""
	.align	4
.nv.shared.tvmgen_default_fused_nn_dense_add_kernel:
	.zero		16


//--------------------- .nv.shared.tvmgen_default_fused_nn_contrib_conv2d_winograd_without_weight_transform_add_add_nn_relu_3_kernel_1 --------------------------
	.section	.nv.shared.tvmgen_default_fused_nn_contrib_conv2d_winograd_without_weight_transform_add_add_nn_relu_3_kernel_1,"aw",@nobits
	.sectionflags	@""
	.align	4
.nv.shared.tvmgen_default_fused_nn_contrib_conv2d_winograd_without_weight_transform_add_add_nn_relu_3_kernel_1:
	.zero		5120


//--------------------- .nv.shared.tvmgen_default_fused_nn_conv2d_add_nn_relu_2_kernel --------------------------
	.section	.nv.shared.tvmgen_default_fused_nn_conv2d_add_nn_relu_2_kernel,"aw",@nobits
	.sectionflags	@""
	.align	4
.nv.shared.tvmgen_default_fused_nn_conv2d_add_nn_relu_2_kernel:
	.zero		6928


//--------------------- .nv.shared.tvmgen_default_fused_nn_conv2d_add_nn_relu_3_kernel --------------------------
	.section	.nv.shared.tvmgen_default_fused_nn_conv2d_add_nn_relu_3_kernel,"aw",@nobits
	.sectionflags	@""
	.align	4
.nv.shared.tvmgen_default_fused_nn_conv2d_add_nn_relu_3_kernel:
	.zero		3024


//--------------------- .nv.shared.tvmgen_default_fused_nn_contrib_conv2d_winograd_without_weight_transform_add_add_nn_relu_kernel_1 --------------------------
	.section	.nv.shared.tvmgen_default_fused_nn_contrib_conv2d_winograd_without_weight_transform_add_add_nn_relu_kernel_1,"aw",@nobits
	.sectionflags	@""
	.align	4
.nv.shared.tvmgen_default_fused_nn_contrib_conv2d_winograd_without_weight_transform_add_add_nn_relu_kernel_1:
	.zero		7296


//--------------------- .nv.shared.tvmgen_default_fused_nn_conv2d_add_nn_relu_kernel --------------------------
	.section	.nv.shared.tvmgen_default_fused_nn_conv2d_add_nn_relu_kernel,"aw",@nobits
	.sectionflags	@""
	.align	4
.nv.shared.tvmgen_default_fused_nn_conv2d_add_nn_relu_kernel:
	.zero		2708


//--------------------- .nv.shared.tvmgen_default_fused_nn_conv2d_add_nn_relu_1_kernel --------------------------
	.section	.nv.shared.tvmgen_default_fused_nn_conv2d_add_nn_relu_1_kernel,"aw",@nobits
	.sectionflags	@""
	.align	4
.nv.shared.tvmgen_default_fused_nn_conv2d_add_nn_relu_1_kernel:
	.zero		3672


//--------------------- .nv.shared.tvmgen_default_fused_nn_contrib_conv2d_winograd_without_weight_transform_add_nn_relu_2_kernel_1 --------------------------
	.section	.nv.shared.tvmgen_default_fused_nn_contrib_conv2d_winograd_without_weight_transform_add_nn_relu_2_kernel_1,"aw",@nobits
	.sectionflags	@""
	.align	4
.nv.shared.tvmgen_default_fused_nn_contrib_conv2d_winograd_without_weight_transform_add_nn_relu_2_kernel_1:
	.zero		2080


//--------------------- .nv.shared.tvmgen_default_fused_nn_contrib_conv2d_winograd_without_weight_transform_add_nn_relu_3_kernel_1 --------------------------
	.section	.nv.shared.tvmgen_default_fused_nn_contrib_conv2d_winograd_without_weight_transform_add_nn_relu_3_kernel_1,"aw",@nobits
	.sectionflags	@""
	.align	4
.nv.shared.tvmgen_default_fused_nn_contrib_conv2d_winograd_without_weight_transform_add_nn_relu_3_kernel_1:
	.zero		5120


//--------------------- .nv.shared.tvmgen_default_fused_nn_contrib_conv2d_winograd_without_weight_transform_add_add_nn_relu_2_kernel_1 --------------------------
	.section	.nv.shared.tvmgen_default_fused_nn_contrib_conv2d_winograd_without_weight_transform_add_add_nn_relu_2_kernel_1,"aw",@nobits
	.sectionflags	@""
	.align	4
.nv.shared.tvmgen_default_fused_nn_contrib_conv2d_winograd_without_weight_transform_add_add_nn_relu_2_kernel_1:
	.zero		2080


//--------------------- .nv.shared.tvmgen_default_fused_nn_conv2d_add_kernel --------------------------
	.section	.nv.shared.tvmgen_default_fused_nn_conv2d_add_kernel,"aw",@nobits
	.sectionflags	@""
	.align	4
.nv.shared.tvmgen_default_fused_nn_conv2d_add_kernel:
	.zero		7616


//--------------------- .nv.shared.tvmgen_default_fused_nn_contrib_conv2d_winograd_without_weight_transform_add_add_nn_relu_1_kernel_1 --------------------------
	.section	.nv.shared.tvmgen_default_fused_nn_contrib_conv2d_winograd_without_weight_transform_add_add_nn_relu_1_kernel_1,"aw",@nobits
	.sectionflags	@""
	.align	4
.nv.shared.tvmgen_default_fused_nn_contrib_conv2d_winograd_without_weight_transform_add_add_nn_relu_1_kernel_1:
	.zero		8320


//--------------------- .nv.shared.tvmgen_default_fused_nn_contrib_conv2d_winograd_without_weight_transform_add_nn_relu_1_kernel_1 --------------------------
	.section	.nv.shared.tvmgen_default_fused_nn_contrib_conv2d_winograd_without_weight_transform_add_nn_relu_1_kernel_1,"aw",@nobits
	.sectionflags	@""
	.align	4
.nv.shared.tvmgen_default_fused_nn_contrib_conv2d_winograd_without_weight_transform_add_nn_relu_1_kernel_1:
	.zero		8320


//--------------------- .nv.shared.tvmgen_default_fused_nn_conv2d_add_1_kernel --------------------------
	.section	.nv.shared.tvmgen_default_fused_nn_conv2d_add_1_kernel,"aw",@nobits
	.sectionflags	@""
	.align	4
.nv.shared.tvmgen_default_fused_nn_conv2d_add_1_kernel:
	.zero		1888


//--------------------- .nv.shared.tvmgen_default_fused_nn_conv2d_add_2_kernel --------------------------
	.section	.nv.shared.tvmgen_default_fused_nn_conv2d_add_2_kernel,"aw",@nobits
	.sectionflags	@""
	.align	4
.nv.shared.tvmgen_default_fused_nn_conv2d_add_2_kernel:
	.zero		2880
